	.target	sm_100a

	.elftype	@"ET_EXEC"


//--------------------- .note.nv.tkinfo           --------------------------
	.section	.note.nv.tkinfo,"",@"SHT_NOTE"
	.sectionflags	@"SHF_NOTE_NV_TKINFO"
	.tkinfo
        /*0018*/ 	.word	0x00000002
        /*0030*/ 	.string	""
        /*0030*/ 	.string	"ptxas"
        /*0030*/ 	.string	"Cuda compilation tools, release 13.0, V13.0.88"
        /*0030*/ 	.string	"Build cuda_13.0.r13.0/compiler.36424714_0"
        /*0030*/ 	.string	"-arch sm_100a -m 64 "



//--------------------- .note.nv.cuinfo           --------------------------
	.section	.note.nv.cuinfo,"",@"SHT_NOTE"
	.sectionflags	@"SHF_NOTE_NV_CUINFO"
        /*0018*/ 	.short	0x0002
        /*001a*/ 	.short	0x0064
        /*001c*/ 	.short	0x0082
	.zero		2


//--------------------- .nv.info                  --------------------------
	.section	.nv.info,"",@"SHT_CUDA_INFO"
	.align	4


	//----- nvinfo : EIATTR_REGCOUNT
	.align		4
        /*0000*/ 	.byte	0x04, 0x2f
        /*0002*/ 	.short	(.L_19 - .L_18)
	.align		4
.L_18:
        /*0004*/ 	.word	index@(_ZN7cutlass13device_kernelINS_4conv6kernel13ConvUniversalINS1_16ConvProblemShapeILNS1_8OperatorE1ELi3EEENS1_10collective14CollectiveConvINS1_47MainloopSm100TmaUmmaWarpSpecializedImplicitGemmILS5_1ELi8ELi3ELi1ELi2EN4cute5tupleIJNSA_1CILi2EEENSC_ILi1EEESE_EEEEENSB_IJNSC_ILi256EEENSC_ILi128EEENSB_IJNSC_ILi64EEEEEEEEENS_10bfloat16_tESM_NSA_8TiledMMAINSA_8MMA_AtomIJNSA_26SM100_MMA_F16BF16_2x1SM_SSISM_SM_fLi256ELi128ELNSA_4UMMA5MajorE0ELSR_1ELNSQ_7ScaleInE0ELSS_0EEEEEENSA_6LayoutINSB_IJSE_SE_SE_EEENSB_IJNSC_ILi0EEESX_SX_EEEEENSB_IJNSA_10UnderscoreES10_S10_EEEEENS7_6detail27Sm100ImplicitGemmTileTraitsINSA_25SM100_TMA_2SM_LOAD_IM2COLENSA_14ComposedLayoutINSA_7SwizzleILi3ELi4ELi3EEENSA_18smem_ptr_flag_bitsILi16EEENSV_INSB_IJNSC_ILi8EEESJ_EEENSB_IJSJ_SE_EEEEEEEvEENS14_INSA_18SM100_TMA_2SM_LOADENS16_IS18_S1A_NSV_INSB_IJSJ_S1B_EEENSB_IJSE_SJ_EEEEEEEvEEEENS_8epilogue10collective18CollectiveEpilogueINS1O_23Sm100TmaWarpSpecializedILi4ELi2ELi32ELb1ELb0EEEJNSB_IJSI_SI_SK_EEENSB_IJNSV_ISI_SE_EENSV_INSC_ILi32EEESE_EEEEESM_NSB_IJNSB_IJllllEEESE_SX_EEESM_S1Z_NS1O_6fusion15FusionCallbacksIS1S_NS20_17LinearCombinationISM_fSM_fLNS_15FloatRoundStyleE2EEES1T_S1X_JEEENSA_5SM1004TMEM4LOAD26SM100_TMEM_LOAD_32dp32b32xENSA_20SM90_TMA_LOAD_IM2COLENS16_INS17_ILi2ELi4ELi3EEES1A_NSV_INSB_IJS1B_S1V_EEENSB_IJS1V_SE_EEEEEEENSA_39AutoVectorizingCopyWithAssumedAlignmentILi128EEENSA_21SM90_TMA_STORE_IM2COLES2F_S2H_S2H_EEEvvEEEEvNT_6ParamsE)
        /*0008*/ 	.word	0x0000006c


	//----- nvinfo : EIATTR_FRAME_SIZE
	.align		4
.L_19:
        /*000c*/ 	.byte	0x04, 0x11
        /*000e*/ 	.short	(.L_21 - .L_20)
	.align		4
.L_20:
        /*0010*/ 	.word	index@($__internal_2_$__cuda_sm10x_tcgen05_guardrail_trap_unallocated_columns_being_dealloced)
        /*0014*/ 	.word	0x00000008


	//----- nvinfo : EIATTR_FRAME_SIZE
	.align		4
.L_21:
        /*0018*/ 	.byte	0x04, 0x11
        /*001a*/ 	.short	(.L_23 - .L_22)
	.align		4
.L_22:
        /*001c*/ 	.word	index@($__internal_1_$__cuda_sm10x_tcgen05_guardrail_trap_phase_invalid_during_alloc)
        /*0020*/ 	.word	0x00000008


	//----- nvinfo : EIATTR_FRAME_SIZE
	.align		4
.L_23:
        /*0024*/ 	.byte	0x04, 0x11
        /*0026*/ 	.short	(.L_25 - .L_24)
	.align		4
.L_24:
        /*0028*/ 	.word	index@($__internal_0_$__cuda_sm10x_tcgen05_guardrail_trap_col_being_dealloced_not_returned_by_alloc)
        /*002c*/ 	.word	0x00000008


	//----- nvinfo : EIATTR_FRAME_SIZE
	.align		4
.L_25:
        /*0030*/ 	.byte	0x04, 0x11
        /*0032*/ 	.short	(.L_27 - .L_26)
	.align		4
.L_26:
        /*0034*/ 	.word	index@(_ZN7cutlass13device_kernelINS_4conv6kernel13ConvUniversalINS1_16ConvProblemShapeILNS1_8OperatorE1ELi3EEENS1_10collective14CollectiveConvINS1_47MainloopSm100TmaUmmaWarpSpecializedImplicitGemmILS5_1ELi8ELi3ELi1ELi2EN4cute5tupleIJNSA_1CILi2EEENSC_ILi1EEESE_EEEEENSB_IJNSC_ILi256EEENSC_ILi128EEENSB_IJNSC_ILi64EEEEEEEEENS_10bfloat16_tESM_NSA_8TiledMMAINSA_8MMA_AtomIJNSA_26SM100_MMA_F16BF16_2x1SM_SSISM_SM_fLi256ELi128ELNSA_4UMMA5MajorE0ELSR_1ELNSQ_7ScaleInE0ELSS_0EEEEEENSA_6LayoutINSB_IJSE_SE_SE_EEENSB_IJNSC_ILi0EEESX_SX_EEEEENSB_IJNSA_10UnderscoreES10_S10_EEEEENS7_6detail27Sm100ImplicitGemmTileTraitsINSA_25SM100_TMA_2SM_LOAD_IM2COLENSA_14ComposedLayoutINSA_7SwizzleILi3ELi4ELi3EEENSA_18smem_ptr_flag_bitsILi16EEENSV_INSB_IJNSC_ILi8EEESJ_EEENSB_IJSJ_SE_EEEEEEEvEENS14_INSA_18SM100_TMA_2SM_LOADENS16_IS18_S1A_NSV_INSB_IJSJ_S1B_EEENSB_IJSE_SJ_EEEEEEEvEEEENS_8epilogue10collective18CollectiveEpilogueINS1O_23Sm100TmaWarpSpecializedILi4ELi2ELi32ELb1ELb0EEEJNSB_IJSI_SI_SK_EEENSB_IJNSV_ISI_SE_EENSV_INSC_ILi32EEESE_EEEEESM_NSB_IJNSB_IJllllEEESE_SX_EEESM_S1Z_NS1O_6fusion15FusionCallbacksIS1S_NS20_17LinearCombinationISM_fSM_fLNS_15FloatRoundStyleE2EEES1T_S1X_JEEENSA_5SM1004TMEM4LOAD26SM100_TMEM_LOAD_32dp32b32xENSA_20SM90_TMA_LOAD_IM2COLENS16_INS17_ILi2ELi4ELi3EEES1A_NSV_INSB_IJS1B_S1V_EEENSB_IJS1V_SE_EEEEEEENSA_39AutoVectorizingCopyWithAssumedAlignmentILi128EEENSA_21SM90_TMA_STORE_IM2COLES2F_S2H_S2H_EEEvvEEEEvNT_6ParamsE)
        /*0038*/ 	.word	0x00000008


	//----- nvinfo : EIATTR_MIN_STACK_SIZE
	.align		4
.L_27:
        /*003c*/ 	.byte	0x04, 0x12
        /*003e*/ 	.short	(.L_29 - .L_28)
	.align		4
.L_28:
        /*0040*/ 	.word	index@(_ZN7cutlass13device_kernelINS_4conv6kernel13ConvUniversalINS1_16ConvProblemShapeILNS1_8OperatorE1ELi3EEENS1_10collective14CollectiveConvINS1_47MainloopSm100TmaUmmaWarpSpecializedImplicitGemmILS5_1ELi8ELi3ELi1ELi2EN4cute5tupleIJNSA_1CILi2EEENSC_ILi1EEESE_EEEEENSB_IJNSC_ILi256EEENSC_ILi128EEENSB_IJNSC_ILi64EEEEEEEEENS_10bfloat16_tESM_NSA_8TiledMMAINSA_8MMA_AtomIJNSA_26SM100_MMA_F16BF16_2x1SM_SSISM_SM_fLi256ELi128ELNSA_4UMMA5MajorE0ELSR_1ELNSQ_7ScaleInE0ELSS_0EEEEEENSA_6LayoutINSB_IJSE_SE_SE_EEENSB_IJNSC_ILi0EEESX_SX_EEEEENSB_IJNSA_10UnderscoreES10_S10_EEEEENS7_6detail27Sm100ImplicitGemmTileTraitsINSA_25SM100_TMA_2SM_LOAD_IM2COLENSA_14ComposedLayoutINSA_7SwizzleILi3ELi4ELi3EEENSA_18smem_ptr_flag_bitsILi16EEENSV_INSB_IJNSC_ILi8EEESJ_EEENSB_IJSJ_SE_EEEEEEEvEENS14_INSA_18SM100_TMA_2SM_LOADENS16_IS18_S1A_NSV_INSB_IJSJ_S1B_EEENSB_IJSE_SJ_EEEEEEEvEEEENS_8epilogue10collective18CollectiveEpilogueINS1O_23Sm100TmaWarpSpecializedILi4ELi2ELi32ELb1ELb0EEEJNSB_IJSI_SI_SK_EEENSB_IJNSV_ISI_SE_EENSV_INSC_ILi32EEESE_EEEEESM_NSB_IJNSB_IJllllEEESE_SX_EEESM_S1Z_NS1O_6fusion15FusionCallbacksIS1S_NS20_17LinearCombinationISM_fSM_fLNS_15FloatRoundStyleE2EEES1T_S1X_JEEENSA_5SM1004TMEM4LOAD26SM100_TMEM_LOAD_32dp32b32xENSA_20SM90_TMA_LOAD_IM2COLENS16_INS17_ILi2ELi4ELi3EEES1A_NSV_INSB_IJS1B_S1V_EEENSB_IJS1V_SE_EEEEEEENSA_39AutoVectorizingCopyWithAssumedAlignmentILi128EEENSA_21SM90_TMA_STORE_IM2COLES2F_S2H_S2H_EEEvvEEEEvNT_6ParamsE)
        /*0044*/ 	.word	0x00000008
.L_29:


//--------------------- .nv.compat                --------------------------
	.section	.nv.compat,"",@"SHT_CUDA_COMPAT_INFO"
	.align	4
        /*0000*/ 	.byte	0x02, 0x09, 0x01, 0x00, 0x02, 0x02, 0x02, 0x00, 0x02, 0x05, 0x05, 0x00, 0x03, 0x07, 0x01, 0x01
        /*0010*/ 	.byte	0x02, 0x03, 0x01, 0x00, 0x02, 0x06, 0x01, 0x00, 0x04, 0x0b, 0x08, 0x00, 0x09, 0x00, 0x00, 0x00
        /*0020*/ 	.byte	0x00, 0x00, 0x00, 0x00


//--------------------- .nv.info._ZN7cutlass13device_kernelINS_4conv6kernel13ConvUniversalINS1_16ConvProblemShapeILNS1_8OperatorE1ELi3EEENS1_10collective14CollectiveConvINS1_47MainloopSm100TmaUmmaWarpSpecializedImplicitGemmILS5_1ELi8ELi3ELi1ELi2EN4cute5tupleIJNSA_1CILi2EEENSC_ILi1EEESE_EEEEENSB_IJNSC_ILi256EEENSC_ILi128EEENSB_IJNSC_ILi64EEEEEEEEENS_10bfloat16_tESM_NSA_8TiledMMAINSA_8MMA_AtomIJNSA_26SM100_MMA_F16BF16_2x1SM_SSISM_SM_fLi256ELi128ELNSA_4UMMA5MajorE0ELSR_1ELNSQ_7ScaleInE0ELSS_0EEEEEENSA_6LayoutINSB_IJSE_SE_SE_EEENSB_IJNSC_ILi0EEESX_SX_EEEEENSB_IJNSA_10UnderscoreES10_S10_EEEEENS7_6detail27Sm100ImplicitGemmTileTraitsINSA_25SM100_TMA_2SM_LOAD_IM2COLENSA_14ComposedLayoutINSA_7SwizzleILi3ELi4ELi3EEENSA_18smem_ptr_flag_bitsILi16EEENSV_INSB_IJNSC_ILi8EEESJ_EEENSB_IJSJ_SE_EEEEEEEvEENS14_INSA_18SM100_TMA_2SM_LOADENS16_IS18_S1A_NSV_INSB_IJSJ_S1B_EEENSB_IJSE_SJ_EEEEEEEvEEEENS_8epilogue10collective18CollectiveEpilogueINS1O_23Sm100TmaWarpSpecializedILi4ELi2ELi32ELb1ELb0EEEJNSB_IJSI_SI_SK_EEENSB_IJNSV_ISI_SE_EENSV_INSC_ILi32EEESE_EEEEESM_NSB_IJNSB_IJllllEEESE_SX_EEESM_S1Z_NS1O_6fusion15FusionCallbacksIS1S_NS20_17LinearCombinationISM_fSM_fLNS_15FloatRoundStyleE2EEES1T_S1X_JEEENSA_5SM1004TMEM4LOAD26SM100_TMEM_LOAD_32dp32b32xENSA_20SM90_TMA_LOAD_IM2COLENS16_INS17_ILi2ELi4ELi3EEES1A_NSV_INSB_IJS1B_S1V_EEENSB_IJS1V_SE_EEEEEEENSA_39AutoVectorizingCopyWithAssumedAlignmentILi128EEENSA_21SM90_TMA_STORE_IM2COLES2F_S2H_S2H_EEEvvEEEEvNT_6ParamsE --------------------------
	.section	.nv.info._ZN7cutlass13device_kernelINS_4conv6kernel13ConvUniversalINS1_16ConvProblemShapeILNS1_8OperatorE1ELi3EEENS1_10collective14CollectiveConvINS1_47MainloopSm100TmaUmmaWarpSpecializedImplicitGemmILS5_1ELi8ELi3ELi1ELi2EN4cute5tupleIJNSA_1CILi2EEENSC_ILi1EEESE_EEEEENSB_IJNSC_ILi256EEENSC_ILi128EEENSB_IJNSC_ILi64EEEEEEEEENS_10bfloat16_tESM_NSA_8TiledMMAINSA_8MMA_AtomIJNSA_26SM100_MMA_F16BF16_2x1SM_SSISM_SM_fLi256ELi128ELNSA_4UMMA5MajorE0ELSR_1ELNSQ_7ScaleInE0ELSS_0EEEEEENSA_6LayoutINSB_IJSE_SE_SE_EEENSB_IJNSC_ILi0EEESX_SX_EEEEENSB_IJNSA_10UnderscoreES10_S10_EEEEENS7_6detail27Sm100ImplicitGemmTileTraitsINSA_25SM100_TMA_2SM_LOAD_IM2COLENSA_14ComposedLayoutINSA_7SwizzleILi3ELi4ELi3EEENSA_18smem_ptr_flag_bitsILi16EEENSV_INSB_IJNSC_ILi8EEESJ_EEENSB_IJSJ_SE_EEEEEEEvEENS14_INSA_18SM100_TMA_2SM_LOADENS16_IS18_S1A_NSV_INSB_IJSJ_S1B_EEENSB_IJSE_SJ_EEEEEEEvEEEENS_8epilogue10collective18CollectiveEpilogueINS1O_23Sm100TmaWarpSpecializedILi4ELi2ELi32ELb1ELb0EEEJNSB_IJSI_SI_SK_EEENSB_IJNSV_ISI_SE_EENSV_INSC_ILi32EEESE_EEEEESM_NSB_IJNSB_IJllllEEESE_SX_EEESM_S1Z_NS1O_6fusion15FusionCallbacksIS1S_NS20_17LinearCombinationISM_fSM_fLNS_15FloatRoundStyleE2EEES1T_S1X_JEEENSA_5SM1004TMEM4LOAD26SM100_TMEM_LOAD_32dp32b32xENSA_20SM90_TMA_LOAD_IM2COLENS16_INS17_ILi2ELi4ELi3EEES1A_NSV_INSB_IJS1B_S1V_EEENSB_IJS1V_SE_EEEEEEENSA_39AutoVectorizingCopyWithAssumedAlignmentILi128EEENSA_21SM90_TMA_STORE_IM2COLES2F_S2H_S2H_EEEvvEEEEvNT_6ParamsE,"",@"SHT_CUDA_INFO"
	.sectionflags	@""
	.align	4


	//----- nvinfo : EIATTR_CUDA_API_VERSION
	.align		4
        /*0000*/ 	.byte	0x04, 0x37
        /*0002*/ 	.short	(.L_31 - .L_30)
.L_30:
        /*0004*/ 	.word	0x00000082


	//----- nvinfo : EIATTR_KPARAM_INFO
	.align		4
.L_31:
        /*0008*/ 	.byte	0x04, 0x17
        /*000a*/ 	.short	(.L_33 - .L_32)
.L_32:
        /*000c*/ 	.word	0x00000000
        /*0010*/ 	.short	0x0000
        /*0012*/ 	.short	0x0000
        /*0014*/ 	.byte	0x00, 0xf0, 0x01, 0x24


	//----- nvinfo : EIATTR_AT_ENTRY_FRAGMENTS
	.align		4
.L_33:
        /*0018*/ 	.byte	0x04, 0x4f
        /*001a*/ 	.short	(.L_35 - .L_34)


	//   ....[0]....
.L_34:
        /*001c*/ 	.word	0x00000007


	//----- nvinfo : EIATTR_RESERVED_SMEM_USED
	.align		4
.L_35:
        /*0020*/ 	.byte	0x01, 0x41
	.zero		2


	//----- nvinfo : EIATTR_SPARSE_MMA_MASK
	.align		4
        /*0024*/ 	.byte	0x03, 0x50
        /*0026*/ 	.short	0x0000


	//----- nvinfo : EIATTR_TCGEN05_2CTA_USED
	.align		4
        /*0028*/ 	.byte	0x01, 0x52
	.zero		2


	//----- nvinfo : EIATTR_MAXREG_COUNT
	.align		4
        /*002c*/ 	.byte	0x03, 0x1b
        /*002e*/ 	.short	0x00ff


	//----- nvinfo : EIATTR_NUM_BARRIERS
	.align		4
        /*0030*/ 	.byte	0x02, 0x4c
        /*0032*/ 	.byte	0x07
	.zero		1


	//----- nvinfo : EIATTR_EXTERNS
	.align		4
        /*0034*/ 	.byte	0x04, 0x0f
        /*0036*/ 	.short	(.L_37 - .L_36)


	//   ....[0]....
	.align		4
.L_36:
        /*0038*/ 	.word	index@(__assertfail)


	//----- nvinfo : EIATTR_MERCURY_ISA_VERSION
	.align		4
.L_37:
        /*003c*/ 	.byte	0x03, 0x5f
        /*003e*/ 	.short	0x0101


	//----- nvinfo : EIATTR_INT_WARP_WIDE_INSTR_OFFSETS
	.align		4
        /*0040*/ 	.byte	0x04, 0x31
        /*0042*/ 	.short	(.L_39 - .L_38)


	//   ....[0]....
.L_38:
        /*0044*/ 	.word	0x00000cd0


	//   ....[1]....
        /*0048*/ 	.word	0x00000d80


	//   ....[2]....
        /*004c*/ 	.word	0x00004720


	//   ....[3]....
        /*0050*/ 	.word	0x00004740


	//   ....[4]....
        /*0054*/ 	.word	0x00004770


	//   ....[5]....
        /*0058*/ 	.word	0x000054e0


	//   ....[6]....
        /*005c*/ 	.word	0x00005550


	//   ....[7]....
        /*0060*/ 	.word	0x00005660


	//   ....[8]....
        /*0064*/ 	.word	0x000056e0


	//   ....[9]....
        /*0068*/ 	.word	0x000057e0


	//   ....[10]....
        /*006c*/ 	.word	0x00005880


	//   ....[11]....
        /*0070*/ 	.word	0x00005970


	//   ....[12]....
        /*0074*/ 	.word	0x00005a90


	//----- nvinfo : EIATTR_COOP_GROUP_MASK_REGIDS
	.align		4
.L_39:
        /*0078*/ 	.byte	0x04, 0x29
        /*007a*/ 	.short	(.L_41 - .L_40)


	//   ....[0]....
.L_40:
        /*007c*/ 	.word	0xffffffff


	//   ....[1]....
        /*0080*/ 	.word	0xffffffff


	//   ....[2]....
        /*0084*/ 	.word	0xffffffff


	//   ....[3]....
        /*0088*/ 	.word	0xffffffff


	//   ....[4]....
        /*008c*/ 	.word	0xffffffff


	//   ....[5]....
        /*0090*/ 	.word	0xffffffff


	//   ....[6]....
        /*0094*/ 	.word	0xffffffff


	//   ....[7]....
        /*0098*/ 	.word	0xffffffff


	//   ....[8]....
        /*009c*/ 	.word	0xffffffff


	//   ....[9]....
        /*00a0*/ 	.word	0xffffffff


	//   ....[10]....
        /*00a4*/ 	.word	0xffffffff


	//   ....[11]....
        /*00a8*/ 	.word	0xffffffff


	//   ....[12]....
        /*00ac*/ 	.word	0xffffffff


	//----- nvinfo : EIATTR_COOP_GROUP_INSTR_OFFSETS
	.align		4
.L_41:
        /*00b0*/ 	.byte	0x04, 0x28
        /*00b2*/ 	.short	(.L_43 - .L_42)


	//   ....[0]....
.L_42:
        /*00b4*/ 	.word	0x000000d0


	//   ....[1]....
        /*00b8*/ 	.word	0x00000540


	//   ....[2]....
        /*00bc*/ 	.word	0x00000760


	//   ....[3]....
        /*00c0*/ 	.word	0x00000900


	//   ....[4]....
        /*00c4*/ 	.word	0x00000a00


	//   ....[5]....
        /*00c8*/ 	.word	0x00000b50


	//   ....[6]....
        /*00cc*/ 	.word	0x00000df0


	//   ....[7]....
        /*00d0*/ 	.word	0x00002720


	//   ....[8]....
        /*00d4*/ 	.word	0x000035f0


	//   ....[9]....
        /*00d8*/ 	.word	0x00003ac0


	//   ....[10]....
        /*00dc*/ 	.word	0x00003af0


	//   ....[11]....
        /*00e0*/ 	.word	0x00004630


	//   ....[12]....
        /*00e4*/ 	.word	0x00004840


	//----- nvinfo : EIATTR_VRC_CTA_INIT_COUNT
	.align		4
.L_43:
        /*00e8*/ 	.byte	0x02, 0x4a
        /*00ea*/ 	.byte	0x80
	.zero		1


	//----- nvinfo : EIATTR_SYSCALL_OFFSETS
	.align		4
        /*00ec*/ 	.byte	0x04, 0x46
        /*00ee*/ 	.short	(.L_45 - .L_44)


	//   ....[0]....
.L_44:
        /*00f0*/ 	.word	0x000066c0


	//   ....[1]....
        /*00f4*/ 	.word	0x000067b0


	//   ....[2]....
        /*00f8*/ 	.word	0x00007180


	//   ....[3]....
        /*00fc*/ 	.word	0x00007e30


	//   ....[4]....
        /*0100*/ 	.word	0x00008ab0


	//   ....[5]....
        /*0104*/ 	.word	0x00009720


	//----- nvinfo : EIATTR_MBARRIER_INSTR_OFFSETS
	.align		4
.L_45:
        /*0108*/ 	.byte	0x04, 0x39
        /*010a*/ 	.short	(.L_47 - .L_46)


	//   ....[0]....
.L_46:
        /*010c*/ 	.word	0x00000650
        /*0110*/ 	.word	0x000000ff
        /*0114*/ 	.word	0x00000000
        /*0118*/ 	.short	0x0100
        /*011a*/ 	.byte	0x04
	.zero		1


	//   ....[1]....
        /*011c*/ 	.word	0x00000660
        /*0120*/ 	.word	0x000000ff
        /*0124*/ 	.word	0x00000040
        /*0128*/ 	.short	0x0100
        /*012a*/ 	.byte	0x04
	.zero		1


	//   ....[2]....
        /*012c*/ 	.word	0x00000670
        /*0130*/ 	.word	0x000000ff
        /*0134*/ 	.word	0x00000008
        /*0138*/ 	.short	0x0100
        /*013a*/ 	.byte	0x04
	.zero		1


	//   ....[3]....
        /*013c*/ 	.word	0x00000680
        /*0140*/ 	.word	0x000000ff
        /*0144*/ 	.word	0x00000048
        /*0148*/ 	.short	0x0100
        /*014a*/ 	.byte	0x04
	.zero		1


	//   ....[4]....
        /*014c*/ 	.word	0x00000690
        /*0150*/ 	.word	0x000000ff
        /*0154*/ 	.word	0x00000010
        /*0158*/ 	.short	0x0100
        /*015a*/ 	.byte	0x04
	.zero		1


	//   ....[5]....
        /*015c*/ 	.word	0x000006a0
        /*0160*/ 	.word	0x000000ff
        /*0164*/ 	.word	0x00000050
        /*0168*/ 	.short	0x0100
        /*016a*/ 	.byte	0x04
	.zero		1


	//   ....[6]....
        /*016c*/ 	.word	0x000006b0
        /*0170*/ 	.word	0x000000ff
        /*0174*/ 	.word	0x00000018
        /*0178*/ 	.short	0x0100
        /*017a*/ 	.byte	0x04
	.zero		1


	//   ....[7]....
        /*017c*/ 	.word	0x000006c0
        /*0180*/ 	.word	0x000000ff
        /*0184*/ 	.word	0x00000058
        /*0188*/ 	.short	0x0100
        /*018a*/ 	.byte	0x04
	.zero		1


	//   ....[8]....
        /*018c*/ 	.word	0x000006d0
        /*0190*/ 	.word	0x000000ff
        /*0194*/ 	.word	0x00000020
        /*0198*/ 	.short	0x0100
        /*019a*/ 	.byte	0x04
	.zero		1


	//   ....[9]....
        /*019c*/ 	.word	0x000006e0
        /*01a0*/ 	.word	0x000000ff
        /*01a4*/ 	.word	0x00000060
        /*01a8*/ 	.short	0x0100
        /*01aa*/ 	.byte	0x04
	.zero		1


	//   ....[10]....
        /*01ac*/ 	.word	0x000006f0
        /*01b0*/ 	.word	0x000000ff
        /*01b4*/ 	.word	0x00000028
        /*01b8*/ 	.short	0x0100
        /*01ba*/ 	.byte	0x04
	.zero		1


	//   ....[11]....
        /*01bc*/ 	.word	0x00000700
        /*01c0*/ 	.word	0x000000ff
        /*01c4*/ 	.word	0x00000068
        /*01c8*/ 	.short	0x0100
        /*01ca*/ 	.byte	0x04
	.zero		1


	//   ....[12]....
        /*01cc*/ 	.word	0x00000710
        /*01d0*/ 	.word	0x000000ff
        /*01d4*/ 	.word	0x00000030
        /*01d8*/ 	.short	0x0100
        /*01da*/ 	.byte	0x04
	.zero		1


	//   ....[13]....
        /*01dc*/ 	.word	0x00000720
        /*01e0*/ 	.word	0x000000ff
        /*01e4*/ 	.word	0x00000070
        /*01e8*/ 	.short	0x0100
        /*01ea*/ 	.byte	0x04
	.zero		1


	//   ....[14]....
        /*01ec*/ 	.word	0x00000730
        /*01f0*/ 	.word	0x000000ff
        /*01f4*/ 	.word	0x00000038
        /*01f8*/ 	.short	0x0100
        /*01fa*/ 	.byte	0x04
	.zero		1


	//   ....[15]....
        /*01fc*/ 	.word	0x00000740
        /*0200*/ 	.word	0x000000ff
        /*0204*/ 	.word	0x00000078
        /*0208*/ 	.short	0x0100
        /*020a*/ 	.byte	0x04
	.zero		1


	//   ....[16]....
        /*020c*/ 	.word	0x00000870
        /*0210*/ 	.word	0x000000ff
        /*0214*/ 	.word	0x00000080
        /*0218*/ 	.short	0x0100
        /*021a*/ 	.byte	0x04
	.zero		1


	//   ....[17]....
        /*021c*/ 	.word	0x00000880
        /*0220*/ 	.word	0x000000ff
        /*0224*/ 	.word	0x000000a0
        /*0228*/ 	.short	0x0100
        /*022a*/ 	.byte	0x04
	.zero		1


	//   ....[18]....
        /*022c*/ 	.word	0x00000890
        /*0230*/ 	.word	0x000000ff
        /*0234*/ 	.word	0x00000088
        /*0238*/ 	.short	0x0100
        /*023a*/ 	.byte	0x04
	.zero		1


	//   ....[19]....
        /*023c*/ 	.word	0x000008a0
        /*0240*/ 	.word	0x000000ff
        /*0244*/ 	.word	0x000000a8
        /*0248*/ 	.short	0x0100
        /*024a*/ 	.byte	0x04
	.zero		1


	//   ....[20]....
        /*024c*/ 	.word	0x000008b0
        /*0250*/ 	.word	0x000000ff
        /*0254*/ 	.word	0x00000090
        /*0258*/ 	.short	0x0100
        /*025a*/ 	.byte	0x04
	.zero		1


	//   ....[21]....
        /*025c*/ 	.word	0x000008c0
        /*0260*/ 	.word	0x000000ff
        /*0264*/ 	.word	0x000000b0
        /*0268*/ 	.short	0x0100
        /*026a*/ 	.byte	0x04
	.zero		1


	//   ....[22]....
        /*026c*/ 	.word	0x000008d0
        /*0270*/ 	.word	0x000000ff
        /*0274*/ 	.word	0x00000098
        /*0278*/ 	.short	0x0100
        /*027a*/ 	.byte	0x04
	.zero		1


	//   ....[23]....
        /*027c*/ 	.word	0x000008e0
        /*0280*/ 	.word	0x000000ff
        /*0284*/ 	.word	0x000000b8
        /*0288*/ 	.short	0x0100
        /*028a*/ 	.byte	0x04
	.zero		1


	//   ....[24]....
        /*028c*/ 	.word	0x000009d0
        /*0290*/ 	.word	0x000000ff
        /*0294*/ 	.word	0x000000c0
        /*0298*/ 	.short	0x0100
        /*029a*/ 	.byte	0x04
	.zero		1


	//   ....[25]....
        /*029c*/ 	.word	0x000009e0
        /*02a0*/ 	.word	0x000000ff
        /*02a4*/ 	.word	0x000000c8
        /*02a8*/ 	.short	0x0100
        /*02aa*/ 	.byte	0x04
	.zero		1


	//   ....[26]....
        /*02ac*/ 	.word	0x00000b20
        /*02b0*/ 	.word	0x000000ff
        /*02b4*/ 	.word	0x000000d0
        /*02b8*/ 	.short	0x0100
        /*02ba*/ 	.byte	0x06
	.zero		1


	//   ....[27]....
        /*02bc*/ 	.word	0x00000b30
        /*02c0*/ 	.word	0x000000ff
        /*02c4*/ 	.word	0x000000d8
        /*02c8*/ 	.short	0x0100
        /*02ca*/ 	.byte	0x06
	.zero		1


	//   ....[28]....
        /*02cc*/ 	.word	0x00000c70
        /*02d0*/ 	.word	0x000000ff
        /*02d4*/ 	.word	0x000000e0
        /*02d8*/ 	.short	0x0100
        /*02da*/ 	.byte	0x04
	.zero		1


	//   ....[29]....
        /*02dc*/ 	.word	0x00000c80
        /*02e0*/ 	.word	0x000000ff
        /*02e4*/ 	.word	0x000000f0
        /*02e8*/ 	.short	0x0100
        /*02ea*/ 	.byte	0x04
	.zero		1


	//   ....[30]....
        /*02ec*/ 	.word	0x00000c90
        /*02f0*/ 	.word	0x000000ff
        /*02f4*/ 	.word	0x000000e8
        /*02f8*/ 	.short	0x0100
        /*02fa*/ 	.byte	0x04
	.zero		1


	//   ....[31]....
        /*02fc*/ 	.word	0x00000ca0
        /*0300*/ 	.word	0x000000ff
        /*0304*/ 	.word	0x000000f8
        /*0308*/ 	.short	0x0100
        /*030a*/ 	.byte	0x04
	.zero		1


	//   ....[32]....
        /*030c*/ 	.word	0x00000da0
        /*0310*/ 	.word	0x000000ff
        /*0314*/ 	.word	0x00000100
        /*0318*/ 	.short	0x0100
        /*031a*/ 	.byte	0x06
	.zero		1


	//   ....[33]....
        /*031c*/ 	.word	0x00001900
        /*0320*/ 	.word	0x000000ff
        /*0324*/ 	.word	0x00000040
        /*0328*/ 	.short	0x010a
        /*032a*/ 	.byte	0x04
	.zero		1


	//   ....[34]....
        /*032c*/ 	.word	0x00001c50
        /*0330*/ 	.word	0x000000ff
        /*0334*/ 	.word	0x00000040
        /*0338*/ 	.short	0x010a
        /*033a*/ 	.byte	0x09
	.zero		1


	//   ....[35]....
        /*033c*/ 	.word	0x00001e00
        /*0340*/ 	.word	0x000000ff
        /*0344*/ 	.word	0x00000040
        /*0348*/ 	.short	0x010a
        /*034a*/ 	.byte	0x08
	.zero		1


	//   ....[36]....
        /*034c*/ 	.word	0x00002030
        /*0350*/ 	.word	0x000000ff
        /*0354*/ 	.word	0x000000c8
        /*0358*/ 	.short	0x0101
        /*035a*/ 	.byte	0x1e
	.zero		1


	//   ....[37]....
        /*035c*/ 	.word	0x00002060
        /*0360*/ 	.word	0x000000ff
        /*0364*/ 	.word	0x00000040
        /*0368*/ 	.short	0x010a
        /*036a*/ 	.byte	0x04
	.zero		1


	//   ....[38]....
        /*036c*/ 	.word	0x00002340
        /*0370*/ 	.word	0x000000ff
        /*0374*/ 	.word	0x00000040
        /*0378*/ 	.short	0x010a
        /*037a*/ 	.byte	0x09
	.zero		1


	//   ....[39]....
        /*037c*/ 	.word	0x000024f0
        /*0380*/ 	.word	0x000000ff
        /*0384*/ 	.word	0x00000040
        /*0388*/ 	.short	0x010a
        /*038a*/ 	.byte	0x08
	.zero		1


	//   ....[40]....
        /*038c*/ 	.word	0x00002730
        /*0390*/ 	.word	0x000000ff
        /*0394*/ 	.word	0x000000d0
        /*0398*/ 	.short	0x010a
        /*039a*/ 	.byte	0x1e
	.zero		1


	//   ....[41]....
        /*039c*/ 	.word	0x000027f0
        /*03a0*/ 	.word	0x000000ff
        /*03a4*/ 	.word	0x00000000
        /*03a8*/ 	.short	0x0101
        /*03aa*/ 	.byte	0x04
	.zero		1


	//   ....[42]....
        /*03ac*/ 	.word	0x00002df0
        /*03b0*/ 	.word	0x000000ff
        /*03b4*/ 	.word	0x00000000
        /*03b8*/ 	.short	0x010a
        /*03ba*/ 	.byte	0x04
	.zero		1


	//   ....[43]....
        /*03bc*/ 	.word	0x00002e90
        /*03c0*/ 	.word	0x000000ff
        /*03c4*/ 	.word	0x00000000
        /*03c8*/ 	.short	0x010a
        /*03ca*/ 	.byte	0x05
	.zero		1


	//   ....[44]....
        /*03cc*/ 	.word	0x00002f30
        /*03d0*/ 	.word	0x000000ff
        /*03d4*/ 	.word	0x00000000
        /*03d8*/ 	.short	0x010a
        /*03da*/ 	.byte	0x05
	.zero		1


	//   ....[45]....
        /*03dc*/ 	.word	0x00002fd0
        /*03e0*/ 	.word	0x000000ff
        /*03e4*/ 	.word	0x00000000
        /*03e8*/ 	.short	0x010a
        /*03ea*/ 	.byte	0x05
	.zero		1


	//   ....[46]....
        /*03ec*/ 	.word	0x00003070
        /*03f0*/ 	.word	0x000000ff
        /*03f4*/ 	.word	0x00000000
        /*03f8*/ 	.short	0x010a
        /*03fa*/ 	.byte	0x05
	.zero		1


	//   ....[47]....
        /*03fc*/ 	.word	0x00003110
        /*0400*/ 	.word	0x000000ff
        /*0404*/ 	.word	0x00000000
        /*0408*/ 	.short	0x010a
        /*040a*/ 	.byte	0x05
	.zero		1


	//   ....[48]....
        /*040c*/ 	.word	0x000031b0
        /*0410*/ 	.word	0x000000ff
        /*0414*/ 	.word	0x00000000
        /*0418*/ 	.short	0x010a
        /*041a*/ 	.byte	0x05
	.zero		1


	//   ....[49]....
        /*041c*/ 	.word	0x00003260
        /*0420*/ 	.word	0x00000000
        /*0424*/ 	.word	0x00000000
        /*0428*/ 	.short	0x010a
        /*042a*/ 	.byte	0xff
	.zero		1


	//   ....[50]....
        /*042c*/ 	.word	0x000033b0
        /*0430*/ 	.word	0x000000ff
        /*0434*/ 	.word	0x000000d8
        /*0438*/ 	.short	0x010a
        /*043a*/ 	.byte	0x04
	.zero		1


	//   ....[51]....
        /*043c*/ 	.word	0x00003450
        /*0440*/ 	.word	0x000000ff
        /*0444*/ 	.word	0x000000d0
        /*0448*/ 	.short	0x010a
        /*044a*/ 	.byte	0x04
	.zero		1


	//   ....[52]....
        /*044c*/ 	.word	0x000034f0
        /*0450*/ 	.word	0x000000ff
        /*0454*/ 	.word	0x00000000
        /*0458*/ 	.short	0x0101
        /*045a*/ 	.byte	0x05
	.zero		1


	//   ....[53]....
        /*045c*/ 	.word	0x00003530
        /*0460*/ 	.word	0x000000ff
        /*0464*/ 	.word	0x000000d8
        /*0468*/ 	.short	0x0106
        /*046a*/ 	.byte	0x04
	.zero		1


	//   ....[54]....
        /*046c*/ 	.word	0x00003570
        /*0470*/ 	.word	0x00000000
        /*0474*/ 	.word	0x000000d8
        /*0478*/ 	.short	0x010a
        /*047a*/ 	.byte	0xff
	.zero		1


	//   ....[55]....
        /*047c*/ 	.word	0x000037c0
        /*0480*/ 	.word	0x000000ff
        /*0484*/ 	.word	0x00000008
        /*0488*/ 	.short	0x010a
        /*048a*/ 	.byte	0x05
	.zero		1


	//   ....[56]....
        /*048c*/ 	.word	0x000037e0
        /*0490*/ 	.word	0x000000ff
        /*0494*/ 	.word	0x00000008
        /*0498*/ 	.short	0x010a
        /*049a*/ 	.byte	0x05
	.zero		1


	//   ....[57]....
        /*049c*/ 	.word	0x00003970
        /*04a0*/ 	.word	0x000000ff
        /*04a4*/ 	.word	0x00000008
        /*04a8*/ 	.short	0x010a
        /*04aa*/ 	.byte	0x05
	.zero		1


	//   ....[58]....
        /*04ac*/ 	.word	0x00003990
        /*04b0*/ 	.word	0x000000ff
        /*04b4*/ 	.word	0x00000008
        /*04b8*/ 	.short	0x010a
        /*04ba*/ 	.byte	0x05
	.zero		1


	//   ....[59]....
        /*04bc*/ 	.word	0x00003a50
        /*04c0*/ 	.word	0x000000ff
        /*04c4*/ 	.word	0x00000000
        /*04c8*/ 	.short	0x0101
        /*04ca*/ 	.byte	0x04
	.zero		1


	//   ....[60]....
        /*04cc*/ 	.word	0x00003de0
        /*04d0*/ 	.word	0x000000ff
        /*04d4*/ 	.word	0x000000d0
        /*04d8*/ 	.short	0x010a
        /*04da*/ 	.byte	0x14
	.zero		1


	//   ....[61]....
        /*04dc*/ 	.word	0x00003e80
        /*04e0*/ 	.word	0x000000ff
        /*04e4*/ 	.word	0x00000000
        /*04e8*/ 	.short	0x0101
        /*04ea*/ 	.byte	0x22
	.zero		1


	//   ....[62]....
        /*04ec*/ 	.word	0x00003ec0
        /*04f0*/ 	.word	0x000000ff
        /*04f4*/ 	.word	0x000000f0
        /*04f8*/ 	.short	0x010a
        /*04fa*/ 	.byte	0x19
	.zero		1


	//   ....[63]....
        /*04fc*/ 	.word	0x00003f60
        /*0500*/ 	.word	0x000000ff
        /*0504*/ 	.word	0x00000000
        /*0508*/ 	.short	0x010a
        /*050a*/ 	.byte	0x04
	.zero		1


	//   ....[64]....
        /*050c*/ 	.word	0x00003fb0
        /*0510*/ 	.word	0x000000ff
        /*0514*/ 	.word	0x00000000
        /*0518*/ 	.short	0x010a
        /*051a*/ 	.byte	0x12
	.zero		1


	//   ....[65]....
        /*051c*/ 	.word	0x00004100
        /*0520*/ 	.word	0x000000ff
        /*0524*/ 	.word	0x00000000
        /*0528*/ 	.short	0x010a
        /*052a*/ 	.byte	0x05
	.zero		1


	//   ....[66]....
        /*052c*/ 	.word	0x00004430
        /*0530*/ 	.word	0x000000ff
        /*0534*/ 	.word	0x00000000
        /*0538*/ 	.short	0x010a
        /*053a*/ 	.byte	0x04
	.zero		1


	//   ....[67]....
        /*053c*/ 	.word	0x000044d0
        /*0540*/ 	.word	0x00000000
        /*0544*/ 	.word	0x00000000
        /*0548*/ 	.short	0x010a
        /*054a*/ 	.byte	0xff
	.zero		1


	//   ....[68]....
        /*054c*/ 	.word	0x00004510
        /*0550*/ 	.word	0x00000000
        /*0554*/ 	.word	0x00000000
        /*0558*/ 	.short	0x010a
        /*055a*/ 	.byte	0xff
	.zero		1


	//   ....[69]....
        /*055c*/ 	.word	0x00004580
        /*0560*/ 	.word	0x000000ff
        /*0564*/ 	.word	0x00000000
        /*0568*/ 	.short	0x0101
        /*056a*/ 	.byte	0x04
	.zero		1


	//   ....[70]....
        /*056c*/ 	.word	0x000045c0
        /*0570*/ 	.word	0x000000ff
        /*0574*/ 	.word	0x00000100
        /*0578*/ 	.short	0x010a
        /*057a*/ 	.byte	0x14
	.zero		1


	//   ....[71]....
        /*057c*/ 	.word	0x00004620
        /*0580*/ 	.word	0x000000ff
        /*0584*/ 	.word	0x00000000
        /*0588*/ 	.short	0x0101
        /*058a*/ 	.byte	0x04
	.zero		1


	//   ....[72]....
        /*058c*/ 	.word	0x00004b90
        /*0590*/ 	.word	0x000000ff
        /*0594*/ 	.word	0x000000d0
        /*0598*/ 	.short	0x010a
        /*059a*/ 	.byte	0x14
	.zero		1


	//   ....[73]....
        /*059c*/ 	.word	0x00004c30
        /*05a0*/ 	.word	0x000000ff
        /*05a4*/ 	.word	0x00000000
        /*05a8*/ 	.short	0x0101
        /*05aa*/ 	.byte	0x2d
	.zero		1


	//   ....[74]....
        /*05ac*/ 	.word	0x00005180
        /*05b0*/ 	.word	0x000000ff
        /*05b4*/ 	.word	0x000000c8
        /*05b8*/ 	.short	0x010a
        /*05ba*/ 	.byte	0x14
	.zero		1


	//   ....[75]....
        /*05bc*/ 	.word	0x00005320
        /*05c0*/ 	.word	0x000000ff
        /*05c4*/ 	.word	0x000000a0
        /*05c8*/ 	.short	0x010a
        /*05ca*/ 	.byte	0x14
	.zero		1


	//   ....[76]....
        /*05cc*/ 	.word	0x000055f0
        /*05d0*/ 	.word	0x000000ff
        /*05d4*/ 	.word	0x00000080
        /*05d8*/ 	.short	0x010b
        /*05da*/ 	.byte	0x14
	.zero		1


	//   ....[77]....
        /*05dc*/ 	.word	0x00005600
        /*05e0*/ 	.word	0x000000ff
        /*05e4*/ 	.word	0x00000000
        /*05e8*/ 	.short	0x0101
        /*05ea*/ 	.byte	0x31
	.zero		1


	//   ....[78]....
        /*05ec*/ 	.word	0x00005620
        /*05f0*/ 	.word	0x000000ff
        /*05f4*/ 	.word	0x000000a8
        /*05f8*/ 	.short	0x010a
        /*05fa*/ 	.byte	0x14
	.zero		1


	//   ....[79]....
        /*05fc*/ 	.word	0x00005770
        /*0600*/ 	.word	0x000000ff
        /*0604*/ 	.word	0x00000088
        /*0608*/ 	.short	0x010b
        /*060a*/ 	.byte	0x14
	.zero		1


	//   ....[80]....
        /*060c*/ 	.word	0x00005780
        /*0610*/ 	.word	0x000000ff
        /*0614*/ 	.word	0x00000000
        /*0618*/ 	.short	0x0101
        /*061a*/ 	.byte	0x30
	.zero		1


	//   ....[81]....
        /*061c*/ 	.word	0x000057a0
        /*0620*/ 	.word	0x000000ff
        /*0624*/ 	.word	0x000000b0
        /*0628*/ 	.short	0x010a
        /*062a*/ 	.byte	0x14
	.zero		1


	//   ....[82]....
        /*062c*/ 	.word	0x00005910
        /*0630*/ 	.word	0x000000ff
        /*0634*/ 	.word	0x00000090
        /*0638*/ 	.short	0x010b
        /*063a*/ 	.byte	0x14
	.zero		1


	//   ....[83]....
        /*063c*/ 	.word	0x00005920
        /*0640*/ 	.word	0x000000ff
        /*0644*/ 	.word	0x00000000
        /*0648*/ 	.short	0x0101
        /*064a*/ 	.byte	0x2f
	.zero		1


	//   ....[84]....
        /*064c*/ 	.word	0x00005930
        /*0650*/ 	.word	0x000000ff
        /*0654*/ 	.word	0x000000b8
        /*0658*/ 	.short	0x010a
        /*065a*/ 	.byte	0x14
	.zero		1


	//   ....[85]....
        /*065c*/ 	.word	0x00005b00
        /*0660*/ 	.word	0x000000ff
        /*0664*/ 	.word	0x00000098
        /*0668*/ 	.short	0x010b
        /*066a*/ 	.byte	0x14
	.zero		1


	//   ....[86]....
        /*066c*/ 	.word	0x00005b10
        /*0670*/ 	.word	0x000000ff
        /*0674*/ 	.word	0x00000000
        /*0678*/ 	.short	0x0101
        /*067a*/ 	.byte	0x2e
	.zero		1


	//   ....[87]....
        /*067c*/ 	.word	0x00005b40
        /*0680*/ 	.word	0x000000ff
        /*0684*/ 	.word	0x000000a0
        /*0688*/ 	.short	0x010a
        /*068a*/ 	.byte	0x14
	.zero		1


	//   ....[88]....
        /*068c*/ 	.word	0x00005b60
        /*0690*/ 	.word	0x000000ff
        /*0694*/ 	.word	0x000000a8
        /*0698*/ 	.short	0x010a
        /*069a*/ 	.byte	0x14
	.zero		1


	//   ....[89]....
        /*069c*/ 	.word	0x00005b80
        /*06a0*/ 	.word	0x000000ff
        /*06a4*/ 	.word	0x000000b0
        /*06a8*/ 	.short	0x010a
        /*06aa*/ 	.byte	0x14
	.zero		1


	//   ....[90]....
        /*06ac*/ 	.word	0x00005bc0
        /*06b0*/ 	.word	0x00000000
        /*06b4*/ 	.word	0x000000b8
        /*06b8*/ 	.short	0x010a
        /*06ba*/ 	.byte	0xff
	.zero		1


	//   ....[91]....
        /*06bc*/ 	.word	0x00005f40
        /*06c0*/ 	.word	0x000000ff
        /*06c4*/ 	.word	0x000000d0
        /*06c8*/ 	.short	0x010a
        /*06ca*/ 	.byte	0x32
	.zero		1


	//   ....[92]....
        /*06cc*/ 	.word	0x00006010
        /*06d0*/ 	.word	0x000000ff
        /*06d4*/ 	.word	0x00000000
        /*06d8*/ 	.short	0x0101
        /*06da*/ 	.byte	0x04
	.zero		1


	//   ....[93]....
        /*06dc*/ 	.word	0x00006cb0
        /*06e0*/ 	.word	0x000000ff
        /*06e4*/ 	.word	0x00000080
        /*06e8*/ 	.short	0x010a
        /*06ea*/ 	.byte	0x32
	.zero		1


	//   ....[94]....
        /*06ec*/ 	.word	0x00006d60
        /*06f0*/ 	.word	0x00000067
        /*06f4*/ 	.word	0x000000e0
        /*06f8*/ 	.short	0x010a
        /*06fa*/ 	.byte	0xff
	.zero		1


	//   ....[95]....
        /*06fc*/ 	.word	0x00006f70
        /*0700*/ 	.word	0x000000ff
        /*0704*/ 	.word	0x00000080
        /*0708*/ 	.short	0x010a
        /*070a*/ 	.byte	0x32
	.zero		1


	//   ....[96]....
        /*070c*/ 	.word	0x00007060
        /*0710*/ 	.word	0x00000067
        /*0714*/ 	.word	0x000000e0
        /*0718*/ 	.short	0x010a
        /*071a*/ 	.byte	0xff
	.zero		1


	//   ....[97]....
        /*071c*/ 	.word	0x00007b60
        /*0720*/ 	.word	0x00000000
        /*0724*/ 	.word	0x00000000
        /*0728*/ 	.short	0x0101
        /*072a*/ 	.byte	0xff
	.zero		1


	//   ....[98]....
        /*072c*/ 	.word	0x00007b70
        /*0730*/ 	.word	0x00000002
        /*0734*/ 	.word	0x00000080
        /*0738*/ 	.short	0x010a
        /*073a*/ 	.byte	0xff
	.zero		1


	//   ....[99]....
        /*073c*/ 	.word	0x00007c50
        /*0740*/ 	.word	0x00000002
        /*0744*/ 	.word	0x00000080
        /*0748*/ 	.short	0x010a
        /*074a*/ 	.byte	0xff
	.zero		1


	//   ....[100]....
        /*074c*/ 	.word	0x000087e0
        /*0750*/ 	.word	0x00000000
        /*0754*/ 	.word	0x00000000
        /*0758*/ 	.short	0x0101
        /*075a*/ 	.byte	0xff
	.zero		1


	//   ....[101]....
        /*075c*/ 	.word	0x00008800
        /*0760*/ 	.word	0x00000006
        /*0764*/ 	.word	0x00000080
        /*0768*/ 	.short	0x010a
        /*076a*/ 	.byte	0xff
	.zero		1


	//   ....[102]....
        /*076c*/ 	.word	0x000088d0
        /*0770*/ 	.word	0x00000006
        /*0774*/ 	.word	0x00000080
        /*0778*/ 	.short	0x010a
        /*077a*/ 	.byte	0xff
	.zero		1


	//   ....[103]....
        /*077c*/ 	.word	0x00009450
        /*0780*/ 	.word	0x00000000
        /*0784*/ 	.word	0x00000000
        /*0788*/ 	.short	0x0101
        /*078a*/ 	.byte	0xff
	.zero		1


	//   ....[104]....
        /*078c*/ 	.word	0x00009470
        /*0790*/ 	.word	0x00000002
        /*0794*/ 	.word	0x00000080
        /*0798*/ 	.short	0x010a
        /*079a*/ 	.byte	0xff
	.zero		1


	//   ....[105]....
        /*079c*/ 	.word	0x00009540
        /*07a0*/ 	.word	0x00000002
        /*07a4*/ 	.word	0x00000080
        /*07a8*/ 	.short	0x010a
        /*07aa*/ 	.byte	0xff
	.zero		1


	//   ....[106]....
        /*07ac*/ 	.word	0x00009930
        /*07b0*/ 	.word	0x00000067
        /*07b4*/ 	.word	0x00000000
        /*07b8*/ 	.short	0x0101
        /*07ba*/ 	.byte	0xff
	.zero		1


	//   ....[107]....
        /*07bc*/ 	.word	0x0000a110
        /*07c0*/ 	.word	0x00000000
        /*07c4*/ 	.word	0x00000000
        /*07c8*/ 	.short	0x0101
        /*07ca*/ 	.byte	0xff
	.zero		1


	//   ....[108]....
        /*07cc*/ 	.word	0x0000a390
        /*07d0*/ 	.word	0x000000ff
        /*07d4*/ 	.word	0x00000000
        /*07d8*/ 	.short	0x0101
        /*07da*/ 	.byte	0x04
	.zero		1


	//   ....[109]....
        /*07dc*/ 	.word	0x0000a3c0
        /*07e0*/ 	.word	0x00000000
        /*07e4*/ 	.word	0x00000040
        /*07e8*/ 	.short	0x010a
        /*07ea*/ 	.byte	0xff
	.zero		1


	//   ....[110]....
        /*07ec*/ 	.word	0x0000a420
        /*07f0*/ 	.word	0x00000000
        /*07f4*/ 	.word	0x00000040
        /*07f8*/ 	.short	0x010a
        /*07fa*/ 	.byte	0xff
	.zero		1


	//   ....[111]....
        /*07fc*/ 	.word	0x0000a480
        /*0800*/ 	.word	0x00000000
        /*0804*/ 	.word	0x000000d0
        /*0808*/ 	.short	0x010a
        /*080a*/ 	.byte	0xff
	.zero		1


	//   ....[112]....
        /*080c*/ 	.word	0x0000a4e0
        /*0810*/ 	.word	0x00000000
        /*0814*/ 	.word	0x00000000
        /*0818*/ 	.short	0x010a
        /*081a*/ 	.byte	0xff
	.zero		1


	//   ....[113]....
        /*081c*/ 	.word	0x0000a540
        /*0820*/ 	.word	0x00000000
        /*0824*/ 	.word	0x00000000
        /*0828*/ 	.short	0x010a
        /*082a*/ 	.byte	0xff
	.zero		1


	//   ....[114]....
        /*082c*/ 	.word	0x0000a5a0
        /*0830*/ 	.word	0x00000000
        /*0834*/ 	.word	0x00000000
        /*0838*/ 	.short	0x010a
        /*083a*/ 	.byte	0xff
	.zero		1


	//   ....[115]....
        /*083c*/ 	.word	0x0000a600
        /*0840*/ 	.word	0x00000000
        /*0844*/ 	.word	0x00000000
        /*0848*/ 	.short	0x010a
        /*084a*/ 	.byte	0xff
	.zero		1


	//   ....[116]....
        /*084c*/ 	.word	0x0000a660
        /*0850*/ 	.word	0x00000000
        /*0854*/ 	.word	0x00000000
        /*0858*/ 	.short	0x010a
        /*085a*/ 	.byte	0xff
	.zero		1


	//   ....[117]....
        /*085c*/ 	.word	0x0000a6c0
        /*0860*/ 	.word	0x00000000
        /*0864*/ 	.word	0x00000000
        /*0868*/ 	.short	0x010a
        /*086a*/ 	.byte	0xff
	.zero		1


	//   ....[118]....
        /*086c*/ 	.word	0x0000a720
        /*0870*/ 	.word	0x00000000
        /*0874*/ 	.word	0x00000000
        /*0878*/ 	.short	0x010a
        /*087a*/ 	.byte	0xff
	.zero		1


	//   ....[119]....
        /*087c*/ 	.word	0x0000a780
        /*0880*/ 	.word	0x00000004
        /*0884*/ 	.word	0x000000d8
        /*0888*/ 	.short	0x010a
        /*088a*/ 	.byte	0xff
	.zero		1


	//   ....[120]....
        /*088c*/ 	.word	0x0000a7e0
        /*0890*/ 	.word	0x00000004
        /*0894*/ 	.word	0x000000d0
        /*0898*/ 	.short	0x010a
        /*089a*/ 	.byte	0xff
	.zero		1


	//   ....[121]....
        /*089c*/ 	.word	0x0000a840
        /*08a0*/ 	.word	0x00000005
        /*08a4*/ 	.word	0x00000008
        /*08a8*/ 	.short	0x010a
        /*08aa*/ 	.byte	0xff
	.zero		1


	//   ....[122]....
        /*08ac*/ 	.word	0x0000a930
        /*08b0*/ 	.word	0x00000003
        /*08b4*/ 	.word	0x00000008
        /*08b8*/ 	.short	0x010a
        /*08ba*/ 	.byte	0xff
	.zero		1


	//   ....[123]....
        /*08bc*/ 	.word	0x0000a990
        /*08c0*/ 	.word	0x00000004
        /*08c4*/ 	.word	0x000000d0
        /*08c8*/ 	.short	0x010a
        /*08ca*/ 	.byte	0xff
	.zero		1


	//   ....[124]....
        /*08cc*/ 	.word	0x0000a9f0
        /*08d0*/ 	.word	0x00000004
        /*08d4*/ 	.word	0x000000f0
        /*08d8*/ 	.short	0x010a
        /*08da*/ 	.byte	0xff
	.zero		1


	//   ....[125]....
        /*08dc*/ 	.word	0x0000aa50
        /*08e0*/ 	.word	0x00000004
        /*08e4*/ 	.word	0x00000000
        /*08e8*/ 	.short	0x010a
        /*08ea*/ 	.byte	0xff
	.zero		1


	//   ....[126]....
        /*08ec*/ 	.word	0x0000aab0
        /*08f0*/ 	.word	0x00000000
        /*08f4*/ 	.word	0x00000000
        /*08f8*/ 	.short	0x010a
        /*08fa*/ 	.byte	0xff
	.zero		1


	//   ....[127]....
        /*08fc*/ 	.word	0x0000ab10
        /*0900*/ 	.word	0x00000000
        /*0904*/ 	.word	0x00000100
        /*0908*/ 	.short	0x010a
        /*090a*/ 	.byte	0xff
	.zero		1


	//   ....[128]....
        /*090c*/ 	.word	0x0000ab70
        /*0910*/ 	.word	0x00000000
        /*0914*/ 	.word	0x000000d0
        /*0918*/ 	.short	0x010a
        /*091a*/ 	.byte	0xff
	.zero		1


	//   ....[129]....
        /*091c*/ 	.word	0x0000abd0
        /*0920*/ 	.word	0x00000000
        /*0924*/ 	.word	0x000000c8
        /*0928*/ 	.short	0x010a
        /*092a*/ 	.byte	0xff
	.zero		1


	//   ....[130]....
        /*092c*/ 	.word	0x0000ac30
        /*0930*/ 	.word	0x00000002
        /*0934*/ 	.word	0x000000a0
        /*0938*/ 	.short	0x010a
        /*093a*/ 	.byte	0xff
	.zero		1


	//   ....[131]....
        /*093c*/ 	.word	0x0000ac90
        /*0940*/ 	.word	0x00000002
        /*0944*/ 	.word	0x000000a8
        /*0948*/ 	.short	0x010a
        /*094a*/ 	.byte	0xff
	.zero		1


	//   ....[132]....
        /*094c*/ 	.word	0x0000acf0
        /*0950*/ 	.word	0x00000002
        /*0954*/ 	.word	0x000000b0
        /*0958*/ 	.short	0x010a
        /*095a*/ 	.byte	0xff
	.zero		1


	//   ....[133]....
        /*095c*/ 	.word	0x0000ad50
        /*0960*/ 	.word	0x00000000
        /*0964*/ 	.word	0x000000b8
        /*0968*/ 	.short	0x010a
        /*096a*/ 	.byte	0xff
	.zero		1


	//   ....[134]....
        /*096c*/ 	.word	0x0000adb0
        /*0970*/ 	.word	0x00000000
        /*0974*/ 	.word	0x000000a0
        /*0978*/ 	.short	0x010a
        /*097a*/ 	.byte	0xff
	.zero		1


	//   ....[135]....
        /*097c*/ 	.word	0x0000ae10
        /*0980*/ 	.word	0x00000000
        /*0984*/ 	.word	0x000000a8
        /*0988*/ 	.short	0x010a
        /*098a*/ 	.byte	0xff
	.zero		1


	//   ....[136]....
        /*098c*/ 	.word	0x0000ae70
        /*0990*/ 	.word	0x00000000
        /*0994*/ 	.word	0x000000b0
        /*0998*/ 	.short	0x010a
        /*099a*/ 	.byte	0xff
	.zero		1


	//   ....[137]....
        /*099c*/ 	.word	0x0000aed0
        /*09a0*/ 	.word	0x00000000
        /*09a4*/ 	.word	0x000000d0
        /*09a8*/ 	.short	0x010a
        /*09aa*/ 	.byte	0xff
	.zero		1


	//   ....[138]....
        /*09ac*/ 	.word	0x0000af30
        /*09b0*/ 	.word	0x00000002
        /*09b4*/ 	.word	0x00000080
        /*09b8*/ 	.short	0x010a
        /*09ba*/ 	.byte	0xff
	.zero		1


	//   ....[139]....
        /*09bc*/ 	.word	0x0000af80
        /*09c0*/ 	.word	0x00000067
        /*09c4*/ 	.word	0x000000e0
        /*09c8*/ 	.short	0x010a
        /*09ca*/ 	.byte	0xff
	.zero		1


	//   ....[140]....
        /*09cc*/ 	.word	0x0000afd0
        /*09d0*/ 	.word	0x00000002
        /*09d4*/ 	.word	0x00000080
        /*09d8*/ 	.short	0x010a
        /*09da*/ 	.byte	0xff
	.zero		1


	//   ....[141]....
        /*09dc*/ 	.word	0x0000b020
        /*09e0*/ 	.word	0x00000006
        /*09e4*/ 	.word	0x00000080
        /*09e8*/ 	.short	0x010a
        /*09ea*/ 	.byte	0xff
	.zero		1


	//   ....[142]....
        /*09ec*/ 	.word	0x0000b070
        /*09f0*/ 	.word	0x00000002
        /*09f4*/ 	.word	0x00000080
        /*09f8*/ 	.short	0x010a
        /*09fa*/ 	.byte	0xff
	.zero		1


	//----- nvinfo : EIATTR_NUM_MBARRIERS
	.align		4
.L_47:
        /*09fc*/ 	.byte	0x03, 0x38
        /*09fe*/ 	.short	0x0021


	//----- nvinfo : EIATTR_EXIT_INSTR_OFFSETS
	.align		4
        /*0a00*/ 	.byte	0x04, 0x1c
        /*0a02*/ 	.short	(.L_49 - .L_48)


	//   ....[0]....
.L_48:
        /*0a04*/ 	.word	0x00003290


	//   ....[1]....
        /*0a08*/ 	.word	0x00003540


	//   ....[2]....
        /*0a0c*/ 	.word	0x000035a0


	//   ....[3]....
        /*0a10*/ 	.word	0x00004850


	//   ....[4]....
        /*0a14*/ 	.word	0x00005bf0


	//   ....[5]....
        /*0a18*/ 	.word	0x00005c30


	//   ....[6]....
        /*0a1c*/ 	.word	0x0000a270


	//   ....[7]....
        /*0a20*/ 	.word	0x0000a2f0


	//   ....[8]....
        /*0a24*/ 	.word	0x0000a320


	//   ....[9]....
        /*0a28*/ 	.word	0x0000a3a0


	//----- nvinfo : EIATTR_MAX_THREADS
	.align		4
.L_49:
        /*0a2c*/ 	.byte	0x04, 0x05
        /*0a2e*/ 	.short	(.L_51 - .L_50)
.L_50:
        /*0a30*/ 	.word	0x00000100
        /*0a34*/ 	.word	0x00000001
        /*0a38*/ 	.word	0x00000001


	//----- nvinfo : EIATTR_CRS_STACK_SIZE
	.align		4
.L_51:
        /*0a3c*/ 	.byte	0x04, 0x1e
        /*0a3e*/ 	.short	(.L_53 - .L_52)
.L_52:
        /*0a40*/ 	.word	0x00000000


	//----- nvinfo : EIATTR_CBANK_PARAM_SIZE
	.align		4
.L_53:
        /*0a44*/ 	.byte	0x03, 0x19
        /*0a46*/ 	.short	0x0900


	//----- nvinfo : EIATTR_PARAM_CBANK
	.align		4
        /*0a48*/ 	.byte	0x04, 0x0a
        /*0a4a*/ 	.short	(.L_55 - .L_54)
	.align		4
.L_54:
        /*0a4c*/ 	.word	index@(.nv.constant0._ZN7cutlass13device_kernelINS_4conv6kernel13ConvUniversalINS1_16ConvProblemShapeILNS1_8OperatorE1ELi3EEENS1_10collective14CollectiveConvINS1_47MainloopSm100TmaUmmaWarpSpecializedImplicitGemmILS5_1ELi8ELi3ELi1ELi2EN4cute5tupleIJNSA_1CILi2EEENSC_ILi1EEESE_EEEEENSB_IJNSC_ILi256EEENSC_ILi128EEENSB_IJNSC_ILi64EEEEEEEEENS_10bfloat16_tESM_NSA_8TiledMMAINSA_8MMA_AtomIJNSA_26SM100_MMA_F16BF16_2x1SM_SSISM_SM_fLi256ELi128ELNSA_4UMMA5MajorE0ELSR_1ELNSQ_7ScaleInE0ELSS_0EEEEEENSA_6LayoutINSB_IJSE_SE_SE_EEENSB_IJNSC_ILi0EEESX_SX_EEEEENSB_IJNSA_10UnderscoreES10_S10_EEEEENS7_6detail27Sm100ImplicitGemmTileTraitsINSA_25SM100_TMA_2SM_LOAD_IM2COLENSA_14ComposedLayoutINSA_7SwizzleILi3ELi4ELi3EEENSA_18smem_ptr_flag_bitsILi16EEENSV_INSB_IJNSC_ILi8EEESJ_EEENSB_IJSJ_SE_EEEEEEEvEENS14_INSA_18SM100_TMA_2SM_LOADENS16_IS18_S1A_NSV_INSB_IJSJ_S1B_EEENSB_IJSE_SJ_EEEEEEEvEEEENS_8epilogue10collective18CollectiveEpilogueINS1O_23Sm100TmaWarpSpecializedILi4ELi2ELi32ELb1ELb0EEEJNSB_IJSI_SI_SK_EEENSB_IJNSV_ISI_SE_EENSV_INSC_ILi32EEESE_EEEEESM_NSB_IJNSB_IJllllEEESE_SX_EEESM_S1Z_NS1O_6fusion15FusionCallbacksIS1S_NS20_17LinearCombinationISM_fSM_fLNS_15FloatRoundStyleE2EEES1T_S1X_JEEENSA_5SM1004TMEM4LOAD26SM100_TMEM_LOAD_32dp32b32xENSA_20SM90_TMA_LOAD_IM2COLENS16_INS17_ILi2ELi4ELi3EEES1A_NSV_INSB_IJS1B_S1V_EEENSB_IJS1V_SE_EEEEEEENSA_39AutoVectorizingCopyWithAssumedAlignmentILi128EEENSA_21SM90_TMA_STORE_IM2COLES2F_S2H_S2H_EEEvvEEEEvNT_6ParamsE)
        /*0a50*/ 	.short	0x0380
        /*0a52*/ 	.short	0x0900


	//----- nvinfo : EIATTR_SW_WAR
	.align		4
.L_55:
        /*0a54*/ 	.byte	0x04, 0x36
        /*0a56*/ 	.short	(.L_57 - .L_56)
.L_56:
        /*0a58*/ 	.word	0x00000008
.L_57:


//--------------------- .nv.callgraph             --------------------------
	.section	.nv.callgraph,"",@"SHT_CUDA_CALLGRAPH"
	.align	4
	.sectionentsize	8
	.align		4
        /*0000*/ 	.word	0x00000000
	.align		4
        /*0004*/ 	.word	0xffffffff
	.align		4
        /*0008*/ 	.word	index@(_ZN7cutlass13device_kernelINS_4conv6kernel13ConvUniversalINS1_16ConvProblemShapeILNS1_8OperatorE1ELi3EEENS1_10collective14CollectiveConvINS1_47MainloopSm100TmaUmmaWarpSpecializedImplicitGemmILS5_1ELi8ELi3ELi1ELi2EN4cute5tupleIJNSA_1CILi2EEENSC_ILi1EEESE_EEEEENSB_IJNSC_ILi256EEENSC_ILi128EEENSB_IJNSC_ILi64EEEEEEEEENS_10bfloat16_tESM_NSA_8TiledMMAINSA_8MMA_AtomIJNSA_26SM100_MMA_F16BF16_2x1SM_SSISM_SM_fLi256ELi128ELNSA_4UMMA5MajorE0ELSR_1ELNSQ_7ScaleInE0ELSS_0EEEEEENSA_6LayoutINSB_IJSE_SE_SE_EEENSB_IJNSC_ILi0EEESX_SX_EEEEENSB_IJNSA_10UnderscoreES10_S10_EEEEENS7_6detail27Sm100ImplicitGemmTileTraitsINSA_25SM100_TMA_2SM_LOAD_IM2COLENSA_14ComposedLayoutINSA_7SwizzleILi3ELi4ELi3EEENSA_18smem_ptr_flag_bitsILi16EEENSV_INSB_IJNSC_ILi8EEESJ_EEENSB_IJSJ_SE_EEEEEEEvEENS14_INSA_18SM100_TMA_2SM_LOADENS16_IS18_S1A_NSV_INSB_IJSJ_S1B_EEENSB_IJSE_SJ_EEEEEEEvEEEENS_8epilogue10collective18CollectiveEpilogueINS1O_23Sm100TmaWarpSpecializedILi4ELi2ELi32ELb1ELb0EEEJNSB_IJSI_SI_SK_EEENSB_IJNSV_ISI_SE_EENSV_INSC_ILi32EEESE_EEEEESM_NSB_IJNSB_IJllllEEESE_SX_EEESM_S1Z_NS1O_6fusion15FusionCallbacksIS1S_NS20_17LinearCombinationISM_fSM_fLNS_15FloatRoundStyleE2EEES1T_S1X_JEEENSA_5SM1004TMEM4LOAD26SM100_TMEM_LOAD_32dp32b32xENSA_20SM90_TMA_LOAD_IM2COLENS16_INS17_ILi2ELi4ELi3EEES1A_NSV_INSB_IJS1B_S1V_EEENSB_IJS1V_SE_EEEEEEENSA_39AutoVectorizingCopyWithAssumedAlignmentILi128EEENSA_21SM90_TMA_STORE_IM2COLES2F_S2H_S2H_EEEvvEEEEvNT_6ParamsE)
	.align		4
        /*000c*/ 	.word	index@(__assertfail)
	.align		4
        /*0010*/ 	.word	0x00000000
	.align		4
        /*0014*/ 	.word	0xfffffffe
	.align		4
        /*0018*/ 	.word	0x00000000
	.align		4
        /*001c*/ 	.word	0xfffffffd
	.align		4
        /*0020*/ 	.word	0x00000000
	.align		4
        /*0024*/ 	.word	0xfffffffc


//--------------------- .nv.constant4             --------------------------
	.section	.nv.constant4,"a",@progbits
	.align	8
	.align		8
.nv.constant4:
        /*0000*/ 	.dword	__assertfail
	.align		8
        /*0008*/ 	.dword	__unnamed_1
	.align		8
        /*0010*/ 	.dword	__unnamed_2
	.align		8
        /*0018*/ 	.dword	_ZN39_INTERNAL_5b0d76ff_4_k_cu_a239dc32_38594cuda3std3__45__cpo5beginE
	.align		8
        /*0020*/ 	.dword	_ZN39_INTERNAL_5b0d76ff_4_k_cu_a239dc32_38594cuda3std3__45__cpo3endE
	.align		8
        /*0028*/ 	.dword	_ZN39_INTERNAL_5b0d76ff_4_k_cu_a239dc32_38594cuda3std3__45__cpo6cbeginE
	.align		8
        /*0030*/ 	.dword	_ZN39_INTERNAL_5b0d76ff_4_k_cu_a239dc32_38594cuda3std3__45__cpo4cendE
	.align		8
        /*0038*/ 	.dword	_ZN39_INTERNAL_5b0d76ff_4_k_cu_a239dc32_38594cuda3std3__441_GLOBAL__N__5b0d76ff_4_k_cu_a239dc32_38596ignoreE
	.align		8
        /*0040*/ 	.dword	_ZN39_INTERNAL_5b0d76ff_4_k_cu_a239dc32_38594cuda3std3__419piecewise_constructE
	.align		8
        /*0048*/ 	.dword	_ZN39_INTERNAL_5b0d76ff_4_k_cu_a239dc32_38594cuda3std3__48in_placeE
	.align		8
        /*0050*/ 	.dword	_ZN39_INTERNAL_5b0d76ff_4_k_cu_a239dc32_38594cuda3std6ranges3__45__cpo4swapE
	.align		8
        /*0058*/ 	.dword	_ZN39_INTERNAL_5b0d76ff_4_k_cu_a239dc32_38594cuda3std6ranges3__45__cpo9iter_moveE
	.align		8
        /*0060*/ 	.dword	_ZN39_INTERNAL_5b0d76ff_4_k_cu_a239dc32_38594cute7productE
	.align		8
        /*0068*/ 	.dword	_ZN39_INTERNAL_5b0d76ff_4_k_cu_a239dc32_38594cute1_E
	.align		8
        /*0070*/ 	.dword	$str$27
	.align		8
        /*0078*/ 	.dword	$str$28
	.align		8
        /*0080*/ 	.dword	$str$29
	.align		8
        /*0088*/ 	.dword	$str$30


//--------------------- .text._ZN7cutlass13device_kernelINS_4conv6kernel13ConvUniversalINS1_16ConvProblemShapeILNS1_8OperatorE1ELi3EEENS1_10collective14CollectiveConvINS1_47MainloopSm100TmaUmmaWarpSpecializedImplicitGemmILS5_1ELi8ELi3ELi1ELi2EN4cute5tupleIJNSA_1CILi2EEENSC_ILi1EEESE_EEEEENSB_IJNSC_ILi256EEENSC_ILi128EEENSB_IJNSC_ILi64EEEEEEEEENS_10bfloat16_tESM_NSA_8TiledMMAINSA_8MMA_AtomIJNSA_26SM100_MMA_F16BF16_2x1SM_SSISM_SM_fLi256ELi128ELNSA_4UMMA5MajorE0ELSR_1ELNSQ_7ScaleInE0ELSS_0EEEEEENSA_6LayoutINSB_IJSE_SE_SE_EEENSB_IJNSC_ILi0EEESX_SX_EEEEENSB_IJNSA_10UnderscoreES10_S10_EEEEENS7_6detail27Sm100ImplicitGemmTileTraitsINSA_25SM100_TMA_2SM_LOAD_IM2COLENSA_14ComposedLayoutINSA_7SwizzleILi3ELi4ELi3EEENSA_18smem_ptr_flag_bitsILi16EEENSV_INSB_IJNSC_ILi8EEESJ_EEENSB_IJSJ_SE_EEEEEEEvEENS14_INSA_18SM100_TMA_2SM_LOADENS16_IS18_S1A_NSV_INSB_IJSJ_S1B_EEENSB_IJSE_SJ_EEEEEEEvEEEENS_8epilogue10collective18CollectiveEpilogueINS1O_23Sm100TmaWarpSpecializedILi4ELi2ELi32ELb1ELb0EEEJNSB_IJSI_SI_SK_EEENSB_IJNSV_ISI_SE_EENSV_INSC_ILi32EEESE_EEEEESM_NSB_IJNSB_IJllllEEESE_SX_EEESM_S1Z_NS1O_6fusion15FusionCallbacksIS1S_NS20_17LinearCombinationISM_fSM_fLNS_15FloatRoundStyleE2EEES1T_S1X_JEEENSA_5SM1004TMEM4LOAD26SM100_TMEM_LOAD_32dp32b32xENSA_20SM90_TMA_LOAD_IM2COLENS16_INS17_ILi2ELi4ELi3EEES1A_NSV_INSB_IJS1B_S1V_EEENSB_IJS1V_SE_EEEEEEENSA_39AutoVectorizingCopyWithAssumedAlignmentILi128EEENSA_21SM90_TMA_STORE_IM2COLES2F_S2H_S2H_EEEvvEEEEvNT_6ParamsE --------------------------
	.section	.text._ZN7cutlass13device_kernelINS_4conv6kernel13ConvUniversalINS1_16ConvProblemShapeILNS1_8OperatorE1ELi3EEENS1_10collective14CollectiveConvINS1_47MainloopSm100TmaUmmaWarpSpecializedImplicitGemmILS5_1ELi8ELi3ELi1ELi2EN4cute5tupleIJNSA_1CILi2EEENSC_ILi1EEESE_EEEEENSB_IJNSC_ILi256EEENSC_ILi128EEENSB_IJNSC_ILi64EEEEEEEEENS_10bfloat16_tESM_NSA_8TiledMMAINSA_8MMA_AtomIJNSA_26SM100_MMA_F16BF16_2x1SM_SSISM_SM_fLi256ELi128ELNSA_4UMMA5MajorE0ELSR_1ELNSQ_7ScaleInE0ELSS_0EEEEEENSA_6LayoutINSB_IJSE_SE_SE_EEENSB_IJNSC_ILi0EEESX_SX_EEEEENSB_IJNSA_10UnderscoreES10_S10_EEEEENS7_6detail27Sm100ImplicitGemmTileTraitsINSA_25SM100_TMA_2SM_LOAD_IM2COLENSA_14ComposedLayoutINSA_7SwizzleILi3ELi4ELi3EEENSA_18smem_ptr_flag_bitsILi16EEENSV_INSB_IJNSC_ILi8EEESJ_EEENSB_IJSJ_SE_EEEEEEEvEENS14_INSA_18SM100_TMA_2SM_LOADENS16_IS18_S1A_NSV_INSB_IJSJ_S1B_EEENSB_IJSE_SJ_EEEEEEEvEEEENS_8epilogue10collective18CollectiveEpilogueINS1O_23Sm100TmaWarpSpecializedILi4ELi2ELi32ELb1ELb0EEEJNSB_IJSI_SI_SK_EEENSB_IJNSV_ISI_SE_EENSV_INSC_ILi32EEESE_EEEEESM_NSB_IJNSB_IJllllEEESE_SX_EEESM_S1Z_NS1O_6fusion15FusionCallbacksIS1S_NS20_17LinearCombinationISM_fSM_fLNS_15FloatRoundStyleE2EEES1T_S1X_JEEENSA_5SM1004TMEM4LOAD26SM100_TMEM_LOAD_32dp32b32xENSA_20SM90_TMA_LOAD_IM2COLENS16_INS17_ILi2ELi4ELi3EEES1A_NSV_INSB_IJS1B_S1V_EEENSB_IJS1V_SE_EEEEEEENSA_39AutoVectorizingCopyWithAssumedAlignmentILi128EEENSA_21SM90_TMA_STORE_IM2COLES2F_S2H_S2H_EEEvvEEEEvNT_6ParamsE,"ax",@progbits
	.align	128
.text._ZN7cutlass13device_kernelINS_4conv6kernel13ConvUniversalINS1_16ConvProblemShapeILNS1_8OperatorE1ELi3EEENS1_10collective14CollectiveConvINS1_47MainloopSm100TmaUmmaWarpSpecializedImplicitGemmILS5_1ELi8ELi3ELi1ELi2EN4cute5tupleIJNSA_1CILi2EEENSC_ILi1EEESE_EEEEENSB_IJNSC_ILi256EEENSC_ILi128EEENSB_IJNSC_ILi64EEEEEEEEENS_10bfloat16_tESM_NSA_8TiledMMAINSA_8MMA_AtomIJNSA_26SM100_MMA_F16BF16_2x1SM_SSISM_SM_fLi256ELi128ELNSA_4UMMA5MajorE0ELSR_1ELNSQ_7ScaleInE0ELSS_0EEEEEENSA_6LayoutINSB_IJSE_SE_SE_EEENSB_IJNSC_ILi0EEESX_SX_EEEEENSB_IJNSA_10UnderscoreES10_S10_EEEEENS7_6detail27Sm100ImplicitGemmTileTraitsINSA_25SM100_TMA_2SM_LOAD_IM2COLENSA_14ComposedLayoutINSA_7SwizzleILi3ELi4ELi3EEENSA_18smem_ptr_flag_bitsILi16EEENSV_INSB_IJNSC_ILi8EEESJ_EEENSB_IJSJ_SE_EEEEEEEvEENS14_INSA_18SM100_TMA_2SM_LOADENS16_IS18_S1A_NSV_INSB_IJSJ_S1B_EEENSB_IJSE_SJ_EEEEEEEvEEEENS_8epilogue10collective18CollectiveEpilogueINS1O_23Sm100TmaWarpSpecializedILi4ELi2ELi32ELb1ELb0EEEJNSB_IJSI_SI_SK_EEENSB_IJNSV_ISI_SE_EENSV_INSC_ILi32EEESE_EEEEESM_NSB_IJNSB_IJllllEEESE_SX_EEESM_S1Z_NS1O_6fusion15FusionCallbacksIS1S_NS20_17LinearCombinationISM_fSM_fLNS_15FloatRoundStyleE2EEES1T_S1X_JEEENSA_5SM1004TMEM4LOAD26SM100_TMEM_LOAD_32dp32b32xENSA_20SM90_TMA_LOAD_IM2COLENS16_INS17_ILi2ELi4ELi3EEES1A_NSV_INSB_IJS1B_S1V_EEENSB_IJS1V_SE_EEEEEEENSA_39AutoVectorizingCopyWithAssumedAlignmentILi128EEENSA_21SM90_TMA_STORE_IM2COLES2F_S2H_S2H_EEEvvEEEEvNT_6ParamsE:
        .type           _ZN7cutlass13device_kernelINS_4conv6kernel13ConvUniversalINS1_16ConvProblemShapeILNS1_8OperatorE1ELi3EEENS1_10collective14CollectiveConvINS1_47MainloopSm100TmaUmmaWarpSpecializedImplicitGemmILS5_1ELi8ELi3ELi1ELi2EN4cute5tupleIJNSA_1CILi2EEENSC_ILi1EEESE_EEEEENSB_IJNSC_ILi256EEENSC_ILi128EEENSB_IJNSC_ILi64EEEEEEEEENS_10bfloat16_tESM_NSA_8TiledMMAINSA_8MMA_AtomIJNSA_26SM100_MMA_F16BF16_2x1SM_SSISM_SM_fLi256ELi128ELNSA_4UMMA5MajorE0ELSR_1ELNSQ_7ScaleInE0ELSS_0EEEEEENSA_6LayoutINSB_IJSE_SE_SE_EEENSB_IJNSC_ILi0EEESX_SX_EEEEENSB_IJNSA_10UnderscoreES10_S10_EEEEENS7_6detail27Sm100ImplicitGemmTileTraitsINSA_25SM100_TMA_2SM_LOAD_IM2COLENSA_14ComposedLayoutINSA_7SwizzleILi3ELi4ELi3EEENSA_18smem_ptr_flag_bitsILi16EEENSV_INSB_IJNSC_ILi8EEESJ_EEENSB_IJSJ_SE_EEEEEEEvEENS14_INSA_18SM100_TMA_2SM_LOADENS16_IS18_S1A_NSV_INSB_IJSJ_S1B_EEENSB_IJSE_SJ_EEEEEEEvEEEENS_8epilogue10collective18CollectiveEpilogueINS1O_23Sm100TmaWarpSpecializedILi4ELi2ELi32ELb1ELb0EEEJNSB_IJSI_SI_SK_EEENSB_IJNSV_ISI_SE_EENSV_INSC_ILi32EEESE_EEEEESM_NSB_IJNSB_IJllllEEESE_SX_EEESM_S1Z_NS1O_6fusion15FusionCallbacksIS1S_NS20_17LinearCombinationISM_fSM_fLNS_15FloatRoundStyleE2EEES1T_S1X_JEEENSA_5SM1004TMEM4LOAD26SM100_TMEM_LOAD_32dp32b32xENSA_20SM90_TMA_LOAD_IM2COLENS16_INS17_ILi2ELi4ELi3EEES1A_NSV_INSB_IJS1B_S1V_EEENSB_IJS1V_SE_EEEEEEENSA_39AutoVectorizingCopyWithAssumedAlignmentILi128EEENSA_21SM90_TMA_STORE_IM2COLES2F_S2H_S2H_EEEvvEEEEvNT_6ParamsE,@function
        .size           _ZN7cutlass13device_kernelINS_4conv6kernel13ConvUniversalINS1_16ConvProblemShapeILNS1_8OperatorE1ELi3EEENS1_10collective14CollectiveConvINS1_47MainloopSm100TmaUmmaWarpSpecializedImplicitGemmILS5_1ELi8ELi3ELi1ELi2EN4cute5tupleIJNSA_1CILi2EEENSC_ILi1EEESE_EEEEENSB_IJNSC_ILi256EEENSC_ILi128EEENSB_IJNSC_ILi64EEEEEEEEENS_10bfloat16_tESM_NSA_8TiledMMAINSA_8MMA_AtomIJNSA_26SM100_MMA_F16BF16_2x1SM_SSISM_SM_fLi256ELi128ELNSA_4UMMA5MajorE0ELSR_1ELNSQ_7ScaleInE0ELSS_0EEEEEENSA_6LayoutINSB_IJSE_SE_SE_EEENSB_IJNSC_ILi0EEESX_SX_EEEEENSB_IJNSA_10UnderscoreES10_S10_EEEEENS7_6detail27Sm100ImplicitGemmTileTraitsINSA_25SM100_TMA_2SM_LOAD_IM2COLENSA_14ComposedLayoutINSA_7SwizzleILi3ELi4ELi3EEENSA_18smem_ptr_flag_bitsILi16EEENSV_INSB_IJNSC_ILi8EEESJ_EEENSB_IJSJ_SE_EEEEEEEvEENS14_INSA_18SM100_TMA_2SM_LOADENS16_IS18_S1A_NSV_INSB_IJSJ_S1B_EEENSB_IJSE_SJ_EEEEEEEvEEEENS_8epilogue10collective18CollectiveEpilogueINS1O_23Sm100TmaWarpSpecializedILi4ELi2ELi32ELb1ELb0EEEJNSB_IJSI_SI_SK_EEENSB_IJNSV_ISI_SE_EENSV_INSC_ILi32EEESE_EEEEESM_NSB_IJNSB_IJllllEEESE_SX_EEESM_S1Z_NS1O_6fusion15FusionCallbacksIS1S_NS20_17LinearCombinationISM_fSM_fLNS_15FloatRoundStyleE2EEES1T_S1X_JEEENSA_5SM1004TMEM4LOAD26SM100_TMEM_LOAD_32dp32b32xENSA_20SM90_TMA_LOAD_IM2COLENS16_INS17_ILi2ELi4ELi3EEES1A_NSV_INSB_IJS1B_S1V_EEENSB_IJS1V_SE_EEEEEEENSA_39AutoVectorizingCopyWithAssumedAlignmentILi128EEENSA_21SM90_TMA_STORE_IM2COLES2F_S2H_S2H_EEEvvEEEEvNT_6ParamsE,(.L_x_199 - _ZN7cutlass13device_kernelINS_4conv6kernel13ConvUniversalINS1_16ConvProblemShapeILNS1_8OperatorE1ELi3EEENS1_10collective14CollectiveConvINS1_47MainloopSm100TmaUmmaWarpSpecializedImplicitGemmILS5_1ELi8ELi3ELi1ELi2EN4cute5tupleIJNSA_1CILi2EEENSC_ILi1EEESE_EEEEENSB_IJNSC_ILi256EEENSC_ILi128EEENSB_IJNSC_ILi64EEEEEEEEENS_10bfloat16_tESM_NSA_8TiledMMAINSA_8MMA_AtomIJNSA_26SM100_MMA_F16BF16_2x1SM_SSISM_SM_fLi256ELi128ELNSA_4UMMA5MajorE0ELSR_1ELNSQ_7ScaleInE0ELSS_0EEEEEENSA_6LayoutINSB_IJSE_SE_SE_EEENSB_IJNSC_ILi0EEESX_SX_EEEEENSB_IJNSA_10UnderscoreES10_S10_EEEEENS7_6detail27Sm100ImplicitGemmTileTraitsINSA_25SM100_TMA_2SM_LOAD_IM2COLENSA_14ComposedLayoutINSA_7SwizzleILi3ELi4ELi3EEENSA_18smem_ptr_flag_bitsILi16EEENSV_INSB_IJNSC_ILi8EEESJ_EEENSB_IJSJ_SE_EEEEEEEvEENS14_INSA_18SM100_TMA_2SM_LOADENS16_IS18_S1A_NSV_INSB_IJSJ_S1B_EEENSB_IJSE_SJ_EEEEEEEvEEEENS_8epilogue10collective18CollectiveEpilogueINS1O_23Sm100TmaWarpSpecializedILi4ELi2ELi32ELb1ELb0EEEJNSB_IJSI_SI_SK_EEENSB_IJNSV_ISI_SE_EENSV_INSC_ILi32EEESE_EEEEESM_NSB_IJNSB_IJllllEEESE_SX_EEESM_S1Z_NS1O_6fusion15FusionCallbacksIS1S_NS20_17LinearCombinationISM_fSM_fLNS_15FloatRoundStyleE2EEES1T_S1X_JEEENSA_5SM1004TMEM4LOAD26SM100_TMEM_LOAD_32dp32b32xENSA_20SM90_TMA_LOAD_IM2COLENS16_INS17_ILi2ELi4ELi3EEES1A_NSV_INSB_IJS1B_S1V_EEENSB_IJS1V_SE_EEEEEEENSA_39AutoVectorizingCopyWithAssumedAlignmentILi128EEENSA_21SM90_TMA_STORE_IM2COLES2F_S2H_S2H_EEEvvEEEEvNT_6ParamsE)
        .other          _ZN7cutlass13device_kernelINS_4conv6kernel13ConvUniversalINS1_16ConvProblemShapeILNS1_8OperatorE1ELi3EEENS1_10collective14CollectiveConvINS1_47MainloopSm100TmaUmmaWarpSpecializedImplicitGemmILS5_1ELi8ELi3ELi1ELi2EN4cute5tupleIJNSA_1CILi2EEENSC_ILi1EEESE_EEEEENSB_IJNSC_ILi256EEENSC_ILi128EEENSB_IJNSC_ILi64EEEEEEEEENS_10bfloat16_tESM_NSA_8TiledMMAINSA_8MMA_AtomIJNSA_26SM100_MMA_F16BF16_2x1SM_SSISM_SM_fLi256ELi128ELNSA_4UMMA5MajorE0ELSR_1ELNSQ_7ScaleInE0ELSS_0EEEEEENSA_6LayoutINSB_IJSE_SE_SE_EEENSB_IJNSC_ILi0EEESX_SX_EEEEENSB_IJNSA_10UnderscoreES10_S10_EEEEENS7_6detail27Sm100ImplicitGemmTileTraitsINSA_25SM100_TMA_2SM_LOAD_IM2COLENSA_14ComposedLayoutINSA_7SwizzleILi3ELi4ELi3EEENSA_18smem_ptr_flag_bitsILi16EEENSV_INSB_IJNSC_ILi8EEESJ_EEENSB_IJSJ_SE_EEEEEEEvEENS14_INSA_18SM100_TMA_2SM_LOADENS16_IS18_S1A_NSV_INSB_IJSJ_S1B_EEENSB_IJSE_SJ_EEEEEEEvEEEENS_8epilogue10collective18CollectiveEpilogueINS1O_23Sm100TmaWarpSpecializedILi4ELi2ELi32ELb1ELb0EEEJNSB_IJSI_SI_SK_EEENSB_IJNSV_ISI_SE_EENSV_INSC_ILi32EEESE_EEEEESM_NSB_IJNSB_IJllllEEESE_SX_EEESM_S1Z_NS1O_6fusion15FusionCallbacksIS1S_NS20_17LinearCombinationISM_fSM_fLNS_15FloatRoundStyleE2EEES1T_S1X_JEEENSA_5SM1004TMEM4LOAD26SM100_TMEM_LOAD_32dp32b32xENSA_20SM90_TMA_LOAD_IM2COLENS16_INS17_ILi2ELi4ELi3EEES1A_NSV_INSB_IJS1B_S1V_EEENSB_IJS1V_SE_EEEEEEENSA_39AutoVectorizingCopyWithAssumedAlignmentILi128EEENSA_21SM90_TMA_STORE_IM2COLES2F_S2H_S2H_EEEvvEEEEvNT_6ParamsE,@"STO_CUDA_ENTRY STV_DEFAULT"
_ZN7cutlass13device_kernelINS_4conv6kernel13ConvUniversalINS1_16ConvProblemShapeILNS1_8OperatorE1ELi3EEENS1_10collective14CollectiveConvINS1_47MainloopSm100TmaUmmaWarpSpecializedImplicitGemmILS5_1ELi8ELi3ELi1ELi2EN4cute5tupleIJNSA_1CILi2EEENSC_ILi1EEESE_EEEEENSB_IJNSC_ILi256EEENSC_ILi128EEENSB_IJNSC_ILi64EEEEEEEEENS_10bfloat16_tESM_NSA_8TiledMMAINSA_8MMA_AtomIJNSA_26SM100_MMA_F16BF16_2x1SM_SSISM_SM_fLi256ELi128ELNSA_4UMMA5MajorE0ELSR_1ELNSQ_7ScaleInE0ELSS_0EEEEEENSA_6LayoutINSB_IJSE_SE_SE_EEENSB_IJNSC_ILi0EEESX_SX_EEEEENSB_IJNSA_10UnderscoreES10_S10_EEEEENS7_6detail27Sm100ImplicitGemmTileTraitsINSA_25SM100_TMA_2SM_LOAD_IM2COLENSA_14ComposedLayoutINSA_7SwizzleILi3ELi4ELi3EEENSA_18smem_ptr_flag_bitsILi16EEENSV_INSB_IJNSC_ILi8EEESJ_EEENSB_IJSJ_SE_EEEEEEEvEENS14_INSA_18SM100_TMA_2SM_LOADENS16_IS18_S1A_NSV_INSB_IJSJ_S1B_EEENSB_IJSE_SJ_EEEEEEEvEEEENS_8epilogue10collective18CollectiveEpilogueINS1O_23Sm100TmaWarpSpecializedILi4ELi2ELi32ELb1ELb0EEEJNSB_IJSI_SI_SK_EEENSB_IJNSV_ISI_SE_EENSV_INSC_ILi32EEESE_EEEEESM_NSB_IJNSB_IJllllEEESE_SX_EEESM_S1Z_NS1O_6fusion15FusionCallbacksIS1S_NS20_17LinearCombinationISM_fSM_fLNS_15FloatRoundStyleE2EEES1T_S1X_JEEENSA_5SM1004TMEM4LOAD26SM100_TMEM_LOAD_32dp32b32xENSA_20SM90_TMA_LOAD_IM2COLENS16_INS17_ILi2ELi4ELi3EEES1A_NSV_INSB_IJS1B_S1V_EEENSB_IJS1V_SE_EEEEEEENSA_39AutoVectorizingCopyWithAssumedAlignmentILi128EEENSA_21SM90_TMA_STORE_IM2COLES2F_S2H_S2H_EEEvvEEEEvNT_6ParamsE:
[----:B------:R-:W1:Y:S01]  /*0000*/  LDC R1, c[0x0][0x37c] ;  /* 0x0000df00ff017b82 */ /* 0x000e620000000800 */
[----:B------:R-:W2:Y:S01]  /*0010*/  S2R R81, SR_TID.X ;  /* 0x0000000000517919 */ /* 0x000ea20000002100 */
[----:B------:R-:W3:Y:S06]  /*0020*/  LDCU.64 UR8, c[0x0][0x990] ;  /* 0x00013200ff0877ac */ /* 0x000eec0008000a00 */
[----:B------:R-:W4:Y:S01]  /*0030*/  S2UR UR4, SR_CgaCtaId ;  /* 0x00000000000479c3 */ /* 0x000f220000008800 */
[----:B-1----:R-:W-:Y:S01]  /*0040*/  VIADD R1, R1, 0xfffffff8 ;  /* 0xfffffff801017836 */ /* 0x002fe20000000000 */
[----:B------:R-:W-:-:S02]  /*0050*/  PRMT R83, RZ, 0x7610, R83 ;  /* 0x00007610ff537816 */ /* 0x000fc40000000053 */
[----:B------:R-:W-:Y:S02]  /*0060*/  ELECT P1, URZ, PT ;  /* 0x0000000000ff782f */ /* 0x000fe40003820000 */
[----:B------:R-:W-:Y:S01]  /*0070*/  R2UR UR49, R1 ;  /* 0x00000000013172ca */ /* 0x000fe200000e0000 */
[----:B---3--:R-:W-:-:S04]  /*0080*/  UISETP.NE.U32.AND UP0, UPT, UR8, URZ, UPT ;  /* 0x000000ff0800728c */ /* 0x008fc8000bf05070 */
[----:B------:R-:W-:Y:S02]  /*0090*/  UISETP.NE.AND.EX UP0, UPT, UR9, URZ, UPT, UP0 ;  /* 0x000000ff0900728c */ /* 0x000fe4000bf05300 */
[----:B----4-:R-:W-:Y:S02]  /*00a0*/  ULOP3.LUT UR38, UR4, 0x1, URZ, 0xc0, !UPT ;  /* 0x0000000104267892 */ /* 0x010fe4000f8ec0ff */
[----:B------:R-:W-:Y:S01]  /*00b0*/  ULOP3.LUT UR37, UR4, 0x1, URZ, 0x3c, !UPT ;  /* 0x0000000104257892 */ /* 0x000fe2000f8e3cff */
[----:B--2---:R-:W-:-:S05]  /*00c0*/  SHF.R.U32.HI R84, RZ, 0x5, R81 ;  /* 0x00000005ff547819 */ /* 0x004fca0000011651 */
[----:B------:R-:W1:Y:S02]  /*00d0*/  SHFL.IDX PT, R0, R84, RZ, 0x1f ;  /* 0x00001fff54007589 */ /* 0x000e6400000e0000 */
[----:B-1----:R-:W-:Y:S01]  /*00e0*/  R2UR UR18, R0 ;  /* 0x00000000001272ca */ /* 0x002fe200000e0000 */
[----:B------:R-:W-:-:S14]  /*00f0*/  BRA.U UP0, `(.L_x_0) ;  /* 0x0000000100307547 */ /* 0x000fdc000b800000 */
[----:B------:R-:W1:Y:S02]  /*0100*/  LDCU.64 UR4, c[0x0][0x988] ;  /* 0x00013100ff0477ac */ /* 0x000e640008000a00 */
[----:B-1----:R-:W-:-:S04]  /*0110*/  UISETP.NE.U32.AND UP0, UPT, UR4, URZ, UPT ;  /* 0x000000ff0400728c */ /* 0x002fc8000bf05070 */
[----:B------:R-:W-:-:S09]  /*0120*/  UISETP.NE.AND.EX UP0, UPT, UR5, URZ, UPT, UP0 ;  /* 0x000000ff0500728c */ /* 0x000fd2000bf05300 */
[----:B------:R-:W-:Y:S05]  /*0130*/  BRA.U !UP0, `(.L_x_1) ;  /* 0x0000000108147547 */ /* 0x000fea000b800000 */
[----:B------:R-:W1:Y:S01]  /*0140*/  LDC.64 R2, c[0x0][0x988] ;  /* 0x00026200ff027b82 */ /* 0x000e620000000a00 */
[----:B------:R-:W1:Y:S02]  /*0150*/  LDCU.64 UR4, c[0x0][0x358] ;  /* 0x00006b00ff0477ac */ /* 0x000e640008000a00 */
[----:B-1----:R1:W5:Y:S01]  /*0160*/  LDG.E R41, desc[UR4][R2.64] ;  /* 0x0000000402297981 */ /* 0x002362000c1e1900 */
[----:B------:R-:W-:Y:S01]  /*0170*/  HFMA2 R83, -RZ, RZ, 0, 5.9604644775390625e-08 ;  /* 0x00000001ff537431 */ /* 0x000fe200000001ff */
[----:B------:R-:W-:Y:S05]  /*0180*/  BRA `(.L_x_0) ;  /* 0x00000000000c7947 */ /* 0x000fea0003800000 */
.L_x_1:
[----:B------:R-:W1:Y:S01]  /*0190*/  LDCU UR4, c[0x0][0x980] ;  /* 0x00013000ff0477ac */ /* 0x000e620008000800 */
[----:B------:R-:W-:Y:S01]  /*01a0*/  HFMA2 R83, -RZ, RZ, 0, 5.9604644775390625e-08 ;  /* 0x00000001ff537431 */ /* 0x000fe200000001ff */
[----:B-1----:R-:W-:-:S07]  /*01b0*/  MOV R41, UR4 ;  /* 0x0000000400297c02 */ /* 0x002fce0008000f00 */
.L_x_0:
[----:B------:R-:W2:Y:S02]  /*01c0*/  LDCU.64 UR4, c[0x0][0x9b0] ;  /* 0x00013600ff0477ac */ /* 0x000ea40008000a00 */
[----:B--2---:R-:W-:-:S04]  /*01d0*/  UISETP.NE.U32.AND UP0, UPT, UR4, URZ, UPT ;  /* 0x000000ff0400728c */ /* 0x004fc8000bf05070 */
[----:B------:R-:W-:-:S09]  /*01e0*/  UISETP.NE.AND.EX UP0, UPT, UR5, URZ, UPT, UP0 ;  /* 0x000000ff0500728c */ /* 0x000fd2000bf05300 */
[----:B------:R-:W-:Y:S05]  /*01f0*/  BRA.U UP0, `(.L_x_2) ;  /* 0x0000000100287547 */ /* 0x000fea000b800000 */
[----:B------:R-:W2:Y:S02]  /*0200*/  LDCU.64 UR4, c[0x0][0x9a8] ;  /* 0x00013500ff0477ac */ /* 0x000ea40008000a00 */
[----:B--2---:R-:W-:-:S04]  /*0210*/  UISETP.NE.U32.AND UP0, UPT, UR4, URZ, UPT ;  /* 0x000000ff0400728c */ /* 0x004fc8000bf05070 */
[----:B------:R-:W-:-:S09]  /*0220*/  UISETP.NE.AND.EX UP0, UPT, UR5, URZ, UPT, UP0 ;  /* 0x000000ff0500728c */ /* 0x000fd2000bf05300 */
[----:B------:R-:W-:Y:S05]  /*0230*/  BRA.U !UP0, `(.L_x_3) ;  /* 0x0000000108107547 */ /* 0x000fea000b800000 */
[----:B------:R-:W2:Y:S01]  /*0240*/  LDC.64 R38, c[0x0][0x9a8] ;  /* 0x00026a00ff267b82 */ /* 0x000ea20000000a00 */
[----:B------:R-:W2:Y:S02]  /*0250*/  LDCU.64 UR4, c[0x0][0x358] ;  /* 0x00006b00ff0477ac */ /* 0x000ea40008000a00 */
[----:B--2---:R2:W5:Y:S01]  /*0260*/  LDG.E R38, desc[UR4][R38.64] ;  /* 0x0000000426267981 */ /* 0x004562000c1e1900 */
[----:B------:R-:W-:Y:S05]  /*0270*/  BRA `(.L_x_2) ;  /* 0x0000000000087947 */ /* 0x000fea0003800000 */
.L_x_3:
[----:B------:R-:W2:Y:S02]  /*0280*/  LDCU UR4, c[0x0][0x9a0] ;  /* 0x00013400ff0477ac */ /* 0x000ea40008000800 */
[----:B--2---:R-:W-:Y:S02]  /*0290*/  MOV R38, UR4 ;  /* 0x0000000400267c02 */ /* 0x004fe40008000f00 */
.L_x_2:
[----:B------:R-:W-:Y:S01]  /*02a0*/  IMAD.U32 R0, RZ, RZ, UR18 ;  /* 0x00000012ff007e24 */ /* 0x000fe2000f8e00ff */
[----:B------:R-:W-:Y:S04]  /*02b0*/  BSSY.RECONVERGENT B0, `(.L_x_4) ;  /* 0x000000c000007945 */ /* 0x000fe80003800200 */
[C---:B------:R-:W-:Y:S02]  /*02c0*/  ISETP.NE.OR P2, PT, R0.reuse, 0x1, !P1 ;  /* 0x000000010000780c */ /* 0x040fe40004f45670 */
[----:B------:R-:W-:-:S11]  /*02d0*/  ISETP.NE.OR P0, PT, R0, 0x3, !P1 ;  /* 0x000000030000780c */ /* 0x000fd60004f05670 */
[----:B------:R-:W-:Y:S05]  /*02e0*/  @P2 BRA `(.L_x_5) ;  /* 0x0000000000202947 */ /* 0x000fea0003800000 */
[----:B------:R-:W3:Y:S02]  /*02f0*/  LDCU.64 UR4, c[0x0][0x348] ;  /* 0x00006900ff0477ac */ /* 0x000ee40008000a00 */
[----:B---3--:R-:W-:Y:S02]  /*0300*/  UIADD3 UR6, UP1, UPT, UR4, 0x80, URZ ;  /* 0x0000008004067890 */ /* 0x008fe4000ff3e0ff */
[----:B------:R-:W-:Y:S02]  /*0310*/  UIADD3 UR4, UP0, UPT, UR4, 0x200, URZ ;  /* 0x0000020004047890 */ /* 0x000fe4000ff1e0ff */
[----:B------:R-:W-:Y:S02]  /*0320*/  UIADD3.X UR7, UPT, UPT, URZ, UR5, URZ, UP1, !UPT ;  /* 0x00000005ff077290 */ /* 0x000fe40008ffe4ff */
[----:B------:R-:W-:-:S07]  /*0330*/  UIADD3.X UR5, UPT, UPT, URZ, UR5, URZ, UP0, !UPT ;  /* 0x00000005ff057290 */ /* 0x000fce00087fe4ff */
[----:B------:R3:W-:Y:S02]  /*0340*/  UTMACCTL.PF [UR6] ;  /* 0x00000000060079b9 */ /* 0x0007e40008040000 */
[----:B------:R3:W-:Y:S02]  /*0350*/  UTMACCTL.PF [UR4] ;  /* 0x00000000040079b9 */ /* 0x0007e40008040000 */
[----:B---3--:R-:W-:Y:S01]  /*0360*/  NOP ;  /* 0x0000000000007918 */ /* 0x008fe20000000000 */
.L_x_5:
[----:B------:R-:W-:Y:S05]  /*0370*/  BSYNC.RECONVERGENT B0 ;  /* 0x0000000000007941 */ /* 0x000fea0003800200 */
.L_x_4:
[----:B------:R-:W-:Y:S04]  /*0380*/  BSSY.RECONVERGENT B0, `(.L_x_6) ;  /* 0x000000a000007945 */ /* 0x000fe80003800200 */
        /* <DEDUP_REMOVED lines=9> */
.L_x_7:
[----:B------:R-:W-:Y:S05]  /*0420*/  BSYNC.RECONVERGENT B0 ;  /* 0x0000000000007941 */ /* 0x000fea0003800200 */
.L_x_6:
[----:B------:R-:W3:Y:S01]  /*0430*/  LDCU.64 UR4, c[0x0][0x988] ;  /* 0x00013100ff0477ac */ /* 0x000ee20008000a00 */
[----:B------:R-:W-:Y:S02]  /*0440*/  UISETP.EQ.U32.AND UP2, UPT, UR8, URZ, UPT ;  /* 0x000000ff0800728c */ /* 0x000fe4000bf42070 */
[----:B------:R-:W-:Y:S02]  /*0450*/  UPLOP3.LUT UP3, UPT, UPT, UPT, UPT, 0x80, 0x8 ;  /* 0x000000000008789c */ /* 0x000fe40003f6f070 */
[----:B---3--:R-:W-:-:S04]  /*0460*/  UISETP.NE.U32.AND UP0, UPT, UR4, URZ, UPT ;  /* 0x000000ff0400728c */ /* 0x008fc8000bf05070 */
[----:B------:R-:W-:-:S04]  /*0470*/  UISETP.NE.AND.EX UP1, UPT, UR5, URZ, UPT, UP0 ;  /* 0x000000ff0500728c */ /* 0x000fc8000bf25300 */
[----:B------:R-:W-:-:S04]  /*0480*/  UISETP.EQ.OR.EX UP4, UPT, UR9, URZ, !UP1, UP2 ;  /* 0x000000ff0900728c */ /* 0x000fc8000cf82720 */
[----:B------:R-:W-:-:S06]  /*0490*/  UP2UR UR4, UPR, URZ, 0x10 ;  /* 0x00000010ff047883 */ /* 0x000fcc0008000000 */
[----:B------:R-:W-:Y:S01]  /*04a0*/  MOV R93, UR4 ;  /* 0x00000004005d7c02 */ /* 0x000fe20008000f00 */
[----:B------:R-:W-:Y:S06]  /*04b0*/  BRA.U !UP4, `(.L_x_8) ;  /* 0x000000010c207547 */ /* 0x000fec000b800000 */
[----:B------:R-:W-:Y:S01]  /*04c0*/  UISETP.NE.U32.AND UP2, UPT, UR8, URZ, UPT ;  /* 0x000000ff0800728c */ /* 0x000fe2000bf45070 */
[----:B-----5:R-:W-:Y:S01]  /*04d0*/  FSETP.NEU.AND P0, PT, R41, RZ, PT ;  /* 0x000000ff2900720b */ /* 0x020fe20003f0d000 */
[----:B------:R-:W-:Y:S02]  /*04e0*/  USEL UR4, URZ, 0xffffffff, UP1 ;  /* 0xffffffffff047887 */ /* 0x000fe40008800000 */
[----:B------:R-:W-:-:S10]  /*04f0*/  UISETP.NE.AND.EX UP2, UPT, UR9, URZ, UPT, UP2 ;  /* 0x000000ff0900728c */ /* 0x000fd4000bf45320 */
[----:B------:R-:W-:Y:S01]  /*0500*/  VOTEU.ANY UP0, P0 ;  /* 0x0000000000ff7886 */ /* 0x000fe20000000100 */
[----:B------:R-:W-:-:S04]  /*0510*/  @!UP2 USEL UR4, URZ, 0xffffffff, UP0 ;  /* 0xffffffffff04a887 */ /* 0x000fc80008000000 */
[----:B------:R-:W-:-:S04]  /*0520*/  ULOP3.LUT UR4, UR4, 0x1, URZ, 0xc0, !UPT ;  /* 0x0000000104047892 */ /* 0x000fc8000f8ec0ff */
[----:B------:R-:W-:-:S11]  /*0530*/  UISETP.NE.U32.AND UP3, UPT, UR4, 0x1, UPT ;  /* 0x000000010400788c */ /* 0x000fd6000bf65070 */
.L_x_8:
[----:B------:R-:W3:Y:S01]  /*0540*/  SHFL.IDX PT, R0, R84, RZ, 0x1f ;  /* 0x00001fff54007589 */ /* 0x000ee200000e0000 */
[----:B------:R-:W-:Y:S02]  /*0550*/  UISETP.NE.AND UP5, UPT, UR18, 0x2, UPT ;  /* 0x000000021200788c */ /* 0x000fe4000bfa5270 */
[----:B------:R-:W-:Y:S02]  /*0560*/  UISETP.NE.AND UP0, UPT, UR18, 0x2, UPT ;  /* 0x000000021200788c */ /* 0x000fe4000bf05270 */
[----:B------:R-:W-:Y:S02]  /*0570*/  UISETP.NE.OR UP2, UPT, UR38, URZ, UP5 ;  /* 0x000000ff2600728c */ /* 0x000fe4000af45670 */
[----:B------:R-:W-:-:S04]  /*0580*/  USEL UR56, URZ, 0x1, UP0 ;  /* 0x00000001ff387887 */ /* 0x000fc80008000000 */
[----:B------:R-:W-:Y:S02]  /*0590*/  PLOP3.LUT P3, PT, P1, PT, UP2, 0xae, 0xea ;  /* 0x0000000000ea781c */ /* 0x000fe40000f6f52e */
[----:B---3--:R-:W-:-:S13]  /*05a0*/  ISETP.NE.AND P0, PT, R0, RZ, PT ;  /* 0x000000ff0000720c */ /* 0x008fda0003f05270 */
[----:B------:R-:W-:Y:S05]  /*05b0*/  @P0 BRA `(.L_x_9) ;  /* 0x0000000000680947 */ /* 0x000fea0003800000 */
[----:B------:R-:W3:Y:S01]  /*05c0*/  S2UR UR5, SR_CgaCtaId ;  /* 0x00000000000579c3 */ /* 0x000ee20000008800 */
[----:B------:R-:W-:Y:S01]  /*05d0*/  UMOV UR4, 0x400 ;  /* 0x0000040000047882 */ /* 0x000fe20000000000 */
[----:B------:R-:W-:Y:S01]  /*05e0*/  UMOV UR6, 0x1 ;  /* 0x0000000100067882 */ /* 0x000fe20000000000 */
[----:B------:R-:W-:Y:S01]  /*05f0*/  ELECT P0, URZ, PT ;  /* 0x0000000000ff782f */ /* 0x000fe20003800000 */
[----:B------:R-:W-:-:S04]  /*0600*/  UIADD3 UR6, UPT, UPT, -UR6, 0x100000, URZ ;  /* 0x0010000006067890 */ /* 0x000fc8000fffe1ff */
[----:B------:R-:W-:Y:S02]  /*0610*/  USHF.L.U32 UR7, UR6, 0xb, URZ ;  /* 0x0000000b06077899 */ /* 0x000fe400080006ff */
[----:B------:R-:W-:Y:S02]  /*0620*/  USHF.L.U32 UR6, UR6, 0x1, URZ ;  /* 0x0000000106067899 */ /* 0x000fe400080006ff */
[----:B---3--:R-:W-:Y:S01]  /*0630*/  ULEA UR4, UR5, UR4, 0x18 ;  /* 0x0000000405047291 */ /* 0x008fe2000f8ec0ff */
[----:B------:R-:W3:Y:S11]  /*0640*/  FENCE.VIEW.ASYNC.S ;  /* 0x00000000000073c6 */ /* 0x000ef60000000000 */
[----:B---3--:R3:W4:Y:S01]  /*0650*/  SYNCS.EXCH.64 URZ, [UR4], UR6 ;  /* 0x0000000604ff75b2 */ /* 0x0087220008000100 */
[----:B------:R3:W1:Y:S01]  /*0660*/  SYNCS.EXCH.64 URZ, [UR4+0x40], UR6 ;  /* 0x0000400604ff75b2 */ /* 0x0006620008000100 */
        /* <DEDUP_REMOVED lines=13> */
[----:B------:R3:W1:Y:S02]  /*0740*/  SYNCS.EXCH.64 URZ, [UR4+0x78], UR6 ;  /* 0x0000780604ff75b2 */ /* 0x0006640008000100 */
[----:B---3--:R-:W-:Y:S01]  /*0750*/  NOP ;  /* 0x0000000000007918 */ /* 0x008fe20000000000 */
.L_x_9:
[----:B------:R-:W3:Y:S01]  /*0760*/  SHFL.IDX PT, R0, R84, RZ, 0x1f ;  /* 0x00001fff54007589 */ /* 0x000ee200000e0000 */
[----:B------:R-:W-:Y:S01]  /*0770*/  NOP ;  /* 0x0000000000007918 */ /* 0x000fe20000000000 */
[----:B---3--:R-:W-:-:S13]  /*0780*/  ISETP.NE.AND P0, PT, R0, 0x1, PT ;  /* 0x000000010000780c */ /* 0x008fda0003f05270 */
[----:B------:R-:W-:Y:S05]  /*0790*/  @P0 BRA `(.L_x_10) ;  /* 0x0000000000580947 */ /* 0x000fea0003800000 */
[----:B------:R-:W3:Y:S01]  /*07a0*/  S2UR UR5, SR_CgaCtaId ;  /* 0x00000000000579c3 */ /* 0x000ee20000008800 */
[----:B------:R-:W-:Y:S01]  /*07b0*/  UMOV UR4, 0x400 ;  /* 0x0000040000047882 */ /* 0x000fe20000000000 */
[----:B------:R-:W-:Y:S01]  /*07c0*/  UMOV UR8, 0x20 ;  /* 0x0000002000087882 */ /* 0x000fe20000000000 */
[----:B------:R-:W-:Y:S01]  /*07d0*/  UMOV UR6, 0x80 ;  /* 0x0000008000067882 */ /* 0x000fe20000000000 */
[----:B------:R-:W-:-:S04]  /*07e0*/  UIADD3 UR8, UPT, UPT, -UR8, 0x100000, URZ ;  /* 0x0010000008087890 */ /* 0x000fc8000fffe1ff */
[----:B------:R-:W-:Y:S02]  /*07f0*/  USHF.L.U32 UR9, UR8, 0xb, URZ ;  /* 0x0000000b08097899 */ /* 0x000fe400080006ff */
[----:B------:R-:W-:Y:S02]  /*0800*/  USHF.L.U32 UR8, UR8, 0x1, URZ ;  /* 0x0000000108087899 */ /* 0x000fe400080006ff */
[----:B------:R-:W-:-:S04]  /*0810*/  UIADD3 UR6, UPT, UPT, -UR6, 0x100000, URZ ;  /* 0x0010000006067890 */ /* 0x000fc8000fffe1ff */
[----:B------:R-:W-:Y:S02]  /*0820*/  USHF.L.U32 UR7, UR6, 0xb, URZ ;  /* 0x0000000b06077899 */ /* 0x000fe400080006ff */
[----:B------:R-:W-:Y:S01]  /*0830*/  USHF.L.U32 UR6, UR6, 0x1, URZ ;  /* 0x0000000106067899 */ /* 0x000fe200080006ff */
[----:B------:R-:W-:Y:S01]  /*0840*/  ELECT P0, URZ, PT ;  /* 0x0000000000ff782f */ /* 0x000fe20003800000 */
[----:B---3--:R-:W-:Y:S01]  /*0850*/  ULEA UR4, UR5, UR4, 0x18 ;  /* 0x0000000405047291 */ /* 0x008fe2000f8ec0ff */
[----:B------:R-:W3:Y:S11]  /*0860*/  FENCE.VIEW.ASYNC.S ;  /* 0x00000000000073c6 */ /* 0x000ef60000000000 */
[----:B---3--:R3:W1:Y:S01]  /*0870*/  SYNCS.EXCH.64 URZ, [UR4+0x80], UR8 ;  /* 0x0000800804ff75b2 */ /* 0x0086620008000100 */
[----:B------:R3:W1:Y:S01]  /*0880*/  SYNCS.EXCH.64 URZ, [UR4+0xa0], UR6 ;  /* 0x0000a00604ff75b2 */ /* 0x0006620008000100 */
[----:B------:R3:W1:Y:S01]  /*0890*/  SYNCS.EXCH.64 URZ, [UR4+0x88], UR8 ;  /* 0x0000880804ff75b2 */ /* 0x0006620008000100 */
[----:B------:R3:W1:Y:S01]  /*08a0*/  SYNCS.EXCH.64 URZ, [UR4+0xa8], UR6 ;  /* 0x0000a80604ff75b2 */ /* 0x0006620008000100 */
[----:B------:R3:W1:Y:S01]  /*08b0*/  SYNCS.EXCH.64 URZ, [UR4+0x90], UR8 ;  /* 0x0000900804ff75b2 */ /* 0x0006620008000100 */
[----:B------:R3:W1:Y:S01]  /*08c0*/  SYNCS.EXCH.64 URZ, [UR4+0xb0], UR6 ;  /* 0x0000b00604ff75b2 */ /* 0x0006620008000100 */
[----:B------:R3:W1:Y:S01]  /*08d0*/  SYNCS.EXCH.64 URZ, [UR4+0x98], UR8 ;  /* 0x0000980804ff75b2 */ /* 0x0006620008000100 */
[----:B------:R3:W1:Y:S01]  /*08e0*/  SYNCS.EXCH.64 URZ, [UR4+0xb8], UR6 ;  /* 0x0000b80604ff75b2 */ /* 0x0006620008000100 */
[----:B------:R-:W-:Y:S01]  /*08f0*/  NOP ;  /* 0x0000000000007918 */ /* 0x000fe20000000000 */
.L_x_10:
[----:B------:R-:W2:Y:S01]  /*0900*/  SHFL.IDX PT, R0, R84, RZ, 0x1f ;  /* 0x00001fff54007589 */ /* 0x000ea200000e0000 */
[----:B------:R-:W-:Y:S01]  /*0910*/  NOP ;  /* 0x0000000000007918 */ /* 0x000fe20000000000 */
[----:B--2---:R-:W-:-:S13]  /*0920*/  ISETP.NE.AND P0, PT, R0, 0x3, PT ;  /* 0x000000030000780c */ /* 0x004fda0003f05270 */
[----:B------:R-:W-:Y:S05]  /*0930*/  @P0 BRA `(.L_x_11) ;  /* 0x0000000000300947 */ /* 0x000fea0003800000 */
[----:B------:R-:W2:Y:S01]  /*0940*/  S2UR UR5, SR_CgaCtaId ;  /* 0x00000000000579c3 */ /* 0x000ea20000008800 */
[----:B---3--:R-:W-:Y:S01]  /*0950*/  UMOV UR4, 0x400 ;  /* 0x0000040000047882 */ /* 0x008fe20000000000 */
[----:B------:R-:W-:Y:S01]  /*0960*/  UMOV UR6, 0x20 ;  /* 0x0000002000067882 */ /* 0x000fe20000000000 */
[----:B------:R-:W-:Y:S01]  /*0970*/  ELECT P0, URZ, PT ;  /* 0x0000000000ff782f */ /* 0x000fe20003800000 */
[----:B------:R-:W-:-:S04]  /*0980*/  UIADD3 UR6, UPT, UPT, -UR6, 0x100000, URZ ;  /* 0x0010000006067890 */ /* 0x000fc8000fffe1ff */
[----:B------:R-:W-:Y:S02]  /*0990*/  USHF.L.U32 UR7, UR6, 0xb, URZ ;  /* 0x0000000b06077899 */ /* 0x000fe400080006ff */
[----:B------:R-:W-:Y:S02]  /*09a0*/  USHF.L.U32 UR6, UR6, 0x1, URZ ;  /* 0x0000000106067899 */ /* 0x000fe400080006ff */
[----:B--2---:R-:W-:Y:S01]  /*09b0*/  ULEA UR4, UR5, UR4, 0x18 ;  /* 0x0000000405047291 */ /* 0x004fe2000f8ec0ff */
[----:B------:R-:W2:Y:S11]  /*09c0*/  FENCE.VIEW.ASYNC.S ;  /* 0x00000000000073c6 */ /* 0x000eb60000000000 */
[----:B--2---:R2:W3:Y:S01]  /*09d0*/  SYNCS.EXCH.64 URZ, [UR4+0xc0], UR6 ;  /* 0x0000c00604ff75b2 */ /* 0x0044e20008000100 */
[----:B------:R2:W1:Y:S01]  /*09e0*/  SYNCS.EXCH.64 URZ, [UR4+0xc8], UR6 ;  /* 0x0000c80604ff75b2 */ /* 0x0004620008000100 */
[----:B------:R-:W-:Y:S01]  /*09f0*/  NOP ;  /* 0x0000000000007918 */ /* 0x000fe20000000000 */
.L_x_11:
[----:B------:R-:W4:Y:S01]  /*0a00*/  SHFL.IDX PT, R0, R84, RZ, 0x1f ;  /* 0x00001fff54007589 */ /* 0x000f2200000e0000 */
[----:B------:R-:W-:Y:S01]  /*0a10*/  NOP ;  /* 0x0000000000007918 */ /* 0x000fe20000000000 */
[----:B----4-:R-:W-:-:S13]  /*0a20*/  ISETP.NE.AND P0, PT, R0, 0x4, PT ;  /* 0x000000040000780c */ /* 0x010fda0003f05270 */
[----:B------:R-:W-:Y:S05]  /*0a30*/  @P0 BRA `(.L_x_12) ;  /* 0x0000000000440947 */ /* 0x000fea0003800000 */
[----:B------:R-:W4:Y:S01]  /*0a40*/  S2UR UR5, SR_CgaCtaId ;  /* 0x00000000000579c3 */ /* 0x000f220000008800 */
[----:B--23--:R-:W-:Y:S01]  /*0a50*/  UMOV UR4, 0x1e0 ;  /* 0x000001e000047882 */ /* 0x00cfe20000000000 */
[----:B------:R-:W-:Y:S01]  /*0a60*/  UMOV UR6, 0x400 ;  /* 0x0000040000067882 */ /* 0x000fe20000000000 */
[----:B------:R-:W-:Y:S01]  /*0a70*/  USEL UR4, UR4, 0x1a0, UP3 ;  /* 0x000001a004047887 */ /* 0x000fe20009800000 */
[----:B------:R-:W-:Y:S01]  /*0a80*/  UMOV UR8, 0x1 ;  /* 0x0000000100087882 */ /* 0x000fe20000000000 */
[----:B------:R-:W-:Y:S01]  /*0a90*/  ELECT P0, URZ, PT ;  /* 0x0000000000ff782f */ /* 0x000fe20003800000 */
[----:B------:R-:W-:-:S04]  /*0aa0*/  UIADD3 UR8, UPT, UPT, -UR8, 0x100000, URZ ;  /* 0x0010000008087890 */ /* 0x000fc8000fffe1ff */
[----:B------:R-:W-:Y:S02]  /*0ab0*/  USHF.L.U32 UR9, UR8, 0xb, URZ ;  /* 0x0000000b08097899 */ /* 0x000fe400080006ff */
[----:B------:R-:W-:Y:S02]  /*0ac0*/  USHF.L.U32 UR8, UR8, 0x1, URZ ;  /* 0x0000000108087899 */ /* 0x000fe400080006ff */
[----:B----4-:R-:W-:Y:S02]  /*0ad0*/  ULEA UR6, UR5, UR6, 0x18 ;  /* 0x0000000605067291 */ /* 0x010fe4000f8ec0ff */
[----:B------:R-:W-:-:S04]  /*0ae0*/  UIADD3 UR4, UPT, UPT, -UR4, 0x100000, URZ ;  /* 0x0010000004047890 */ /* 0x000fc8000fffe1ff */
[----:B------:R-:W-:Y:S02]  /*0af0*/  USHF.L.U32 UR5, UR4, 0xb, URZ ;  /* 0x0000000b04057899 */ /* 0x000fe400080006ff */
[----:B------:R-:W-:Y:S01]  /*0b00*/  USHF.L.U32 UR4, UR4, 0x1, URZ ;  /* 0x0000000104047899 */ /* 0x000fe200080006ff */
[----:B------:R-:W2:Y:S03]  /*0b10*/  FENCE.VIEW.ASYNC.S ;  /* 0x00000000000073c6 */ /* 0x000ea60000000000 */
[----:B--2---:R4:W2:Y:S08]  /*0b20*/  SYNCS.EXCH.64 URZ, [UR6+0xd0], UR8 ;  /* 0x0000d00806ff75b2 */ /* 0x0048b00008000100 */
[----:B------:R4:W3:Y:S02]  /*0b30*/  SYNCS.EXCH.64 URZ, [UR6+0xd8], UR4 ;  /* 0x0000d80406ff75b2 */ /* 0x0008e40008000100 */
[----:B----4-:R-:W-:Y:S01]  /*0b40*/  NOP ;  /* 0x0000000000007918 */ /* 0x010fe20000000000 */
.L_x_12:
[----:B------:R-:W4:Y:S01]  /*0b50*/  SHFL.IDX PT, R0, R84, RZ, 0x1f ;  /* 0x00001fff54007589 */ /* 0x000f2200000e0000 */
[----:B------:R-:W-:Y:S01]  /*0b60*/  ISETP.NE.OR P1, PT, RZ, UR18, !P1 ;  /* 0x00000012ff007c0c */ /* 0x000fe2000cf25670 */
[----:B------:R-:W-:Y:S01]  /*0b70*/  NOP ;  /* 0x0000000000007918 */ /* 0x000fe20000000000 */
[----:B----4-:R-:W-:-:S13]  /*0b80*/  ISETP.NE.AND P0, PT, R0, 0x5, PT ;  /* 0x000000050000780c */ /* 0x010fda0003f05270 */
[----:B------:R-:W-:Y:S05]  /*0b90*/  @P0 BRA `(.L_x_13) ;  /* 0x0000000000480947 */ /* 0x000fea0003800000 */
[----:B------:R-:W4:Y:S01]  /*0ba0*/  S2UR UR5, SR_CgaCtaId ;  /* 0x00000000000579c3 */ /* 0x000f220000008800 */
[----:B--23--:R-:W-:Y:S01]  /*0bb0*/  UMOV UR4, 0x400 ;  /* 0x0000040000047882 */ /* 0x00cfe20000000000 */
        /* <DEDUP_REMOVED lines=9> */
[----:B----4-:R-:W-:Y:S01]  /*0c50*/  ULEA UR4, UR5, UR4, 0x18 ;  /* 0x0000000405047291 */ /* 0x010fe2000f8ec0ff */
[----:B------:R-:W2:Y:S11]  /*0c60*/  FENCE.VIEW.ASYNC.S ;  /* 0x00000000000073c6 */ /* 0x000eb60000000000 */
[----:B--2---:R4:W2:Y:S01]  /*0c70*/  SYNCS.EXCH.64 URZ, [UR4+0xe0], UR6 ;  /* 0x0000e00604ff75b2 */ /* 0x0048a20008000100 */
[----:B------:R4:W3:Y:S01]  /*0c80*/  SYNCS.EXCH.64 URZ, [UR4+0xf0], UR8 ;  /* 0x0000f00804ff75b2 */ /* 0x0008e20008000100 */
[----:B------:R4:W1:Y:S01]  /*0c90*/  SYNCS.EXCH.64 URZ, [UR4+0xe8], UR6 ;  /* 0x0000e80604ff75b2 */ /* 0x0008620008000100 */
[----:B------:R4:W1:Y:S02]  /*0ca0*/  SYNCS.EXCH.64 URZ, [UR4+0xf8], UR8 ;  /* 0x0000f80804ff75b2 */ /* 0x0008640008000100 */
[----:B----4-:R-:W-:Y:S01]  /*0cb0*/  NOP ;  /* 0x0000000000007918 */ /* 0x010fe20000000000 */
.L_x_13:
[----:B--23--:R-:W2:Y:S01]  /*0cc0*/  S2UR UR7, SR_CgaCtaId ;  /* 0x00000000000779c3 */ /* 0x00cea20000008800 */
[----:B------:R-:W-:Y:S01]  /*0cd0*/  VOTEU.ALL UP0, P1 ;  /* 0x0000000000ff7886 */ /* 0x000fe20000800000 */
[----:B------:R-:W-:Y:S01]  /*0ce0*/  UMOV UR4, 0x20 ;  /* 0x0000002000047882 */ /* 0x000fe20000000000 */
[----:B------:R-:W-:Y:S01]  /*0cf0*/  NOP ;  /* 0x0000000000007918 */ /* 0x000fe20000000000 */
[----:B-1----:R-:W-:Y:S01]  /*0d00*/  LOP3.LUT R3, R81, 0x1f, RZ, 0xc0, !PT ;  /* 0x0000001f51037812 */ /* 0x002fe200078ec0ff */
[----:B------:R-:W-:Y:S01]  /*0d10*/  UISETP.NE.AND UP4, UPT, UR18, URZ, UPT ;  /* 0x000000ff1200728c */ /* 0x000fe2000bf85270 */
[----:B------:R-:W-:Y:S01]  /*0d20*/  @!UP0 UMOV UR6, 0x400 ;  /* 0x0000040000068882 */ /* 0x000fe20000000000 */
[----:B------:R-:W-:-:S04]  /*0d30*/  @!UP0 UIADD3 UR4, UPT, UPT, -UR4, 0x100000, URZ ;  /* 0x0010000004048890 */ /* 0x000fc8000fffe1ff */
[----:B------:R-:W-:Y:S02]  /*0d40*/  @!UP0 USHF.L.U32 UR5, UR4, 0xb, URZ ;  /* 0x0000000b04058899 */ /* 0x000fe400080006ff */
[----:B------:R-:W-:Y:S02]  /*0d50*/  @!UP0 USHF.L.U32 UR4, UR4, 0x1, URZ ;  /* 0x0000000104048899 */ /* 0x000fe400080006ff */
[----:B--2---:R-:W-:Y:S01]  /*0d60*/  @!UP0 ULEA UR6, UR7, UR6, 0x18 ;  /* 0x0000000607068291 */ /* 0x004fe2000f8ec0ff */
[----:B------:R-:W1:Y:S01]  /*0d70*/  LDCU UR7, c[0x0][0x36c] ;  /* 0x00006d80ff0777ac */ /* 0x000e620008000800 */
[----:B------:R-:W-:Y:S01]  /*0d80*/  VOTEU.ALL UP0, P1 ;  /* 0x0000000000ff7886 */ /* 0x000fe20000800000 */
[----:B------:R-:W2:Y:S09]  /*0d90*/  FENCE.VIEW.ASYNC.S ;  /* 0x00000000000073c6 */ /* 0x000eb20000000000 */
[----:B--2---:R2:W3:Y:S01]  /*0da0*/  @!UP0 SYNCS.EXCH.64 URZ, [UR6+0x100], UR4 ;  /* 0x0001000406ff85b2 */ /* 0x0044e20008000100 */
[----:B-1----:R-:W-:-:S09]  /*0db0*/  UISETP.EQ.U32.AND UP6, UPT, UR7, 0x1, UPT ;  /* 0x000000010700788c */ /* 0x002fd2000bfc2070 */
[----:B--2---:R-:W-:Y:S05]  /*0dc0*/  BRA.U !UP6, `(.L_x_14) ;  /* 0x000000010e087547 */ /* 0x004fea000b800000 */
[----:B---3--:R-:W-:Y:S01]  /*0dd0*/  UCGABAR_ARV ;  /* 0x00000000000079c7 */ /* 0x008fe20008000000 */
[----:B------:R-:W-:Y:S05]  /*0de0*/  BRA `(.L_x_15) ;  /* 0x0000000000047947 */ /* 0x000fea0003800000 */
.L_x_14:
[----:B---3--:R-:W-:Y:S01]  /*0df0*/  NOP ;  /* 0x0000000000007918 */ /* 0x008fe20000000000 */
.L_x_15:
[----:B------:R-:W1:Y:S01]  /*0e00*/  S2UR UR21, SR_CTAID.X ;  /* 0x00000000001579c3 */ /* 0x000e620000002500 */
[----:B------:R-:W-:-:S05]  /*0e10*/  CS2R.32 R92, SR_CgaSize ;  /* 0x00000000005c7805 */ /* 0x000fca0000008a00 */
[----:B------:R-:W-:-:S05]  /*0e20*/  IMAD R92, R92, -0xa0, RZ ;  /* 0xffffff605c5c7824 */ /* 0x000fca00078e02ff */
[----:B------:R-:W-:-:S14]  /*0e30*/  R2UR UR5, R92 ;  /* 0x000000005c0572ca */ /* 0x000fdc00000e0000 */
[----:B------:R-:W2:Y:S01]  /*0e40*/  LDCU UR5, c[0x0][UR5+0x2b0] ;  /* 0x00005600050577ac */ /* 0x000ea20008000800 */
[----:B------:R-:W-:-:S05]  /*0e50*/  CS2R.32 R92, SR_CgaSize ;  /* 0x00000000005c7805 */ /* 0x000fca0000008a00 */
[----:B------:R-:W-:-:S05]  /*0e60*/  IMAD R92, R92, -0xa0, RZ ;  /* 0xffffff605c5c7824 */ /* 0x000fca00078e02ff */
[----:B------:R-:W-:-:S14]  /*0e70*/  R2UR UR4, R92 ;  /* 0x000000005c0472ca */ /* 0x000fdc00000e0000 */
[----:B------:R-:W3:Y:S01]  /*0e80*/  LDCU UR4, c[0x0][UR4+0x2b4] ;  /* 0x00005680040477ac */ /* 0x000ee20008000800 */
[----:B------:R-:W4:Y:S01]  /*0e90*/  S2UR UR24, SR_CTAID.Y ;  /* 0x00000000001879c3 */ /* 0x000f220000002600 */
[----:B------:R-:W-:-:S05]  /*0ea0*/  CS2R.32 R92, SR_CgaSize ;  /* 0x00000000005c7805 */ /* 0x000fca0000008a00 */
[----:B------:R-:W-:-:S05]  /*0eb0*/  IMAD R92, R92, -0xa0, RZ ;  /* 0xffffff605c5c7824 */ /* 0x000fca00078e02ff */
[----:B------:R-:W-:-:S14]  /*0ec0*/  R2UR UR7, R92 ;  /* 0x000000005c0772ca */ /* 0x000fdc00000e0000 */
[----:B------:R-:W3:Y:S01]  /*0ed0*/  LDCU UR7, c[0x0][UR7+0x2a0] ;  /* 0x00005400070777ac */ /* 0x000ee20008000800 */
[----:B------:R-:W-:-:S05]  /*0ee0*/  CS2R.32 R92, SR_CgaSize ;  /* 0x00000000005c7805 */ /* 0x000fca0000008a00 */
[----:B------:R-:W-:-:S05]  /*0ef0*/  IMAD R92, R92, -0xa0, RZ ;  /* 0xffffff605c5c7824 */ /* 0x000fca00078e02ff */
[----:B------:R-:W-:-:S14]  /*0f00*/  R2UR UR8, R92 ;  /* 0x000000005c0872ca */ /* 0x000fdc00000e0000 */
[----:B------:R-:W3:Y:S01]  /*0f10*/  LDCU UR8, c[0x0][UR8+0x2a4] ;  /* 0x00005480080877ac */ /* 0x000ee20008000800 */
[----:B------:R-:W3:Y:S01]  /*0f20*/  LDCU UR19, c[0x0][0xc24] ;  /* 0x00018480ff1377ac */ /* 0x000ee20008000800 */
[----:B------:R-:W3:Y:S01]  /*0f30*/  LDCU UR39, c[0x0][0xc24] ;  /* 0x00018480ff2777ac */ /* 0x000ee20008000800 */
[----:B-1----:R-:W-:Y:S01]  /*0f40*/  I2FP.F32.U32 R2, UR21 ;  /* 0x0000001500027c45 */ /* 0x002fe20008201000 */
[----:B------:R-:W1:Y:S04]  /*0f50*/  LDCU UR23, c[0x0][0xc30] ;  /* 0x00018600ff1777ac */ /* 0x000e680008000800 */
[----:B--2---:R-:W-:Y:S01]  /*0f60*/  FMUL R2, R2, UR5 ;  /* 0x0000000502027c20 */ /* 0x004fe20008400000 */
[----:B----4-:R-:W-:-:S05]  /*0f70*/  I2FP.F32.U32 R0, UR24 ;  /* 0x0000001800007c45 */ /* 0x010fca0008201000 */
[----:B------:R-:W2:Y:S01]  /*0f80*/  F2I.U32.TRUNC.NTZ R2, R2 ;  /* 0x0000000200027305 */ /* 0x000ea2000020f000 */
[----:B---3--:R-:W-:-:S07]  /*0f90*/  FMUL R0, R0, UR4 ;  /* 0x0000000400007c20 */ /* 0x008fce0008400000 */
[----:B------:R-:W3:Y:S01]  /*0fa0*/  F2I.U32.TRUNC.NTZ R0, R0 ;  /* 0x0000000000007305 */ /* 0x000ee2000020f000 */
[----:B--2---:R-:W-:Y:S02]  /*0fb0*/  R2UR UR4, R2 ;  /* 0x00000000020472ca */ /* 0x004fe400000e0000 */
[----:B------:R-:W-:Y:S02]  /*0fc0*/  PRMT R2, RZ, 0x7610, R2 ;  /* 0x00007610ff027816 */ /* 0x000fe40000000002 */
[----:B---3--:R-:W-:Y:S02]  /*0fd0*/  R2UR UR6, R0 ;  /* 0x00000000000672ca */ /* 0x008fe400000e0000 */
[----:B------:R-:W-:-:S07]  /*0fe0*/  PRMT R0, RZ, 0x7610, R0 ;  /* 0x00007610ff007816 */ /* 0x000fce0000000000 */
[----:B------:R-:W-:-:S04]  /*0ff0*/  UIADD3 UR5, UPT, UPT, -UR4, URZ, URZ ;  /* 0x000000ff04057290 */ /* 0x000fc8000fffe1ff */
[----:B------:R-:W-:Y:S02]  /*1000*/  UIMAD UR5, UR7, UR5, UR21 ;  /* 0x00000005070572a4 */ /* 0x000fe4000f8e0215 */
[----:B------:R-:W-:-:S04]  /*1010*/  UIADD3 UR4, UPT, UPT, -UR6, URZ, URZ ;  /* 0x000000ff06047290 */ /* 0x000fc8000fffe1ff */
[----:B------:R-:W-:Y:S01]  /*1020*/  IMAD.U32 R92, RZ, RZ, UR5 ;  /* 0x00000005ff5c7e24 */ /* 0x000fe2000f8e00ff */
[----:B------:R-:W-:-:S06]  /*1030*/  UIMAD UR4, UR8, UR4, UR24 ;  /* 0x00000004080472a4 */ /* 0x000fcc000f8e0218 */
[----:B------:R-:W-:Y:S01]  /*1040*/  IMAD.U32 R91, RZ, RZ, UR4 ;  /* 0x00000004ff5b7e24 */ /* 0x000fe2000f8e00ff */
[----:B-1----:R-:W-:Y:S06]  /*1050*/  BRA.U UP4, `(.L_x_16) ;  /* 0x0000000104307547 */ /* 0x002fec000b800000 */
[----:B------:R-:W-:Y:S01]  /*1060*/  R2UR UR5, R91 ;  /* 0x000000005b0572ca */ /* 0x000fe200000e0000 */
[----:B------:R-:W-:Y:S01]  /*1070*/  UMOV UR7, 0x3 ;  /* 0x0000000300077882 */ /* 0x000fe20000000000 */
[----:B------:R-:W-:-:S11]  /*1080*/  R2UR UR4, R92 ;  /* 0x000000005c0472ca */ /* 0x000fd600000e0000 */
[----:B------:R-:W-:-:S04]  /*1090*/  UISETP.NE.AND UP0, UPT, UR5, URZ, UPT ;  /* 0x000000ff0500728c */ /* 0x000fc8000bf05270 */
[----:B------:R-:W-:Y:S02]  /*10a0*/  UISETP.LT.U32.OR UP0, UPT, UR4, 0x2, !UP0 ;  /* 0x000000020400788c */ /* 0x000fe4000c701470 */
[----:B------:R-:W-:Y:S02]  /*10b0*/  ULOP3.LUT UR4, UR4, 0xfffffffe, URZ, 0xc0, !UPT ;  /* 0xfffffffe04047892 */ /* 0x000fe4000f8ec0ff */
[----:B------:R-:W-:Y:S02]  /*10c0*/  USEL UR6, URZ, 0x1, !UP0 ;  /* 0x00000001ff067887 */ /* 0x000fe4000c000000 */
[----:B------:R-:W-:Y:S02]  /*10d0*/  USEL UR5, URZ, 0x2, !UP0 ;  /* 0x00000002ff057887 */ /* 0x000fe4000c000000 */
[----:B------:R-:W-:Y:S02]  /*10e0*/  USHF.L.U32 UR4, UR7, UR4, URZ ;  /* 0x0000000407047299 */ /* 0x000fe400080006ff */
[----:B------:R-:W-:-:S04]  /*10f0*/  UIADD3 UR5, UPT, UPT, UR6, UR5, URZ ;  /* 0x0000000506057290 */ /* 0x000fc8000fffe0ff */
[----:B------:R-:W-:Y:S02]  /*1100*/  IMAD.U32 R0, RZ, RZ, UR4 ;  /* 0x00000004ff007e24 */ /* 0x000fe4000f8e00ff */
[----:B------:R-:W-:-:S07]  /*1110*/  IMAD.U32 R2, RZ, RZ, UR5 ;  /* 0x00000005ff027e24 */ /* 0x000fce000f8e00ff */
.L_x_16:
[----:B------:R-:W1:Y:S01]  /*1120*/  S2UR UR53, SR_CTAID.Z ;  /* 0x00000000003579c3 */ /* 0x000e620000002700 */
[----:B------:R-:W-:Y:S01]  /*1130*/  UISETP.GE.AND UP0, UPT, UR19, 0x1, UPT ;  /* 0x000000011300788c */ /* 0x000fe2000bf06270 */
[----:B------:R-:W-:-:S08]  /*1140*/  UMOV UR52, UR21 ;  /* 0x0000001500347c82 */ /* 0x000fd00008000000 */
[----:B------:R-:W-:Y:S05]  /*1150*/  BRA.U !UP0, `(.L_x_17) ;  /* 0x0000000108d47547 */ /* 0x000fea000b800000 */
[----:B------:R-:W2:Y:S01]  /*1160*/  LDCU.128 UR12, c[0x0][0xc10] ;  /* 0x00018200ff0c77ac */ /* 0x000ea20008000c00 */
[----:B------:R-:W3:Y:S01]  /*1170*/  LDCU UR20, c[0x0][0xc0c] ;  /* 0x00018180ff1477ac */ /* 0x000ee20008000800 */
[----:B------:R-:W4:Y:S01]  /*1180*/  LDCU UR6, c[0x0][0x370] ;  /* 0x00006e00ff0677ac */ /* 0x000f220008000800 */
[----:B------:R-:W1:Y:S01]  /*1190*/  LDCU UR7, c[0x0][0x374] ;  /* 0x00006e80ff0777ac */ /* 0x000e620008000800 */
[----:B------:R-:W1:Y:S01]  /*11a0*/  LDCU UR22, c[0x0][0xc20] ;  /* 0x00018400ff1677ac */ /* 0x000e620008000800 */
[----:B--2---:R-:W-:Y:S02]  /*11b0*/  UIMAD.WIDE.U32 UR4, UR21, UR12, URZ ;  /* 0x0000000c150472a5 */ /* 0x004fe4000f8e00ff */
[----:B---3--:R-:W-:Y:S01]  /*11c0*/  UISETP.NE.AND UP0, UPT, UR20, 0x1, UPT ;  /* 0x000000011400788c */ /* 0x008fe2000bf05270 */
[----:B------:R-:W2:Y:S01]  /*11d0*/  LDCU.64 UR8, c[0x0][0xc28] ;  /* 0x00018500ff0877ac */ /* 0x000ea20008000a00 */
[----:B----4-:R-:W-:-:S03]  /*11e0*/  UIMAD.WIDE.U32 UR10, UR6, UR12, URZ ;  /* 0x0000000c060a72a5 */ /* 0x010fc6000f8e00ff */
[----:B------:R-:W-:Y:S01]  /*11f0*/  UMOV UR4, UR5 ;  /* 0x0000000500047c82 */ /* 0x000fe20008000000 */
[----:B------:R-:W-:Y:S02]  /*1200*/  UISETP.NE.AND UP2, UPT, UR19, 0x1, UPT ;  /* 0x000000011300788c */ /* 0x000fe4000bf45270 */
[----:B------:R-:W-:Y:S01]  /*1210*/  USHF.R.U32.HI UR4, URZ, UR13, UR4 ;  /* 0x0000000dff047299 */ /* 0x000fe20008011604 */
[----:B------:R-:W-:Y:S01]  /*1220*/  UMOV UR10, UR11 ;  /* 0x0000000b000a7c82 */ /* 0x000fe20008000000 */
[----:B------:R-:W-:Y:S02]  /*1230*/  UIMAD.WIDE.U32 UR16, UR24, UR15, URZ ;  /* 0x0000000f181072a5 */ /* 0x000fe4000f8e00ff */
[----:B------:R-:W-:Y:S02]  /*1240*/  USEL UR5, UR21, UR4, !UP0 ;  /* 0x0000000415057287 */ /* 0x000fe4000c000000 */
[----:B------:R-:W-:Y:S02]  /*1250*/  @UP0 USHF.R.U32.HI UR6, URZ, UR13, UR10 ;  /* 0x0000000dff060299 */ /* 0x000fe4000801160a */
[----:B------:R-:W-:-:S02]  /*1260*/  UISETP.NE.AND UP0, UPT, UR14, 0x1, UPT ;  /* 0x000000010e00788c */ /* 0x000fc4000bf05270 */
[----:B-1----:R-:W-:Y:S02]  /*1270*/  UIMAD.WIDE.U32 UR10, UR7, UR15, URZ ;  /* 0x0000000f070a72a5 */ /* 0x002fe4000f8e00ff */
[----:B--2---:R-:W-:Y:S01]  /*1280*/  UIMAD.WIDE.U32 UR12, UR6, UR8, URZ ;  /* 0x00000008060c72a5 */ /* 0x004fe2000f8e00ff */
[----:B------:R-:W-:Y:S01]  /*1290*/  UMOV UR4, UR17 ;  /* 0x0000001100047c82 */ /* 0x000fe20008000000 */
[----:B------:R-:W-:-:S03]  /*12a0*/  UIADD3 UR52, UPT, UPT, -UR5, URZ, URZ ;  /* 0x000000ff05347290 */ /* 0x000fc6000fffe1ff */
[----:B------:R-:W-:Y:S01]  /*12b0*/  UMOV UR10, UR11 ;  /* 0x0000000b000a7c82 */ /* 0x000fe20008000000 */
[----:B------:R-:W-:Y:S02]  /*12c0*/  USHF.R.U32.HI UR4, URZ, UR22, UR4 ;  /* 0x00000016ff047299 */ /* 0x000fe40008011604 */
[----:B------:R-:W-:Y:S01]  /*12d0*/  @UP0 USHF.R.U32.HI UR7, URZ, UR22, UR10 ;  /* 0x00000016ff070299 */ /* 0x000fe2000801160a */
[----:B------:R-:W-:Y:S01]  /*12e0*/  UMOV UR12, UR13 ;  /* 0x0000000d000c7c82 */ /* 0x000fe20008000000 */
[----:B------:R-:W-:Y:S02]  /*12f0*/  USEL UR4, UR24, UR4, !UP0 ;  /* 0x0000000418047287 */ /* 0x000fe4000c000000 */
[----:B------:R-:W-:Y:S02]  /*1300*/  UIMAD.WIDE.U32 UR10, UR7, UR8, URZ ;  /* 0x00000008070a72a5 */ /* 0x000fe4000f8e00ff */
[----:B------:R-:W-:Y:S02]  /*1310*/  @UP2 USHF.R.U32.HI UR6, URZ, UR9, UR12 ;  /* 0x00000009ff062299 */ /* 0x000fe4000801160c */
[----:B------:R-:W-:-:S02]  /*1320*/  UIMAD.WIDE.U32 UR12, UR4, UR8, URZ ;  /* 0x00000008040c72a5 */ /* 0x000fc4000f8e00ff */
[----:B------:R-:W-:Y:S01]  /*1330*/  UIMAD UR52, UR20, UR52, UR21 ;  /* 0x00000034143472a4 */ /* 0x000fe2000f8e0215 */
[----:B------:R-:W-:Y:S02]  /*1340*/  UMOV UR10, UR11 ;  /* 0x0000000b000a7c82 */ /* 0x000fe40008000000 */
[----:B------:R-:W-:Y:S02]  /*1350*/  @UP2 USHF.R.U32.HI UR7, URZ, UR9, UR10 ;  /* 0x00000009ff072299 */ /* 0x000fe4000801160a */
[----:B------:R-:W-:Y:S02]  /*1360*/  UIMAD UR10, UR6, UR19, URZ ;  /* 0x00000013060a72a4 */ /* 0x000fe4000f8e02ff */
[----:B------:R-:W-:-:S04]  /*1370*/  UIMAD UR7, UR7, UR19, URZ ;  /* 0x00000013070772a4 */ /* 0x000fc8000f8e02ff */
[----:B------:R-:W-:-:S03]  /*1380*/  UISETP.GE.AND UP0, UPT, UR4, UR7, UPT ;  /* 0x000000070400728c */ /* 0x000fc6000bf06270 */
[----:B------:R-:W-:Y:S01]  /*1390*/  UMOV UR7, UR13 ;  /* 0x0000000d00077c82 */ /* 0x000fe20008000000 */
[----:B------:R-:W-:Y:S02]  /*13a0*/  UISETP.GE.OR UP0, UPT, UR5, UR10, UP0 ;  /* 0x0000000a0500728c */ /* 0x000fe40008706670 */
[----:B------:R-:W-:Y:S02]  /*13b0*/  UIMAD.WIDE.U32 UR10, UR5, UR8, URZ ;  /* 0x00000008050a72a5 */ /* 0x000fe4000f8e00ff */
[----:B------:R-:W-:Y:S02]  /*13c0*/  USHF.R.U32.HI UR7, URZ, UR9, UR7 ;  /* 0x00000009ff077299 */ /* 0x000fe40008011607 */
[----:B------:R-:W-:Y:S02]  /*13d0*/  UIADD3 UR10, UPT, UPT, -UR4, URZ, URZ ;  /* 0x000000ff040a7290 */ /* 0x000fe4000fffe1ff */
[----:B------:R-:W-:Y:S02]  /*13e0*/  USEL UR7, UR4, UR7, !UP2 ;  /* 0x0000000704077287 */ /* 0x000fe4000d000000 */
[----:B------:R-:W-:Y:S01]  /*13f0*/  UIMAD UR10, UR14, UR10, UR24 ;  /* 0x0000000a0e0a72a4 */ /* 0x000fe2000f8e0218 */
[----:B------:R-:W-:-:S02]  /*1400*/  @!UP0 UMOV UR8, UR11 ;  /* 0x0000000b00088c82 */ /* 0x000fc40008000000 */
[----:B------:R-:W-:Y:S02]  /*1410*/  @!UP0 USHF.R.U32.HI UR8, URZ, UR9, UR8 ;  /* 0x00000009ff088299 */ /* 0x000fe40008011608 */
[----:B------:R-:W-:Y:S02]  /*1420*/  UIADD3 UR9, UPT, UPT, -UR7, URZ, URZ ;  /* 0x000000ff07097290 */ /* 0x000fe4000fffe1ff */
[----:B------:R-:W-:Y:S02]  /*1430*/  @!UP0 USEL UR8, UR5, UR8, !UP2 ;  /* 0x0000000805088287 */ /* 0x000fe4000d000000 */
[----:B------:R-:W-:Y:S02]  /*1440*/  UIMAD UR9, UR19, UR9, UR4 ;  /* 0x00000009130972a4 */ /* 0x000fe4000f8e0204 */
[----:B------:R-:W-:Y:S02]  /*1450*/  @!UP0 UIADD3 UR7, UPT, UPT, UR7, -UR8, URZ ;  /* 0x8000000807078290 */ /* 0x000fe4000fffe0ff */
[----:B------:R-:W-:-:S02]  /*1460*/  @!UP0 UIMAD UR6, UR9, UR6, UR8 ;  /* 0x00000006090682a4 */ /* 0x000fc4000f8e0208 */
[----:B------:R-:W-:-:S04]  /*1470*/  @!UP0 UIMAD UR4, UR7, UR19, UR5 ;  /* 0x00000013070482a4 */ /* 0x000fc8000f8e0205 */
[----:B------:R-:W-:Y:S01]  /*1480*/  UIMAD UR24, UR4, UR14, UR10 ;  /* 0x0000000e041872a4 */ /* 0x000fe2000f8e020a */
[----:B------:R-:W-:Y:S02]  /*1490*/  @!UP0 UMOV UR5, UR6 ;  /* 0x0000000600058c82 */ /* 0x000fe40008000000 */
[----:B------:R-:W-:-:S12]  /*14a0*/  UIMAD UR52, UR5, UR20, UR52 ;  /* 0x00000014053472a4 */ /* 0x000fd8000f8e0234 */
.L_x_17:
[----:B------:R-:W-:-:S09]  /*14b0*/  UISETP.NE.AND UP0, UPT, UR23, 0x1, UPT ;  /* 0x000000011700788c */ /* 0x000fd2000bf05270 */
[----:B------:R-:W-:Y:S05]  /*14c0*/  BRA.U UP0, `(.L_x_18) ;  /* 0x0000000100407547 */ /* 0x000fea000b800000 */
[----:B------:R-:W2:Y:S01]  /*14d0*/  LDCU.128 UR8, c[0x0][0xc10] ;  /* 0x00018200ff0877ac */ /* 0x000ea20008000c00 */
[----:B------:R-:W3:Y:S01]  /*14e0*/  LDCU UR12, c[0x0][0xc0c] ;  /* 0x00018180ff0c77ac */ /* 0x000ee20008000800 */
[----:B------:R-:W4:Y:S01]  /*14f0*/  LDCU UR13, c[0x0][0xc20] ;  /* 0x00018400ff0d77ac */ /* 0x000f220008000800 */
[----:B--2---:R-:W-:Y:S02]  /*1500*/  UIMAD.WIDE.U32 UR4, UR52, UR8, URZ ;  /* 0x00000008340472a5 */ /* 0x004fe4000f8e00ff */
[----:B------:R-:W-:Y:S02]  /*1510*/  UIMAD.WIDE.U32 UR6, UR24, UR11, URZ ;  /* 0x0000000b180672a5 */ /* 0x000fe4000f8e00ff */
[----:B---3--:R-:W-:Y:S02]  /*1520*/  UISETP.NE.AND UP0, UPT, UR12, 0x1, UPT ;  /* 0x000000010c00788c */ /* 0x008fe4000bf05270 */
[----:B------:R-:W-:-:S03]  /*1530*/  USHF.R.U32.HI UR5, URZ, UR9, UR5 ;  /* 0x00000009ff057299 */ /* 0x000fc60008011605 */
[----:B------:R-:W-:Y:S01]  /*1540*/  UMOV UR4, UR7 ;  /* 0x0000000700047c82 */ /* 0x000fe20008000000 */
[----:B------:R-:W-:Y:S02]  /*1550*/  USEL UR5, UR52, UR5, !UP0 ;  /* 0x0000000534057287 */ /* 0x000fe4000c000000 */
[----:B------:R-:W-:Y:S02]  /*1560*/  UISETP.NE.AND UP0, UPT, UR10, 0x1, UPT ;  /* 0x000000010a00788c */ /* 0x000fe4000bf05270 */
[----:B----4-:R-:W-:-:S04]  /*1570*/  USHF.R.U32.HI UR4, URZ, UR13, UR4 ;  /* 0x0000000dff047299 */ /* 0x010fc80008011604 */
[----:B------:R-:W-:-:S04]  /*1580*/  USEL UR4, UR24, UR4, !UP0 ;  /* 0x0000000418047287 */ /* 0x000fc8000c000000 */
[----:B------:R-:W-:Y:S02]  /*1590*/  UIADD3 UR6, UPT, UPT, -UR4, UR5, URZ ;  /* 0x0000000504067290 */ /* 0x000fe4000fffe1ff */
[----:B------:R-:W-:Y:S02]  /*15a0*/  UIADD3 UR4, UPT, UPT, UR4, -UR5, URZ ;  /* 0x8000000504047290 */ /* 0x000fe4000fffe0ff */
[----:B------:R-:W-:Y:S02]  /*15b0*/  UIMAD UR24, UR6, UR10, UR24 ;  /* 0x0000000a061872a4 */ /* 0x000fe4000f8e0218 */
[----:B------:R-:W-:-:S12]  /*15c0*/  UIMAD UR52, UR4, UR12, UR52 ;  /* 0x0000000c043472a4 */ /* 0x000fd8000f8e0234 */
.L_x_18:
[----:B------:R-:W-:Y:S05]  /*15d0*/  BRA.U !UP6, `(.L_x_19) ;  /* 0x000000010e0c7547 */ /* 0x000fea000b800000 */
[----:B------:R-:W-:Y:S01]  /*15e0*/  UCGABAR_WAIT ;  /* 0x0000000000007dc7 */ /* 0x000fe20008000000 */
[----:B------:R-:W-:Y:S01]  /*15f0*/  CCTL.IVALL ;  /* 0x00000000ff00798f */ /* 0x000fe20002000000 */
[----:B------:R-:W-:Y:S05]  /*1600*/  BRA `(.L_x_20) ;  /* 0x0000000000047947 */ /* 0x000fea0003800000 */
.L_x_19:
[----:B------:R-:W-:Y:S06]  /*1610*/  BAR.SYNC.DEFER_BLOCKING 0x0 ;  /* 0x0000000000007b1d */ /* 0x000fec0000010000 */
.L_x_20:
[----:B------:R-:W-:Y:S05]  /*1620*/  BRA.U UP5, `(.L_x_21) ;  /* 0x0000001d05207547 */ /* 0x000fea000b800000 */
[----:B------:R-:W2:Y:S01]  /*1630*/  LDCU UR5, c[0x0][0x388] ;  /* 0x00007100ff0577ac */ /* 0x000ea20008000800 */
[----:B------:R-:W-:Y:S01]  /*1640*/  PLOP3.LUT P1, PT, PT, PT, UP3, 0x80, 0x8 ;  /* 0x000000000008781c */ /* 0x000fe20003f2f038 */
[----:B------:R-:W-:Y:S01]  /*1650*/  IMAD.MOV.U32 R2, RZ, RZ, RZ ;  /* 0x000000ffff027224 */ /* 0x000fe200078e00ff */
[----:B------:R-:W-:Y:S01]  /*1660*/  ISETP.EQ.OR P2, PT, R3, RZ, P3 ;  /* 0x000000ff0300720c */ /* 0x000fe20001f42670 */
[----:B------:R-:W3:Y:S01]  /*1670*/  LDCU UR8, c[0x0][0x38c] ;  /* 0x00007180ff0877ac */ /* 0x000ee20008000800 */
[----:B------:R-:W-:Y:S01]  /*1680*/  PLOP3.LUT P1, PT, P1, PT, PT, 0x8, 0x80 ;  /* 0x000000000080781c */ /* 0x000fe20000f2e170 */
[----:B------:R-:W4:Y:S01]  /*1690*/  LDCU.64 UR6, c[0x0][0x390] ;  /* 0x00007200ff0677ac */ /* 0x000f220008000a00 */
[----:B------:R-:W-:Y:S01]  /*16a0*/  UISETP.NE.AND UP1, UPT, UR18, URZ, UPT ;  /* 0x000000ff1200728c */ /* 0x000fe2000bf25270 */
[----:B------:R-:W1:Y:S01]  /*16b0*/  LDCU UR54, c[0x0][0x370] ;  /* 0x00006e00ff3677ac */ /* 0x000e620008000800 */
[----:B--2---:R-:W-:Y:S02]  /*16c0*/  UIADD3 UR5, UPT, UPT, UR5, 0x3f, URZ ;  /* 0x0000003f05057890 */ /* 0x004fe4000fffe0ff */
[----:B------:R-:W-:-:S02]  /*16d0*/  USEL UR38, UR56, 0x2, UP1 ;  /* 0x0000000238267887 */ /* 0x000fc40008800000 */
[----:B------:R-:W-:Y:S01]  /*16e0*/  USHF.R.S32.HI UR4, URZ, 0x1f, UR5 ;  /* 0x0000001fff047899 */ /* 0x000fe20008011405 */
[----:B------:R-:W2:Y:S03]  /*16f0*/  LDCU.64 UR46, c[0x0][0x348] ;  /* 0x00006900ff2e77ac */ /* 0x000ea60008000a00 */
[----:B------:R-:W-:Y:S02]  /*1700*/  ULEA.HI UR4, UR4, UR5, URZ, 0x6 ;  /* 0x0000000504047291 */ /* 0x000fe4000f8f30ff */
[----:B------:R-:W-:Y:S02]  /*1710*/  USHF.L.U32 UR5, UR21, 0x6, URZ ;  /* 0x0000000615057899 */ /* 0x000fe400080006ff */
[----:B------:R-:W-:Y:S02]  /*1720*/  USHF.R.S32.HI UR4, URZ, 0x6, UR4 ;  /* 0x00000006ff047899 */ /* 0x000fe40008011404 */
[----:B------:R-:W-:-:S02]  /*1730*/  ULOP3.LUT UR57, UR5, 0x40, URZ, 0xc0, !UPT ;  /* 0x0000004005397892 */ /* 0x000fc4000f8ec0ff */
[----:B---3--:R-:W-:Y:S02]  /*1740*/  UIMAD UR4, UR4, UR8, URZ ;  /* 0x00000008040472a4 */ /* 0x008fe4000f8e02ff */
[----:B------:R-:W-:Y:S02]  /*1750*/  USHF.L.U32 UR58, UR21, 0x7, URZ ;  /* 0x00000007153a7899 */ /* 0x000fe400080006ff */
[----:B----4-:R-:W-:Y:S01]  /*1760*/  UIMAD UR4, UR4, UR6, URZ ;  /* 0x00000006040472a4 */ /* 0x010fe2000f8e02ff */
[----:B-1----:R-:W1:Y:S03]  /*1770*/  LDCU UR53, c[0x0][0x374] ;  /* 0x00006e80ff3577ac */ /* 0x002e660008000800 */
[----:B------:R-:W-:Y:S01]  /*1780*/  UIMAD UR55, UR4, UR7, URZ ;  /* 0x00000007043772a4 */ /* 0x000fe2000f8e02ff */
[----:B------:R-:W-:Y:S01]  /*1790*/  UMOV UR27, 0x1 ;  /* 0x00000001001b7882 */ /* 0x000fe20000000000 */
[----:B------:R-:W-:-:S02]  /*17a0*/  UMOV UR31, URZ ;  /* 0x000000ff001f7c82 */ /* 0x000fc40008000000 */
[----:B------:R-:W-:Y:S02]  /*17b0*/  UISETP.NE.AND UP2, UPT, UR55, URZ, UPT ;  /* 0x000000ff3700728c */ /* 0x000fe4000bf45270 */
[----:B------:R-:W-:Y:S01]  /*17c0*/  UISETP.LT.U32.AND UP0, UPT, UR55, 0x8, UPT ;  /* 0x000000083700788c */ /* 0x000fe2000bf01070 */
[----:B------:R-:W-:Y:S01]  /*17d0*/  UMOV UR36, URZ ;  /* 0x000000ff00247c82 */ /* 0x000fe20008000000 */
[----:B------:R-:W-:Y:S02]  /*17e0*/  UMOV UR42, URZ ;  /* 0x000000ff002a7c82 */ /* 0x000fe40008000000 */
[----:B------:R-:W-:-:S04]  /*17f0*/  USEL UR4, UR55, 0x8, UP0 ;  /* 0x0000000837047887 */ /* 0x000fc80008000000 */
[----:B------:R-:W-:Y:S02]  /*1800*/  UIADD3 UR5, UPT, UPT, UR4, -0x1, URZ ;  /* 0xffffffff04057890 */ /* 0x000fe4000fffe0ff */
[----:B------:R-:W-:Y:S02]  /*1810*/  @!UP2 UIADD3 UR5, UPT, UPT, UR4, URZ, URZ ;  /* 0x000000ff0405a290 */ /* 0x000fe4000fffe0ff */
[----:B------:R-:W-:Y:S02]  /*1820*/  UIADD3 UR51, UPT, UPT, UR55, -UR4, URZ ;  /* 0x8000000437337290 */ /* 0x000fe4000fffe0ff */
[----:B-12---:R-:W-:-:S12]  /*1830*/  UIADD3 UR56, UPT, UPT, UR5, 0x1, URZ ;  /* 0x0000000105387890 */ /* 0x006fd8000fffe0ff */
.L_x_39:
[----:B------:R-:W1:Y:S01]  /*1840*/  S2UR UR30, SR_CgaCtaId ;  /* 0x00000000001e79c3 */ /* 0x000e620000008800 */
[----:B------:R-:W-:Y:S01]  /*1850*/  UMOV UR4, 0x400 ;  /* 0x0000040000047882 */ /* 0x000fe20000000000 */
[----:B------:R-:W-:Y:S01]  /*1860*/  MOV R0, UR27 ;  /* 0x0000001b00007c02 */ /* 0x000fe20008000f00 */
[----:B------:R-:W-:Y:S02]  /*1870*/  UISETP.NE.AND UP0, UPT, UR55, URZ, UPT ;  /* 0x000000ff3700728c */ /* 0x000fe4000bf05270 */
[----:B------:R-:W-:Y:S01]  /*1880*/  ULEA UR18, UR24, UR57, 0x7 ;  /* 0x0000003918127291 */ /* 0x000fe2000f8e38ff */
[----:B------:R-:W-:Y:S01]  /*1890*/  SHF.L.U32 R0, R0, 0x1f, RZ ;  /* 0x0000001f00007819 */ /* 0x000fe200000006ff */
[----:B------:R-:W-:Y:S01]  /*18a0*/  UMOV UR28, URZ ;  /* 0x000000ff001c7c82 */ /* 0x000fe20008000000 */
[----:B------:R-:W-:Y:S01]  /*18b0*/  UMOV UR22, URZ ;  /* 0x000000ff00167c82 */ /* 0x000fe20008000000 */
[----:B------:R-:W-:Y:S01]  /*18c0*/  UMOV UR21, URZ ;  /* 0x000000ff00157c82 */ /* 0x000fe20008000000 */
[----:B------:R-:W-:Y:S01]  /*18d0*/  UMOV UR20, URZ ;  /* 0x000000ff00147c82 */ /* 0x000fe20008000000 */
[----:B-1----:R-:W-:-:S04]  /*18e0*/  ULEA UR30, UR30, UR4, 0x18 ;  /* 0x000000041e1e7291 */ /* 0x002fc8000f8ec0ff */
[----:B------:R-:W-:-:S09]  /*18f0*/  ULEA UR4, UR31, UR30, 0x3 ;  /* 0x0000001e1f047291 */ /* 0x000fd2000f8e18ff */
[----:B------:R1:W2:Y:S01]  /*1900*/  SYNCS.PHASECHK.TRANS64.TRYWAIT P0, [UR4+0x40], R0 ;  /* 0x00004000ff0075a7 */ /* 0x0002a20008001104 */
[----:B------:R-:W-:-:S04]  /*1910*/  ULEA.HI UR4, UR52, UR52, URZ, 0x1 ;  /* 0x0000003434047291 */ /* 0x000fc8000f8f08ff */
[----:B------:R-:W-:-:S04]  /*1920*/  USHF.L.U32 UR4, UR4, 0x7, URZ ;  /* 0x0000000704047899 */ /* 0x000fc800080006ff */
[----:B------:R-:W-:-:S04]  /*1930*/  ULOP3.LUT UR4, UR4, 0xffffff00, URZ, 0xc0, !UPT ;  /* 0xffffff0004047892 */ /* 0x000fc8000f8ec0ff */
[----:B------:R-:W-:Y:S01]  /*1940*/  ULOP3.LUT UR43, UR4, 0x80, UR58, 0xf8, !UPT ;  /* 0x00000080042b7892 */ /* 0x000fe2000f8ef83a */
[----:B------:R-:W-:Y:S11]  /*1950*/  BRA.U !UP0, `(.L_x_22) ;  /* 0x0000000508ac7547 */ /* 0x000ff6000b800000 */
[----:B------:R-:W3:Y:S01]  /*1960*/  LDCU.128 UR12, c[0x0][0x480] ;  /* 0x00009000ff0c77ac */ /* 0x000ee20008000c00 */
[----:B------:R-:W4:Y:S01]  /*1970*/  LDCU.128 UR8, c[0x0][0x490] ;  /* 0x00009200ff0877ac */ /* 0x000f220008000c00 */
[----:B------:R-:W1:Y:S01]  /*1980*/  LDCU.64 UR20, c[0x0][0x4c0] ;  /* 0x00009800ff1477ac */ /* 0x000e620008000a00 */
[----:B------:R-:W1:Y:S01]  /*1990*/  LDCU.64 UR16, c[0x0][0x4f0] ;  /* 0x00009e00ff1077ac */ /* 0x000e620008000a00 */
[----:B------:R-:W1:Y:S01]  /*19a0*/  LDCU UR19, c[0x0][0x4c8] ;  /* 0x00009900ff1377ac */ /* 0x000e620008000800 */
[----:B---3--:R-:W-:Y:S02]  /*19b0*/  UIMAD.WIDE.U32 UR4, UR43, UR13, URZ ;  /* 0x0000000d2b0472a5 */ /* 0x008fe4000f8e00ff */
[----:B------:R-:W-:Y:S02]  /*19c0*/  UISETP.NE.AND UP0, UPT, UR12, 0x1, UPT ;  /* 0x000000010c00788c */ /* 0x000fe4000bf05270 */
[----:B------:R-:W-:Y:S01]  /*19d0*/  USHF.R.U32.HI UR5, URZ, UR14, UR5 ;  /* 0x0000000eff057299 */ /* 0x000fe20008011605 */
[----:B------:R-:W3:Y:S03]  /*19e0*/  LDCU UR49, c[0x0][0x38c] ;  /* 0x00007180ff3177ac */ /* 0x000ee60008000800 */
[----:B------:R-:W-:-:S02]  /*19f0*/  USEL UR5, UR43, UR5, !UP0 ;  /* 0x000000052b057287 */ /* 0x000fc4000c000000 */
[----:B------:R-:W-:Y:S02]  /*1a00*/  UISETP.NE.AND UP0, UPT, UR15, 0x1, UPT ;  /* 0x000000010f00788c */ /* 0x000fe4000bf05270 */
[----:B----4-:R-:W-:Y:S01]  /*1a10*/  UIMAD.WIDE.U32 UR6, UR5, UR8, URZ ;  /* 0x00000008050672a5 */ /* 0x010fe2000f8e00ff */
[----:B------:R-:W4:Y:S01]  /*1a20*/  LDCU UR8, c[0x0][0x4a0] ;  /* 0x00009400ff0877ac */ /* 0x000f220008000800 */
[----:B------:R-:W1:Y:S05]  /*1a30*/  LDCU UR23, c[0x0][0x4cc] ;  /* 0x00009980ff1777ac */ /* 0x000e6a0008000800 */
[----:B------:R-:W-:Y:S01]  /*1a40*/  UMOV UR4, UR7 ;  /* 0x0000000700047c82 */ /* 0x000fe20008000000 */
[----:B------:R-:W1:Y:S01]  /*1a50*/  LDCU.64 UR40, c[0x0][0x390] ;  /* 0x00007200ff2877ac */ /* 0x000e620008000a00 */
[----:B------:R-:W-:Y:S01]  /*1a60*/  USHF.R.U32.HI UR4, URZ, UR9, UR4 ;  /* 0x00000009ff047299 */ /* 0x000fe20008011604 */
[----:B------:R-:W1:Y:S03]  /*1a70*/  LDCU UR9, c[0x0][0x4ec] ;  /* 0x00009d80ff0977ac */ /* 0x000e660008000800 */
[----:B------:R-:W-:-:S02]  /*1a80*/  USEL UR4, UR5, UR4, !UP0 ;  /* 0x0000000405047287 */ /* 0x000fc4000c000000 */
[----:B------:R-:W-:Y:S02]  /*1a90*/  UISETP.NE.AND UP0, UPT, UR10, 0x1, UPT ;  /* 0x000000010a00788c */ /* 0x000fe4000bf05270 */
[----:B------:R-:W-:Y:S01]  /*1aa0*/  UIMAD.WIDE.U32 UR6, UR4, UR11, URZ ;  /* 0x0000000b040672a5 */ /* 0x000fe2000f8e00ff */
[----:B------:R-:W1:Y:S01]  /*1ab0*/  LDCU.64 UR24, c[0x0][0x4d0] ;  /* 0x00009a00ff1877ac */ /* 0x000e620008000a00 */
[----:B------:R-:W-:-:S05]  /*1ac0*/  UIADD3 UR42, UPT, UPT, UR56, UR36, URZ ;  /* 0x00000024382a7290 */ /* 0x000fca000fffe0ff */
[----:B------:R-:W-:Y:S01]  /*1ad0*/  UMOV UR6, UR7 ;  /* 0x0000000700067c82 */ /* 0x000fe20008000000 */
[----:B------:R-:W-:Y:S02]  /*1ae0*/  UIADD3 UR7, UPT, UPT, -UR4, URZ, URZ ;  /* 0x000000ff04077290 */ /* 0x000fe4000fffe1ff */
[----:B----4-:R-:W-:Y:S02]  /*1af0*/  USHF.R.U32.HI UR6, URZ, UR8, UR6 ;  /* 0x00000008ff067299 */ /* 0x010fe40008011606 */
[----:B------:R-:W-:Y:S02]  /*1b00*/  UIADD3 UR8, UPT, UPT, -UR5, URZ, URZ ;  /* 0x000000ff05087290 */ /* 0x000fe4000fffe1ff */
[----:B------:R-:W-:Y:S02]  /*1b10*/  USEL UR14, UR4, UR6, !UP0 ;  /* 0x00000006040e7287 */ /* 0x000fe4000c000000 */
[----:B------:R-:W-:Y:S02]  /*1b20*/  UIMAD UR7, UR15, UR7, UR5 ;  /* 0x000000070f0772a4 */ /* 0x000fe4000f8e0205 */
[----:B------:R-:W-:-:S02]  /*1b30*/  UIADD3 UR6, UPT, UPT, -UR14, URZ, URZ ;  /* 0x000000ff0e067290 */ /* 0x000fc4000fffe1ff */
[----:B------:R-:W-:Y:S02]  /*1b40*/  UIMAD UR8, UR12, UR8, UR43 ;  /* 0x000000080c0872a4 */ /* 0x000fe4000f8e022b */
[----:B------:R-:W-:Y:S02]  /*1b50*/  UIMAD UR13, UR10, UR6, UR4 ;  /* 0x000000060a0d72a4 */ /* 0x000fe4000f8e0204 */
[----:B-1----:R-:W-:Y:S02]  /*1b60*/  UIMAD UR11, UR8, UR20, UR9 ;  /* 0x00000014080b72a4 */ /* 0x002fe4000f8e0209 */
[----:B------:R-:W-:Y:S01]  /*1b70*/  UIMAD UR12, UR7, UR21, UR16 ;  /* 0x00000015070c72a4 */ /* 0x000fe2000f8e0210 */
[----:B------:R-:W1:Y:S02]  /*1b80*/  LDCU.64 UR4, c[0x0][0x4f8] ;  /* 0x00009f00ff0477ac */ /* 0x000e640008000a00 */
[----:B------:R-:W4:Y:S01]  /*1b90*/  LDCU UR6, c[0x0][0x500] ;  /* 0x0000a000ff0677ac */ /* 0x000f220008000800 */
[----:B------:R-:W-:Y:S01]  /*1ba0*/  UIMAD UR13, UR13, UR19, UR17 ;  /* 0x000000130d0d72a4 */ /* 0x000fe2000f8e0211 */
[----:B------:R-:W-:Y:S01]  /*1bb0*/  UMOV UR28, URZ ;  /* 0x000000ff001c7c82 */ /* 0x000fe20008000000 */
[----:B------:R-:W-:Y:S01]  /*1bc0*/  UMOV UR7, UR31 ;  /* 0x0000001f00077c82 */ /* 0x000fe20008000000 */
[----:B------:R-:W-:Y:S01]  /*1bd0*/  UMOV UR20, URZ ;  /* 0x000000ff00147c82 */ /* 0x000fe20008000000 */
[----:B------:R-:W-:Y:S01]  /*1be0*/  UMOV UR21, URZ ;  /* 0x000000ff00157c82 */ /* 0x000fe20008000000 */
[----:B---3--:R-:W-:-:S07]  /*1bf0*/  UMOV UR22, URZ ;  /* 0x000000ff00167c82 */ /* 0x008fce0008000000 */
.L_x_28:
[----:B------:R-:W-:Y:S01]  /*1c00*/  @!P3 MOV R3, 0xc000 ;  /* 0x0000c0000003b802 */ /* 0x000fe20000000f00 */
[----:B------:R-:W-:Y:S01]  /*1c10*/  ULEA UR9, UR7, UR30, 0x3 ;  /* 0x0000001e07097291 */ /* 0x000fe2000f8e18ff */
[----:B--2---:R-:W-:Y:S11]  /*1c20*/  @P0 BRA `(.L_x_23) ;  /* 0x0000000000100947 */ /* 0x004ff60003800000 */
[----:B------:R-:W-:Y:S04]  /*1c30*/  MOV R4, UR27 ;  /* 0x0000001b00047c02 */ /* 0x000fe80008000f00 */
[----:B------:R-:W-:Y:S04]  /*1c40*/  SHF.L.U32 R4, R4, 0x1f, RZ ;  /* 0x0000001f04047819 */ /* 0x000fe800000006ff */
[----:B------:R-:W2:Y:S02]  /*1c50*/  SYNCS.PHASECHK.TRANS64.TRYWAIT P0, [UR9+0x40], R4 ;  /* 0x00004004ff0075a7 */ /* 0x000ea40008001109 */
[----:B--2---:R-:W-:Y:S05]  /*1c60*/  @!P0 BRA `(.L_x_24) ;  /* 0x0000008400d08947 */ /* 0x004fea0003800000 */
.L_x_23:
[----:B------:R3:W-:Y:S01]  /*1c70*/  @!P3 SYNCS.ARRIVE.TRANS64 RZ, [UR9], R3 ;  /* 0x00000003ffffb9a7 */ /* 0x0007e20008000009 */
[----:B------:R-:W-:Y:S04]  /*1c80*/  ULOP3.LUT UR8, UR38, 0x2, URZ, 0xfc, !UPT ;  /* 0x0000000226087892 */ /* 0x000fe8000f8efcff */
[----:B------:R-:W-:Y:S09]  /*1c90*/  UISETP.NE.AND UP0, UPT, UR8, 0x2, UPT ;  /* 0x000000020800788c */ /* 0x000ff2000bf05270 */
[----:B------:R-:W-:Y:S05]  /*1ca0*/  BRA.U UP0, `(.L_x_25) ;  /* 0x0000000100047547 */ /* 0x000fea000b800000 */
[----:B-1--4-:R-:W-:Y:S05]  /*1cb0*/  BPT.TRAP 0x1 ;  /* 0x000000040000795c */ /* 0x012fea0000300000 */
.L_x_25:
[----:B------:R-:W-:Y:S04]  /*1cc0*/  BSSY.RECONVERGENT B0, `(.L_x_26) ;  /* 0x0000003000007945 */ /* 0x000fe80003800200 */
[----:B------:R-:W-:Y:S05]  /*1cd0*/  @P2 BRA `(.L_x_27) ;  /* 0x0000000000042947 */ /* 0x000fea0003800000 */
[----:B-1--4-:R-:W-:Y:S05]  /*1ce0*/  BPT.TRAP 0x1 ;  /* 0x000000040000795c */ /* 0x012fea0000300000 */
.L_x_27:
[----:B-1--4-:R-:W-:Y:S05]  /*1cf0*/  BSYNC.RECONVERGENT B0 ;  /* 0x0000000000007941 */ /* 0x012fea0003800200 */
.L_x_26:
[----:B------:R-:W-:Y:S02]  /*1d00*/  UIADD3 UR8, UPT, UPT, UR7, 0x1, URZ ;  /* 0x0000000107087890 */ /* 0x000fe4000fffe0ff */
[----:B------:R-:W-:Y:S02]  /*1d10*/  UIMAD UR15, UR20, UR23, UR4 ;  /* 0x00000017140f72a4 */ /* 0x000fe4000f8e0204 */
[----:B------:R-:W-:Y:S02]  /*1d20*/  UISETP.NE.AND UP0, UPT, UR8, 0x8, UPT ;  /* 0x000000080800788c */ /* 0x000fe4000bf05270 */
[----:B------:R-:W-:Y:S02]  /*1d30*/  ULEA UR17, UR7, UR30, 0xe ;  /* 0x0000001e07117291 */ /* 0x000fe4000f8e70ff */
[----:B------:R-:W-:Y:S02]  /*1d40*/  USEL UR10, URZ, 0x1, UP0 ;  /* 0x00000001ff0a7887 */ /* 0x000fe40008000000 */
[----:B------:R-:W-:Y:S02]  /*1d50*/  USEL UR31, UR8, URZ, UP0 ;  /* 0x000000ff081f7287 */ /* 0x000fe40008000000 */
[----:B------:R-:W-:Y:S02]  /*1d60*/  ULOP3.LUT UR27, UR27, UR10, URZ, 0x3c, !UPT ;  /* 0x0000000a1b1b7292 */ /* 0x000fe4000f8e3cff */
[----:B------:R-:W-:Y:S02]  /*1d70*/  ULEA UR8, UR31, UR30, 0x3 ;  /* 0x0000001e1f087291 */ /* 0x000fe4000f8e18ff */
[----:B------:R-:W-:Y:S02]  /*1d80*/  ULEA UR16, UR7, UR30, 0xd ;  /* 0x0000001e07107291 */ /* 0x000fe4000f8e68ff */
[----:B------:R-:W-:Y:S01]  /*1d90*/  UIADD3 UR34, UP0, UPT, UR46, 0x80, URZ ;  /* 0x000000802e227890 */ /* 0x000fe2000ff1e0ff */
[----:B--2---:R-:W-:Y:S01]  /*1da0*/  MOV R0, UR27 ;  /* 0x0000001b00007c02 */ /* 0x004fe20008000f00 */
[----:B------:R-:W-:Y:S02]  /*1db0*/  ULOP3.LUT UR9, UR9, 0xfefffff8, URZ, 0xc0, !UPT ;  /* 0xfefffff809097892 */ /* 0x000fe4000f8ec0ff */
[----:B------:R-:W-:Y:S01]  /*1dc0*/  USHF.L.U32 UR10, UR28, 0x6, URZ ;  /* 0x000000061c0a7899 */ /* 0x000fe200080006ff */
[----:B------:R-:W-:Y:S01]  /*1dd0*/  SHF.L.U32 R0, R0, 0x1f, RZ ;  /* 0x0000001f00007819 */ /* 0x000fe200000006ff */
[----:B------:R-:W-:Y:S02]  /*1de0*/  UIADD3.X UR35, UPT, UPT, URZ, UR47, URZ, UP0, !UPT ;  /* 0x0000002fff237290 */ /* 0x000fe400087fe4ff */
[----:B------:R-:W-:Y:S01]  /*1df0*/  UIADD3 UR32, UP3, UPT, UR46, 0x200, URZ ;  /* 0x000002002e207890 */ /* 0x000fe2000ff7e0ff */
[----:B------:R1:W2:Y:S01]  /*1e00*/  SYNCS.PHASECHK.TRANS64.TRYWAIT P0, [UR8+0x40], R0 ;  /* 0x00004000ff0075a7 */ /* 0x0002a20008001108 */
[----:B------:R-:W-:Y:S02]  /*1e10*/  UIMAD UR8, UR21, UR24, UR5 ;  /* 0x00000018150872a4 */ /* 0x000fe4000f8e0205 */
[----:B------:R-:W-:Y:S02]  /*1e20*/  UIMAD UR7, UR22, UR25, UR6 ;  /* 0x00000019160772a4 */ /* 0x000fe4000f8e0206 */
[----:B------:R-:W-:Y:S02]  /*1e30*/  ULEA UR15, UR8, UR15, 0x5 ;  /* 0x0000000f080f7291 */ /* 0x000fe4000f8e28ff */
[----:B------:R-:W-:Y:S02]  /*1e40*/  UIADD3 UR8, UPT, UPT, UR17, 0x8400, URZ ;  /* 0x0000840011087890 */ /* 0x000fe4000fffe0ff */
[----:B------:R-:W-:Y:S02]  /*1e50*/  ULEA UR7, UR7, UR15, 0xa ;  /* 0x0000000f07077291 */ /* 0x000fe4000f8e50ff */
[----:B------:R-:W-:Y:S02]  /*1e60*/  UIADD3.X UR33, UPT, UPT, URZ, UR47, URZ, UP3, !UPT ;  /* 0x0000002fff217290 */ /* 0x000fe40009ffe4ff */
[----:B------:R-:W-:Y:S02]  /*1e70*/  UPRMT UR7, UR7, 0x5410, URZ ;  /* 0x0000541007077896 */ /* 0x000fe400080000ff */
[----:B------:R-:W-:Y:S02]  /*1e80*/  UIADD3 UR16, UPT, UPT, UR16, 0x28400, URZ ;  /* 0x0002840010107890 */ /* 0x000fe4000fffe0ff */
[----:B------:R-:W-:Y:S02]  /*1e90*/  UIADD3 UR37, UPT, UPT, UR20, 0x1, URZ ;  /* 0x0000000114257890 */ /* 0x000fe4000fffe0ff */
[----:B------:R-:W-:Y:S02]  /*1ea0*/  UIADD3 UR29, UPT, UPT, UR21, 0x1, URZ ;  /* 0x00000001151d7890 */ /* 0x000fe4000fffe0ff */
[----:B------:R-:W-:Y:S02]  /*1eb0*/  UISETP.NE.AND UP2, UPT, UR37, UR49, UPT ;  /* 0x000000312500728c */ /* 0x000fe4000bf45270 */
[----:B------:R-:W-:Y:S02]  /*1ec0*/  UIADD3 UR26, UPT, UPT, UR22, 0x1, URZ ;  /* 0x00000001161a7890 */ /* 0x000fe4000fffe0ff */
[----:B------:R-:W-:Y:S01]  /*1ed0*/  UIADD3 UR36, UPT, UPT, UR36, 0x1, URZ ;  /* 0x0000000124247890 */ /* 0x000fe2000fffe0ff */
[----:B------:R-:W-:Y:S01]  /*1ee0*/  UMOV UR44, 0x0 ;  /* 0x00000000002c7882 */ /* 0x000fe20000000000 */
[----:B------:R-:W-:Y:S01]  /*1ef0*/  UMOV UR45, 0x10000000 ;  /* 0x10000000002d7882 */ /* 0x000fe20000000000 */
[----:B------:R-:W-:Y:S01]  /*1f00*/  UMOV UR17, UR9 ;  /* 0x0000000900117c82 */ /* 0x000fe20008000000 */
[----:B------:R4:W-:Y:S01]  /*1f10*/  UTMALDG.5D.IM2COL.2CTA [UR8], [UR34], UR7, desc[UR44] ;  /* 0x00002c08220073b4 */ /* 0x0009e20008261007 */
[----:B------:R-:W-:Y:S02]  /*1f20*/  UMOV UR19, UR10 ;  /* 0x0000000a00137c82 */ /* 0x000fe40008000000 */
[----:B------:R-:W-:Y:S04]  /*1f30*/  @UP2 UIADD3 UR29, UPT, UPT, UR21, URZ, URZ ;  /* 0x000000ff151d2290 */ /* 0x000fe8000fffe0ff */
[----:B------:R-:W-:Y:S01]  /*1f40*/  UISETP.NE.AND UP1, UPT, UR29, UR40, UPT ;  /* 0x000000281d00728c */ /* 0x000fe2000bf25270 */
[----:B------:R3:W-:Y:S10]  /*1f50*/  UTMALDG.5D.2CTA [UR16], [UR32], desc[UR44] ;  /* 0x00002c10200075b4 */ /* 0x0007f40008221000 */
[----:B------:R-:W-:Y:S04]  /*1f60*/  @UP1 UIADD3 UR26, UPT, UPT, UR22, URZ, URZ ;  /* 0x000000ff161a1290 */ /* 0x000fe8000fffe0ff */
[----:B------:R-:W-:Y:S02]  /*1f70*/  UISETP.NE.AND UP0, UPT, UR26, UR41, UPT ;  /* 0x000000291a00728c */ /* 0x000fe4000bf05270 */
[----:B----4-:R-:W-:Y:S09]  /*1f80*/  UIADD3 UR8, UPT, UPT, UR28, 0x1, URZ ;  /* 0x000000011c087890 */ /* 0x010ff2000fffe0ff */
[----:B------:R-:W-:Y:S01]  /*1f90*/  @UP0 UIADD3 UR8, UPT, UPT, UR28, URZ, URZ ;  /* 0x000000ff1c080290 */ /* 0x000fe2000fffe0ff */
[----:B------:R-:W-:Y:S01]  /*1fa0*/  UMOV UR7, UR31 ;  /* 0x0000001f00077c82 */ /* 0x000fe20008000000 */
[----:B---3--:R-:W-:Y:S02]  /*1fb0*/  USEL UR22, UR26, URZ, UP0 ;  /* 0x000000ff1a167287 */ /* 0x008fe40008000000 */
[----:B------:R-:W-:Y:S02]  /*1fc0*/  UISETP.NE.AND UP0, UPT, UR36, UR42, UPT ;  /* 0x0000002a2400728c */ /* 0x000fe4000bf05270 */
[----:B------:R-:W-:Y:S02]  /*1fd0*/  USEL UR20, UR37, URZ, UP2 ;  /* 0x000000ff25147287 */ /* 0x000fe40009000000 */
[----:B------:R-:W-:Y:S01]  /*1fe0*/  USEL UR21, UR29, URZ, UP1 ;  /* 0x000000ff1d157287 */ /* 0x000fe20008800000 */
[----:B------:R-:W-:Y:S04]  /*1ff0*/  UMOV UR28, UR8 ;  /* 0x00000008001c7c82 */ /* 0x000fe80008000000 */
[----:B-1----:R-:W-:Y:S07]  /*2000*/  BRA.U UP0, `(.L_x_28) ;  /* 0xfffffff900fc7547 */ /* 0x002fee000b83ffff */
.L_x_22:
[----:B------:R-:W-:Y:S01]  /*2010*/  ULEA UR4, UR31, UR30, 0x3 ;  /* 0x0000001e1f047291 */ /* 0x000fe2000f8e18ff */
[----:B-1----:R-:W-:Y:S01]  /*2020*/  MOV R0, UR27 ;  /* 0x0000001b00007c02 */ /* 0x002fe20008000f00 */
[----:B------:R-:W-:Y:S01]  /*2030*/  @!P1 SYNCS.ARRIVE.TRANS64.A1T0 RZ, [UR30+0xc8], RZ ;  /* 0x0000c8ffffff99a7 */ /* 0x000fe2000810001e */
[----:B------:R-:W-:Y:S02]  /*2040*/  UISETP.GE.AND UP0, UPT, UR51, 0x1, UPT ;  /* 0x000000013300788c */ /* 0x000fe4000bf06270 */
[----:B------:R-:W-:-:S04]  /*2050*/  SHF.L.U32 R0, R0, 0x1f, RZ ;  /* 0x0000001f00007819 */ /* 0x000fc800000006ff */
[----:B--2---:R1:W2:Y:S03]  /*2060*/  SYNCS.PHASECHK.TRANS64.TRYWAIT P0, [UR4+0x40], R0 ;  /* 0x00004000ff0075a7 */ /* 0x0042a60008001104 */
[----:B------:R-:W-:Y:S05]  /*2070*/  BRA.U !UP0, `(.L_x_29) ;  /* 0x0000000508a47547 */ /* 0x000fea000b800000 */
[----:B------:R-:W3:Y:S01]  /*2080*/  LDCU.128 UR8, c[0x0][0x480] ;  /* 0x00009000ff0877ac */ /* 0x000ee20008000c00 */
[----:B------:R-:W4:Y:S01]  /*2090*/  LDCU.128 UR32, c[0x0][0x490] ;  /* 0x00009200ff2077ac */ /* 0x000f220008000c00 */
[----:B------:R-:W1:Y:S01]  /*20a0*/  LDCU UR13, c[0x0][0x4c8] ;  /* 0x00009900ff0d77ac */ /* 0x000e620008000800 */
        /* <DEDUP_REMOVED lines=10> */
[----:B------:R-:W1:Y:S05]  /*2150*/  LDCU.64 UR40, c[0x0][0x390] ;  /* 0x00007200ff2877ac */ /* 0x000e6a0008000a00 */
[----:B------:R-:W-:Y:S01]  /*2160*/  UMOV UR4, UR7 ;  /* 0x0000000700047c82 */ /* 0x000fe20008000000 */
[----:B------:R-:W1:Y:S01]  /*2170*/  LDCU.64 UR24, c[0x0][0x4d0] ;  /* 0x00009a00ff1877ac */ /* 0x000e620008000a00 */
[----:B------:R-:W-:Y:S01]  /*2180*/  USHF.R.U32.HI UR4, URZ, UR33, UR4 ;  /* 0x00000021ff047299 */ /* 0x000fe20008011604 */
[----:B------:R-:W4:Y:S03]  /*2190*/  LDCU.64 UR32, c[0x0][0x4c0] ;  /* 0x00009800ff2077ac */ /* 0x000f260008000a00 */
[----:B------:R-:W-:-:S02]  /*21a0*/  USEL UR4, UR5, UR4, !UP0 ;  /* 0x0000000405047287 */ /* 0x000fc4000c000000 */
[----:B------:R-:W-:Y:S02]  /*21b0*/  UISETP.NE.AND UP0, UPT, UR34, 0x1, UPT ;  /* 0x000000012200788c */ /* 0x000fe4000bf05270 */
[----:B------:R-:W-:Y:S02]  /*21c0*/  UIMAD.WIDE.U32 UR6, UR4, UR35, URZ ;  /* 0x00000023040672a5 */ /* 0x000fe4000f8e00ff */
[----:B------:R-:W-:Y:S01]  /*21d0*/  UIADD3 UR42, UPT, UPT, UR51, UR42, URZ ;  /* 0x0000002a332a7290 */ /* 0x000fe2000fffe0ff */
[----:B------:R-:W-:-:S04]  /*21e0*/  UMOV UR37, UR51 ;  /* 0x0000003300257c82 */ /* 0x000fc80008000000 */
[----:B------:R-:W-:Y:S01]  /*21f0*/  UMOV UR6, UR7 ;  /* 0x0000000700067c82 */ /* 0x000fe20008000000 */
[----:B------:R-:W-:Y:S02]  /*2200*/  UIADD3 UR7, UPT, UPT, -UR5, URZ, URZ ;  /* 0x000000ff05077290 */ /* 0x000fe4000fffe1ff */
[----:B---3--:R-:W-:Y:S02]  /*2210*/  USHF.R.U32.HI UR6, URZ, UR9, UR6 ;  /* 0x00000009ff067299 */ /* 0x008fe40008011606 */
[----:B------:R-:W-:Y:S02]  /*2220*/  UIMAD UR7, UR8, UR7, UR43 ;  /* 0x00000007080772a4 */ /* 0x000fe4000f8e022b */
[----:B------:R-:W-:Y:S02]  /*2230*/  USEL UR14, UR4, UR6, !UP0 ;  /* 0x00000006040e7287 */ /* 0x000fe4000c000000 */
[----:B------:R-:W-:Y:S02]  /*2240*/  UIADD3 UR6, UPT, UPT, -UR4, URZ, URZ ;  /* 0x000000ff04067290 */ /* 0x000fe4000fffe1ff */
[----:B------:R-:W-:-:S02]  /*2250*/  UIADD3 UR9, UPT, UPT, -UR14, URZ, URZ ;  /* 0x000000ff0e097290 */ /* 0x000fc4000fffe1ff */
[----:B------:R-:W-:Y:S02]  /*2260*/  UIMAD UR12, UR11, UR6, UR5 ;  /* 0x000000060b0c72a4 */ /* 0x000fe4000f8e0205 */
[----:B------:R-:W-:Y:S02]  /*2270*/  UIMAD UR9, UR34, UR9, UR4 ;  /* 0x00000009220972a4 */ /* 0x000fe4000f8e0204 */
[----:B----4-:R-:W-:Y:S01]  /*2280*/  UIMAD UR11, UR7, UR32, UR10 ;  /* 0x00000020070b72a4 */ /* 0x010fe2000f8e020a */
[----:B------:R-:W3:Y:S02]  /*2290*/  LDCU UR43, c[0x0][0x38c] ;  /* 0x00007180ff2b77ac */ /* 0x000ee40008000800 */
[----:B------:R-:W4:Y:S01]  /*22a0*/  LDCU UR6, c[0x0][0x500] ;  /* 0x0000a000ff0677ac */ /* 0x000f220008000800 */
[----:B------:R-:W2:Y:S01]  /*22b0*/  LDCU.64 UR4, c[0x0][0x4f8] ;  /* 0x00009f00ff0477ac */ /* 0x000ea20008000a00 */
[----:B-1----:R-:W-:Y:S02]  /*22c0*/  UIMAD UR12, UR12, UR33, UR16 ;  /* 0x000000210c0c72a4 */ /* 0x002fe4000f8e0210 */
[----:B------:R-:W-:Y:S01]  /*22d0*/  UIMAD UR13, UR9, UR13, UR17 ;  /* 0x0000000d090d72a4 */ /* 0x000fe2000f8e0211 */
[----:B------:R-:W-:-:S11]  /*22e0*/  UMOV UR7, UR31 ;  /* 0x0000001f00077c82 */ /* 0x000fd60008000000 */
.L_x_35:
[----:B------:R-:W-:Y:S01]  /*22f0*/  @!P3 MOV R3, 0xc000 ;  /* 0x0000c0000003b802 */ /* 0x000fe20000000f00 */
[----:B------:R-:W-:Y:S01]  /*2300*/  ULEA UR9, UR7, UR30, 0x3 ;  /* 0x0000001e07097291 */ /* 0x000fe2000f8e18ff */
[----:B--23--:R-:W-:Y:S11]  /*2310*/  @P0 BRA `(.L_x_30) ;  /* 0x0000000000100947 */ /* 0x00cff60003800000 */
[----:B------:R-:W-:Y:S04]  /*2320*/  MOV R4, UR27 ;  /* 0x0000001b00047c02 */ /* 0x000fe80008000f00 */
[----:B------:R-:W-:Y:S04]  /*2330*/  SHF.L.U32 R4, R4, 0x1f, RZ ;  /* 0x0000001f04047819 */ /* 0x000fe800000006ff */
[----:B------:R-:W1:Y:S02]  /*2340*/  SYNCS.PHASECHK.TRANS64.TRYWAIT P0, [UR9+0x40], R4 ;  /* 0x00004004ff0075a7 */ /* 0x000e640008001109 */
[----:B-1----:R-:W-:Y:S05]  /*2350*/  @!P0 BRA `(.L_x_31) ;  /* 0x00000080002c8947 */ /* 0x002fea0003800000 */
.L_x_30:
[----:B------:R2:W-:Y:S01]  /*2360*/  @!P3 SYNCS.ARRIVE.TRANS64 RZ, [UR9], R3 ;  /* 0x00000003ffffb9a7 */ /* 0x0005e20008000009 */
[----:B------:R-:W-:Y:S04]  /*2370*/  ULOP3.LUT UR8, UR38, 0x2, URZ, 0xfc, !UPT ;  /* 0x0000000226087892 */ /* 0x000fe8000f8efcff */
[----:B------:R-:W-:Y:S09]  /*2380*/  UISETP.NE.AND UP0, UPT, UR8, 0x2, UPT ;  /* 0x000000020800788c */ /* 0x000ff2000bf05270 */
[----:B------:R-:W-:Y:S05]  /*2390*/  BRA.U UP0, `(.L_x_32) ;  /* 0x0000000100047547 */ /* 0x000fea000b800000 */
[----:B---34-:R-:W-:Y:S05]  /*23a0*/  BPT.TRAP 0x1 ;  /* 0x000000040000795c */ /* 0x018fea0000300000 */
.L_x_32:
[----:B------:R-:W-:Y:S04]  /*23b0*/  BSSY.RECONVERGENT B0, `(.L_x_33) ;  /* 0x0000003000007945 */ /* 0x000fe80003800200 */
[----:B------:R-:W-:Y:S05]  /*23c0*/  @P2 BRA `(.L_x_34) ;  /* 0x0000000000042947 */ /* 0x000fea0003800000 */
[----:B---34-:R-:W-:Y:S05]  /*23d0*/  BPT.TRAP 0x1 ;  /* 0x000000040000795c */ /* 0x018fea0000300000 */
.L_x_34:
[----:B---34-:R-:W-:Y:S05]  /*23e0*/  BSYNC.RECONVERGENT B0 ;  /* 0x0000000000007941 */ /* 0x018fea0003800200 */
.L_x_33:
        /* <DEDUP_REMOVED lines=8> */
[----:B------:R-:W-:Y:S02]  /*2470*/  UIMAD UR10, UR21, UR24, UR5 ;  /* 0x00000018150a72a4 */ /* 0x000fe4000f8e0205 */
[----:B------:R-:W-:Y:S01]  /*2480*/  UIADD3 UR34, UP0, UPT, UR46, 0x80, URZ ;  /* 0x000000802e227890 */ /* 0x000fe2000ff1e0ff */
[----:B-1----:R-:W-:Y:S01]  /*2490*/  MOV R0, UR27 ;  /* 0x0000001b00007c02 */ /* 0x002fe20008000f00 */
[----:B------:R-:W-:Y:S02]  /*24a0*/  ULEA UR15, UR10, UR15, 0x5 ;  /* 0x0000000f0a0f7291 */ /* 0x000fe4000f8e28ff */
[----:B------:R-:W-:Y:S01]  /*24b0*/  USHF.L.U32 UR19, UR28, 0x6, URZ ;  /* 0x000000061c137899 */ /* 0x000fe200080006ff */
[----:B------:R-:W-:Y:S01]  /*24c0*/  SHF.L.U32 R0, R0, 0x1f, RZ ;  /* 0x0000001f00007819 */ /* 0x000fe200000006ff */
[----:B------:R-:W-:Y:S02]  /*24d0*/  ULOP3.LUT UR9, UR9, 0xfefffff8, URZ, 0xc0, !UPT ;  /* 0xfefffff809097892 */ /* 0x000fe4000f8ec0ff */
[----:B------:R-:W-:Y:S01]  /*24e0*/  UIADD3.X UR35, UPT, UPT, URZ, UR47, URZ, UP0, !UPT ;  /* 0x0000002fff237290 */ /* 0x000fe200087fe4ff */
[----:B------:R1:W3:Y:S01]  /*24f0*/  SYNCS.PHASECHK.TRANS64.TRYWAIT P0, [UR8+0x40], R0 ;  /* 0x00004000ff0075a7 */ /* 0x0002e20008001108 */
[----:B------:R-:W-:Y:S02]  /*2500*/  ULEA UR8, UR7, UR30, 0xe ;  /* 0x0000001e07087291 */ /* 0x000fe4000f8e70ff */
[----:B------:R-:W-:Y:S02]  /*2510*/  UIMAD UR7, UR22, UR25, UR6 ;  /* 0x00000019160772a4 */ /* 0x000fe4000f8e0206 */
[----:B------:R-:W-:Y:S02]  /*2520*/  UIADD3 UR8, UPT, UPT, UR8, 0x8400, URZ ;  /* 0x0000840008087890 */ /* 0x000fe4000fffe0ff */
[----:B------:R-:W-:Y:S02]  /*2530*/  ULEA UR7, UR7, UR15, 0xa ;  /* 0x0000000f07077291 */ /* 0x000fe4000f8e50ff */
[----:B------:R-:W-:Y:S02]  /*2540*/  UIADD3 UR32, UP3, UPT, UR46, 0x200, URZ ;  /* 0x000002002e207890 */ /* 0x000fe4000ff7e0ff */
[----:B------:R-:W-:Y:S02]  /*2550*/  UPRMT UR7, UR7, 0x5410, URZ ;  /* 0x0000541007077896 */ /* 0x000fe400080000ff */
[----:B------:R-:W-:Y:S02]  /*2560*/  UIADD3.X UR33, UPT, UPT, URZ, UR47, URZ, UP3, !UPT ;  /* 0x0000002fff217290 */ /* 0x000fe40009ffe4ff */
[----:B------:R-:W-:Y:S02]  /*2570*/  UIADD3 UR16, UPT, UPT, UR16, 0x28400, URZ ;  /* 0x0002840010107890 */ /* 0x000fe4000fffe0ff */
[----:B------:R-:W-:Y:S02]  /*2580*/  UIADD3 UR36, UPT, UPT, UR20, 0x1, URZ ;  /* 0x0000000114247890 */ /* 0x000fe4000fffe0ff */
[----:B------:R-:W-:Y:S02]  /*2590*/  UIADD3 UR29, UPT, UPT, UR21, 0x1, URZ ;  /* 0x00000001151d7890 */ /* 0x000fe4000fffe0ff */
[----:B------:R-:W-:Y:S02]  /*25a0*/  UISETP.NE.AND UP2, UPT, UR36, UR43, UPT ;  /* 0x0000002b2400728c */ /* 0x000fe4000bf45270 */
[----:B------:R-:W-:Y:S01]  /*25b0*/  UIADD3 UR26, UPT, UPT, UR22, 0x1, URZ ;  /* 0x00000001161a7890 */ /* 0x000fe2000fffe0ff */
[----:B------:R-:W-:Y:S01]  /*25c0*/  UMOV UR44, 0x0 ;  /* 0x00000000002c7882 */ /* 0x000fe20000000000 */
[----:B------:R-:W-:Y:S01]  /*25d0*/  UMOV UR45, 0x10000000 ;  /* 0x10000000002d7882 */ /* 0x000fe20000000000 */
[----:B------:R-:W-:Y:S01]  /*25e0*/  UMOV UR10, UR19 ;  /* 0x00000013000a7c82 */ /* 0x000fe20008000000 */
[----:B------:R-:W-:Y:S01]  /*25f0*/  UMOV UR17, UR9 ;  /* 0x0000000900117c82 */ /* 0x000fe20008000000 */
[----:B------:R4:W-:Y:S04]  /*2600*/  UTMALDG.5D.IM2COL.2CTA [UR8], [UR34], UR7, desc[UR44] ;  /* 0x00002c08220073b4 */ /* 0x0009e80008261007 */
[----:B------:R-:W-:Y:S04]  /*2610*/  @UP2 UIADD3 UR29, UPT, UPT, UR21, URZ, URZ ;  /* 0x000000ff151d2290 */ /* 0x000fe8000fffe0ff */
[----:B------:R-:W-:Y:S01]  /*2620*/  UISETP.NE.AND UP1, UPT, UR29, UR40, UPT ;  /* 0x000000281d00728c */ /* 0x000fe2000bf25270 */
[----:B------:R2:W-:Y:S10]  /*2630*/  UTMALDG.5D.2CTA [UR16], [UR32], desc[UR44] ;  /* 0x00002c10200075b4 */ /* 0x0005f40008221000 */
[----:B------:R-:W-:Y:S04]  /*2640*/  @UP1 UIADD3 UR26, UPT, UPT, UR22, URZ, URZ ;  /* 0x000000ff161a1290 */ /* 0x000fe8000fffe0ff */
[----:B------:R-:W-:Y:S02]  /*2650*/  UISETP.NE.AND UP0, UPT, UR26, UR41, UPT ;  /* 0x000000291a00728c */ /* 0x000fe4000bf05270 */
[----:B----4-:R-:W-:Y:S09]  /*2660*/  UIADD3 UR8, UPT, UPT, UR28, 0x1, URZ ;  /* 0x000000011c087890 */ /* 0x010ff2000fffe0ff */
[----:B------:R-:W-:Y:S02]  /*2670*/  @UP0 UIADD3 UR8, UPT, UPT, UR28, URZ, URZ ;  /* 0x000000ff1c080290 */ /* 0x000fe4000fffe0ff */
[----:B------:R-:W-:Y:S02]  /*2680*/  UIADD3 UR7, UPT, UPT, UR37, -0x1, URZ ;  /* 0xffffffff25077890 */ /* 0x000fe4000fffe0ff */
[----:B--2---:R-:W-:Y:S02]  /*2690*/  USEL UR22, UR26, URZ, UP0 ;  /* 0x000000ff1a167287 */ /* 0x004fe40008000000 */
[----:B------:R-:W-:Y:S02]  /*26a0*/  UISETP.GT.U32.AND UP0, UPT, UR37, 0x1, UPT ;  /* 0x000000012500788c */ /* 0x000fe4000bf04070 */
[----:B------:R-:W-:Y:S02]  /*26b0*/  USEL UR20, UR36, URZ, UP2 ;  /* 0x000000ff24147287 */ /* 0x000fe40009000000 */
[----:B------:R-:W-:Y:S01]  /*26c0*/  USEL UR21, UR29, URZ, UP1 ;  /* 0x000000ff1d157287 */ /* 0x000fe20008800000 */
[----:B------:R-:W-:Y:S01]  /*26d0*/  UMOV UR37, UR7 ;  /* 0x0000000700257c82 */ /* 0x000fe20008000000 */
[----:B------:R-:W-:Y:S01]  /*26e0*/  UMOV UR7, UR31 ;  /* 0x0000001f00077c82 */ /* 0x000fe20008000000 */
[----:B------:R-:W-:Y:S02]  /*26f0*/  UMOV UR28, UR8 ;  /* 0x00000008001c7c82 */ /* 0x000fe40008000000 */
[----:B-1----:R-:W-:Y:S07]  /*2700*/  BRA.U UP0, `(.L_x_35) ;  /* 0xfffffff900f87547 */ /* 0x002fee000b83ffff */
.L_x_29:
[----:B------:R-:W-:Y:S01]  /*2710*/  SHF.L.U32 R3, R2, 0x1f, RZ ;  /* 0x0000001f02037819 */ /* 0x000fe200000006ff */
[----:B------:R-:W-:-:S03]  /*2720*/  NOP ;  /* 0x0000000000007918 */ /* 0x000fc60000000000 */
[----:B--23--:R-:W2:Y:S02]  /*2730*/  SYNCS.PHASECHK.TRANS64.TRYWAIT P0, [UR30+0xd0], R3 ;  /* 0x0000d003ff0075a7 */ /* 0x00cea4000800111e */
[----:B--2---:R-:W-:Y:S05]  /*2740*/  @!P0 BRA `(.L_x_36) ;  /* 0x0000007c00488947 */ /* 0x004fea0003800000 */
.L_x_149:
[----:B------:R-:W2:Y:S01]  /*2750*/  LDS.128 R4, [UR30+0x110] ;  /* 0x0001101eff047984 */ /* 0x000ea20008000c00 */
[----:B------:R-:W-:Y:S02]  /*2760*/  UIADD3 UR4, UPT, UPT, UR30, 0xd8, URZ ;  /* 0x000000d81e047890 */ /* 0x000fe4000fffe0ff */
[----:B------:R-:W-:Y:S01]  /*2770*/  UISETP.GE.AND UP0, UPT, UR39, 0x1, UPT ;  /* 0x000000012700788c */ /* 0x000fe2000bf06270 */
[----:B------:R-:W-:Y:S01]  /*2780*/  @!PT LDS RZ, [RZ] ;  /* 0x00000000fffff984 */ /* 0x000fe20000000800 */
[----:B------:R-:W-:Y:S01]  /*2790*/  @!PT LDS RZ, [RZ] ;  /* 0x00000000fffff984 */ /* 0x000fe20000000800 */
[----:B------:R-:W-:Y:S01]  /*27a0*/  @!PT LDS RZ, [RZ] ;  /* 0x00000000fffff984 */ /* 0x000fe20000000800 */
[----:B------:R-:W-:Y:S01]  /*27b0*/  @!PT LDS RZ, [RZ] ;  /* 0x00000000fffff984 */ /* 0x000fe20000000800 */
[----:B------:R3:W-:Y:S06]  /*27c0*/  MEMBAR.ALL.CTA ;  /* 0x0000000000007992 */ /* 0x0007ec0000008000 */
[----:B---3--:R-:W3:Y:S01]  /*27d0*/  FENCE.VIEW.ASYNC.S ;  /* 0x00000000000073c6 */ /* 0x008ee20000000000 */
[----:B------:R-:W-:-:S09]  /*27e0*/  UPRMT UR4, URZ, 0x654, UR4 ;  /* 0x00000654ff047896 */ /* 0x000fd20008000004 */
[----:B---3--:R-:W-:Y:S01]  /*27f0*/  SYNCS.ARRIVE.TRANS64.RED.A1T0 RZ, [UR4], RZ ;  /* 0x000000ffffff79a7 */ /* 0x008fe20008100404 */
[----:B--2---:R-:W-:-:S13]  /*2800*/  LOP3.LUT P0, RZ, R6, 0x1, RZ, 0xc0, !PT ;  /* 0x0000000106ff7812 */ /* 0x004fda000780c0ff */
[----:B------:R-:W-:Y:S01]  /*2810*/  VOTEU.ANY UP1, P0 ;  /* 0x0000000000ff7886 */ /* 0x000fe20000020100 */
[----:B------:R-:W-:-:S13]  /*2820*/  PLOP3.LUT P0, PT, PT, PT, UP1, 0x80, 0x8 ;  /* 0x000000000008781c */ /* 0x000fda0003f0f018 */
[----:B-1----:R-:W-:Y:S02]  /*2830*/  @P0 MOV R0, R4 ;  /* 0x0000000400000202 */ /* 0x002fe40000000f00 */
[----:B------:R-:W-:Y:S02]  /*2840*/  @P0 LOP3.LUT R4, R5, 0xffff, RZ, 0xc0, !PT ;  /* 0x0000ffff05040812 */ /* 0x000fe400078ec0ff */
[----:B------:R-:W-:Y:S02]  /*2850*/  @P0 R2UR UR6, R0 ;  /* 0x00000000000602ca */ /* 0x000fe400000e0000 */
[----:B------:R-:W-:-:S11]  /*2860*/  @P0 R2UR UR5, R4 ;  /* 0x00000000040502ca */ /* 0x000fd600000e0000 */
[----:B------:R-:W-:Y:S02]  /*2870*/  @UP1 UMOV UR50, UR6 ;  /* 0x0000000600321c82 */ /* 0x000fe40008000000 */
[----:B------:R-:W-:Y:S01]  /*2880*/  @UP1 UMOV UR48, UR5 ;  /* 0x0000000500301c82 */ /* 0x000fe20008000000 */
[----:B------:R-:W-:Y:S05]  /*2890*/  BRA.U !UP0, `(.L_x_37) ;  /* 0x0000000108d47547 */ /* 0x000fea000b800000 */
[----:B------:R-:W1:Y:S01]  /*28a0*/  LDCU.128 UR16, c[0x0][0xc10] ;  /* 0x00018200ff1077ac */ /* 0x000e620008000c00 */
[----:B------:R-:W2:Y:S01]  /*28b0*/  LDCU UR20, c[0x0][0xc20] ;  /* 0x00018400ff1477ac */ /* 0x000ea20008000800 */
[----:B------:R-:W3:Y:S01]  /*28c0*/  LDCU UR13, c[0x0][0xc0c] ;  /* 0x00018180ff0d77ac */ /* 0x000ee20008000800 */
[----:B------:R-:W4:Y:S01]  /*28d0*/  LDCU.64 UR14, c[0x0][0xc28] ;  /* 0x00018500ff0e77ac */ /* 0x000f220008000a00 */
[----:B------:R-:W-:Y:S02]  /*28e0*/  UISETP.NE.AND UP3, UPT, UR39, 0x1, UPT ;  /* 0x000000012700788c */ /* 0x000fe4000bf65270 */
[----:B-1----:R-:W-:Y:S02]  /*28f0*/  UIMAD.WIDE.U32 UR4, UR53, UR19, URZ ;  /* 0x00000013350472a5 */ /* 0x002fe4000f8e00ff */
[----:B------:R-:W-:Y:S02]  /*2900*/  UIMAD.WIDE.U32 UR6, UR54, UR16, URZ ;  /* 0x00000010360672a5 */ /* 0x000fe4000f8e00ff */
[----:B------:R-:W-:-:S02]  /*2910*/  UISETP.NE.AND UP0, UPT, UR18, 0x1, UPT ;  /* 0x000000011200788c */ /* 0x000fc4000bf05270 */
[----:B------:R-:W-:Y:S01]  /*2920*/  UIMAD.WIDE.U32 UR10, UR48, UR19, URZ ;  /* 0x00000013300a72a5 */ /* 0x000fe2000f8e00ff */
[----:B------:R-:W-:Y:S01]  /*2930*/  UMOV UR4, UR5 ;  /* 0x0000000500047c82 */ /* 0x000fe20008000000 */
[----:B---3--:R-:W-:Y:S02]  /*2940*/  UISETP.NE.AND UP2, UPT, UR13, 0x1, UPT ;  /* 0x000000010d00788c */ /* 0x008fe4000bf45270 */
[----:B--2---:R-:W-:Y:S02]  /*2950*/  USHF.R.U32.HI UR5, URZ, UR20, UR4 ;  /* 0x00000014ff057299 */ /* 0x004fe40008011604 */
[----:B------:R-:W-:Y:S01]  /*2960*/  UIMAD.WIDE.U32 UR8, UR50, UR16, URZ ;  /* 0x00000010320872a5 */ /* 0x000fe2000f8e00ff */
[----:B------:R-:W-:Y:S01]  /*2970*/  UMOV UR4, UR7 ;  /* 0x0000000700047c82 */ /* 0x000fe20008000000 */
[----:B------:R-:W-:Y:S02]  /*2980*/  USEL UR5, UR53, UR5, !UP0 ;  /* 0x0000000535057287 */ /* 0x000fe4000c000000 */
[----:B------:R-:W-:-:S02]  /*2990*/  USHF.R.U32.HI UR4, URZ, UR17, UR4 ;  /* 0x00000011ff047299 */ /* 0x000fc40008011604 */
[----:B----4-:R-:W-:Y:S02]  /*29a0*/  UIMAD.WIDE.U32 UR6, UR5, UR14, URZ ;  /* 0x0000000e050672a5 */ /* 0x010fe4000f8e00ff */
[----:B------:R-:W-:Y:S01]  /*29b0*/  USEL UR12, UR54, UR4, !UP2 ;  /* 0x00000004360c7287 */ /* 0x000fe2000d000000 */
[----:B------:R-:W-:Y:S02]  /*29c0*/  UMOV UR8, UR9 ;  /* 0x0000000900087c82 */ /* 0x000fe40008000000 */
[----:B------:R-:W-:Y:S01]  /*29d0*/  UMOV UR4, UR11 ;  /* 0x0000000b00047c82 */ /* 0x000fe20008000000 */
[----:B------:R-:W-:Y:S01]  /*29e0*/  UIMAD.WIDE.U32 UR10, UR12, UR14, URZ ;  /* 0x0000000e0c0a72a5 */ /* 0x000fe2000f8e00ff */
[----:B------:R-:W-:Y:S01]  /*29f0*/  UMOV UR6, UR7 ;  /* 0x0000000700067c82 */ /* 0x000fe20008000000 */
[----:B------:R-:W-:Y:S02]  /*2a00*/  USHF.R.U32.HI UR4, URZ, UR20, UR4 ;  /* 0x00000014ff047299 */ /* 0x000fe40008011604 */
[----:B------:R-:W-:-:S02]  /*2a10*/  @UP3 USHF.R.U32.HI UR5, URZ, UR15, UR6 ;  /* 0x0000000fff053299 */ /* 0x000fc40008011606 */
[----:B------:R-:W-:Y:S01]  /*2a20*/  USHF.R.U32.HI UR17, URZ, UR17, UR8 ;  /* 0x00000011ff117299 */ /* 0x000fe20008011608 */
[----:B------:R-:W-:Y:S01]  /*2a30*/  UMOV UR6, UR11 ;  /* 0x0000000b00067c82 */ /* 0x000fe20008000000 */
[----:B------:R-:W-:Y:S02]  /*2a40*/  USEL UR4, UR48, UR4, !UP0 ;  /* 0x0000000430047287 */ /* 0x000fe4000c000000 */
[----:B------:R-:W-:Y:S02]  /*2a50*/  @UP3 USHF.R.U32.HI UR12, URZ, UR15, UR6 ;  /* 0x0000000fff0c3299 */ /* 0x000fe40008011606 */
[----:B------:R-:W-:Y:S02]  /*2a60*/  UIMAD UR6, UR39, UR5, URZ ;  /* 0x00000005270672a4 */ /* 0x000fe4000f8e02ff */
[----:B------:R-:W-:Y:S02]  /*2a70*/  USEL UR5, UR50, UR17, !UP2 ;  /* 0x0000001132057287 */ /* 0x000fe4000d000000 */
[----:B------:R-:W-:-:S02]  /*2a80*/  UIMAD UR8, UR39, UR12, URZ ;  /* 0x0000000c270872a4 */ /* 0x000fc4000f8e02ff */
[----:B------:R-:W-:Y:S02]  /*2a90*/  UISETP.GE.AND UP0, UPT, UR4, UR6, UPT ;  /* 0x000000060400728c */ /* 0x000fe4000bf06270 */
[----:B------:R-:W-:Y:S02]  /*2aa0*/  UIMAD.WIDE.U32 UR6, UR4, UR14, URZ ;  /* 0x0000000e040672a5 */ /* 0x000fe4000f8e00ff */
[----:B------:R-:W-:Y:S02]  /*2ab0*/  UISETP.GE.OR UP0, UPT, UR5, UR8, UP0 ;  /* 0x000000080500728c */ /* 0x000fe40008706670 */
[----:B------:R-:W-:Y:S02]  /*2ac0*/  UIMAD.WIDE.U32 UR8, UR5, UR14, URZ ;  /* 0x0000000e050872a5 */ /* 0x000fe4000f8e00ff */
[----:B------:R-:W-:Y:S01]  /*2ad0*/  UIADD3 UR10, UPT, UPT, -UR4, URZ, URZ ;  /* 0x000000ff040a7290 */ /* 0x000fe2000fffe1ff */
[----:B------:R-:W-:Y:S02]  /*2ae0*/  UMOV UR6, UR7 ;  /* 0x0000000700067c82 */ /* 0x000fe40008000000 */
[----:B------:R-:W-:-:S02]  /*2af0*/  USHF.R.U32.HI UR6, URZ, UR15, UR6 ;  /* 0x0000000fff067299 */ /* 0x000fc40008011606 */
[----:B------:R-:W-:Y:S02]  /*2b00*/  UIMAD UR10, UR18, UR10, UR48 ;  /* 0x0000000a120a72a4 */ /* 0x000fe4000f8e0230 */
[----:B------:R-:W-:Y:S01]  /*2b10*/  USEL UR6, UR4, UR6, !UP3 ;  /* 0x0000000604067287 */ /* 0x000fe2000d800000 */
[----:B------:R-:W-:Y:S01]  /*2b20*/  @!UP0 UMOV UR7, UR9 ;  /* 0x0000000900078c82 */ /* 0x000fe20008000000 */
[----:B------:R-:W-:Y:S02]  /*2b30*/  UIADD3 UR9, UPT, UPT, -UR5, URZ, URZ ;  /* 0x000000ff05097290 */ /* 0x000fe4000fffe1ff */
[----:B------:R-:W-:Y:S02]  /*2b40*/  @!UP0 USHF.R.U32.HI UR7, URZ, UR15, UR7 ;  /* 0x0000000fff078299 */ /* 0x000fe40008011607 */
[----:B------:R-:W-:Y:S02]  /*2b50*/  UIADD3 UR8, UPT, UPT, -UR6, URZ, URZ ;  /* 0x000000ff06087290 */ /* 0x000fe4000fffe1ff */
[----:B------:R-:W-:-:S02]  /*2b60*/  @!UP0 USEL UR7, UR5, UR7, !UP3 ;  /* 0x0000000705078287 */ /* 0x000fc4000d800000 */
[----:B------:R-:W-:Y:S02]  /*2b70*/  UIMAD UR8, UR39, UR8, UR4 ;  /* 0x00000008270872a4 */ /* 0x000fe4000f8e0204 */
[----:B------:R-:W-:Y:S02]  /*2b80*/  @!UP0 UIADD3 UR6, UPT, UPT, UR6, -UR7, URZ ;  /* 0x8000000706068290 */ /* 0x000fe4000fffe0ff */
[----:B------:R-:W-:Y:S02]  /*2b90*/  @!UP0 UIMAD UR7, UR8, UR12, UR7 ;  /* 0x0000000c080782a4 */ /* 0x000fe4000f8e0207 */
[----:B------:R-:W-:Y:S02]  /*2ba0*/  @!UP0 UIMAD UR4, UR39, UR6, UR5 ;  /* 0x00000006270482a4 */ /* 0x000fe4000f8e0205 */
[----:B------:R-:W-:Y:S02]  /*2bb0*/  UIMAD UR6, UR13, UR9, UR50 ;  /* 0x000000090d0672a4 */ /* 0x000fe4000f8e0232 */
[----:B------:R-:W-:Y:S01]  /*2bc0*/  UIMAD UR48, UR4, UR18, UR10 ;  /* 0x00000012043072a4 */ /* 0x000fe2000f8e020a */
[----:B------:R-:W-:-:S02]  /*2bd0*/  @!UP0 UMOV UR5, UR7 ;  /* 0x0000000700058c82 */ /* 0x000fc40008000000 */
[----:B------:R-:W-:-:S12]  /*2be0*/  UIMAD UR50, UR5, UR13, UR6 ;  /* 0x0000000d053272a4 */ /* 0x000fd8000f8e0206 */
.L_x_37:
[----:B------:R-:W1:Y:S02]  /*2bf0*/  LDCU UR4, c[0x0][0xc30] ;  /* 0x00018600ff0477ac */ /* 0x000e640008000800 */
[----:B-1----:R-:W-:-:S09]  /*2c00*/  UISETP.NE.AND UP0, UPT, UR4, 0x1, UPT ;  /* 0x000000010400788c */ /* 0x002fd2000bf05270 */
[----:B------:R-:W-:Y:S05]  /*2c10*/  BRA.U UP0, `(.L_x_38) ;  /* 0x0000000100447547 */ /* 0x000fea000b800000 */
[----:B------:R-:W1:Y:S01]  /*2c20*/  LDCU.128 UR8, c[0x0][0xc10] ;  /* 0x00018200ff0877ac */ /* 0x000e620008000c00 */
[----:B------:R-:W2:Y:S01]  /*2c30*/  LDCU UR12, c[0x0][0xc0c] ;  /* 0x00018180ff0c77ac */ /* 0x000ea20008000800 */
[----:B------:R-:W3:Y:S01]  /*2c40*/  LDCU UR13, c[0x0][0xc20] ;  /* 0x00018400ff0d77ac */ /* 0x000ee20008000800 */
[----:B-1----:R-:W-:Y:S02]  /*2c50*/  UIMAD.WIDE.U32 UR6, UR50, UR8, URZ ;  /* 0x00000008320672a5 */ /* 0x002fe4000f8e00ff */
[----:B------:R-:W-:Y:S02]  /*2c60*/  UIMAD.WIDE.U32 UR4, UR48, UR11, URZ ;  /* 0x0000000b300472a5 */ /* 0x000fe4000f8e00ff */
[----:B--2---:R-:W-:Y:S02]  /*2c70*/  UISETP.NE.AND UP2, UPT, UR12, 0x1, UPT ;  /* 0x000000010c00788c */ /* 0x004fe4000bf45270 */
[----:B------:R-:W-:Y:S01]  /*2c80*/  UISETP.NE.AND UP0, UPT, UR10, 0x1, UPT ;  /* 0x000000010a00788c */ /* 0x000fe2000bf05270 */
[----:B------:R-:W-:-:S02]  /*2c90*/  UMOV UR6, UR7 ;  /* 0x0000000700067c82 */ /* 0x000fc40008000000 */
[----:B------:R-:W-:Y:S01]  /*2ca0*/  UMOV UR4, UR5 ;  /* 0x0000000500047c82 */ /* 0x000fe20008000000 */
[----:B------:R-:W-:Y:S02]  /*2cb0*/  USHF.R.U32.HI UR6, URZ, UR9, UR6 ;  /* 0x00000009ff067299 */ /* 0x000fe40008011606 */
[----:B---3--:R-:W-:Y:S02]  /*2cc0*/  USHF.R.U32.HI UR4, URZ, UR13, UR4 ;  /* 0x0000000dff047299 */ /* 0x008fe40008011604 */
[----:B------:R-:W-:Y:S02]  /*2cd0*/  USEL UR5, UR50, UR6, !UP2 ;  /* 0x0000000632057287 */ /* 0x000fe4000d000000 */
[----:B------:R-:W-:-:S04]  /*2ce0*/  USEL UR4, UR48, UR4, !UP0 ;  /* 0x0000000430047287 */ /* 0x000fc8000c000000 */
[----:B------:R-:W-:Y:S02]  /*2cf0*/  UIADD3 UR6, UPT, UPT, UR5, -UR4, URZ ;  /* 0x8000000405067290 */ /* 0x000fe4000fffe0ff */
[----:B------:R-:W-:Y:S02]  /*2d00*/  UIADD3 UR4, UPT, UPT, -UR5, UR4, URZ ;  /* 0x0000000405047290 */ /* 0x000fe4000fffe1ff */
[----:B------:R-:W-:Y:S02]  /*2d10*/  UIMAD UR48, UR6, UR10, UR48 ;  /* 0x0000000a063072a4 */ /* 0x000fe4000f8e0230 */
[----:B------:R-:W-:-:S12]  /*2d20*/  UIMAD UR50, UR4, UR12, UR50 ;  /* 0x0000000c043272a4 */ /* 0x000fd8000f8e0232 */
.L_x_38:
[----:B------:R-:W-:Y:S01]  /*2d30*/  R2UR UR5, R92 ;  /* 0x000000005c0572ca */ /* 0x000fe200000e0000 */
[----:B------:R-:W-:Y:S01]  /*2d40*/  UMOV UR36, UR42 ;  /* 0x0000002a00247c82 */ /* 0x000fe20008000000 */
[----:B------:R-:W-:Y:S02]  /*2d50*/  R2UR UR4, R91 ;  /* 0x000000005b0472ca */ /* 0x000fe400000e0000 */
[----:B------:R-:W-:Y:S02]  /*2d60*/  PLOP3.LUT P1, PT, PT, PT, PT, 0x80, 0x8 ;  /* 0x000000000008781c */ /* 0x000fe40003f2f070 */
[----:B------:R-:W-:-:S07]  /*2d70*/  LOP3.LUT R2, R2, 0x1, RZ, 0x3c, !PT ;  /* 0x0000000102027812 */ /* 0x000fce00078e3cff */
[----:B------:R-:W-:Y:S02]  /*2d80*/  UIADD3 UR52, UPT, UPT, UR50, UR5, URZ ;  /* 0x0000000532347290 */ /* 0x000fe4000fffe0ff */
[----:B------:R-:W-:Y:S01]  /*2d90*/  UIADD3 UR24, UPT, UPT, UR48, UR4, URZ ;  /* 0x0000000430187290 */ /* 0x000fe2000fffe0ff */
[----:B------:R-:W-:Y:S11]  /*2da0*/  BRA.U UP1, `(.L_x_39) ;  /* 0xffffffe901a47547 */ /* 0x000ff6000b83ffff */
[----:B------:R-:W-:Y:S01]  /*2db0*/  UIADD3 UR30, UPT, UPT, UR30, 0x40, URZ ;  /* 0x000000401e1e7890 */ /* 0x000fe2000fffe0ff */
[----:B------:R-:W-:-:S03]  /*2dc0*/  MOV R2, UR27 ;  /* 0x0000001b00027c02 */ /* 0x000fc60008000f00 */
[----:B------:R-:W-:Y:S01]  /*2dd0*/  ULEA UR4, UR31, UR30, 0x3 ;  /* 0x0000001e1f047291 */ /* 0x000fe2000f8e18ff */
[----:B------:R-:W-:-:S08]  /*2de0*/  SHF.L.U32 R2, R2, 0x1f, RZ ;  /* 0x0000001f02027819 */ /* 0x000fd000000006ff */
[----:B------:R-:W1:Y:S02]  /*2df0*/  SYNCS.PHASECHK.TRANS64.TRYWAIT P0, [UR4], R2 ;  /* 0x00000002ff0075a7 */ /* 0x000e640008001104 */
[----:B-1----:R-:W-:Y:S05]  /*2e00*/  @!P0 BRA `(.L_x_40) ;  /* 0x0000007400b08947 */ /* 0x002fea0003800000 */
.L_x_151:
[----:B------:R-:W-:-:S04]  /*2e10*/  UIADD3 UR4, UPT, UPT, UR31, 0x1, URZ ;  /* 0x000000011f047890 */ /* 0x000fc8000fffe0ff */
[----:B------:R-:W-:-:S04]  /*2e20*/  UISETP.NE.AND UP0, UPT, UR4, 0x8, UPT ;  /* 0x000000080400788c */ /* 0x000fc8000bf05270 */
[----:B------:R-:W-:Y:S02]  /*2e30*/  USEL UR5, URZ, 0x1, UP0 ;  /* 0x00000001ff057887 */ /* 0x000fe40008000000 */
[----:B------:R-:W-:Y:S02]  /*2e40*/  USEL UR4, UR4, URZ, UP0 ;  /* 0x000000ff04047287 */ /* 0x000fe40008000000 */
[----:B------:R-:W-:Y:S02]  /*2e50*/  ULOP3.LUT UR6, UR27, UR5, URZ, 0x3c, !UPT ;  /* 0x000000051b067292 */ /* 0x000fe4000f8e3cff */
[----:B------:R-:W-:-:S04]  /*2e60*/  ULEA UR5, UR4, UR30, 0x3 ;  /* 0x0000001e04057291 */ /* 0x000fc8000f8e18ff */
[----:B-1----:R-:W-:-:S04]  /*2e70*/  MOV R2, UR6 ;  /* 0x0000000600027c02 */ /* 0x002fc80008000f00 */
[----:B------:R-:W-:-:S04]  /*2e80*/  SHF.L.U32 R2, R2, 0x1f, RZ ;  /* 0x0000001f02027819 */ /* 0x000fc800000006ff */
[----:B------:R-:W1:Y:S02]  /*2e90*/  SYNCS.PHASECHK.TRANS64.TRYWAIT P0, [UR5], R2 ;  /* 0x00000002ff0075a7 */ /* 0x000e640008001105 */
[----:B-1----:R-:W-:Y:S05]  /*2ea0*/  @!P0 BRA `(.L_x_41) ;  /* 0x0000007400a08947 */ /* 0x002fea0003800000 */
.L_x_153:
        /* <DEDUP_REMOVED lines=10> */
.L_x_155:
        /* <DEDUP_REMOVED lines=10> */
.L_x_157:
        /* <DEDUP_REMOVED lines=10> */
.L_x_159:
        /* <DEDUP_REMOVED lines=10> */
.L_x_161:
        /* <DEDUP_REMOVED lines=10> */
.L_x_163:
[----:B------:R-:W-:-:S04]  /*31d0*/  UIADD3 UR4, UPT, UPT, UR4, 0x1, URZ ;  /* 0x0000000104047890 */ /* 0x000fc8000fffe0ff */
[----:B------:R-:W-:-:S04]  /*31e0*/  UISETP.NE.AND UP0, UPT, UR4, 0x8, UPT ;  /* 0x000000080400788c */ /* 0x000fc8000bf05270 */
[----:B------:R-:W-:Y:S02]  /*31f0*/  USEL UR5, URZ, 0x1, UP0 ;  /* 0x00000001ff057887 */ /* 0x000fe40008000000 */
[----:B------:R-:W-:Y:S02]  /*3200*/  USEL UR4, UR4, URZ, UP0 ;  /* 0x000000ff04047287 */ /* 0x000fe40008000000 */
[----:B------:R-:W-:Y:S02]  /*3210*/  ULOP3.LUT UR5, UR6, UR5, URZ, 0x3c, !UPT ;  /* 0x0000000506057292 */ /* 0x000fe4000f8e3cff */
[----:B------:R-:W-:-:S04]  /*3220*/  ULEA UR4, UR4, UR30, 0x3 ;  /* 0x0000001e04047291 */ /* 0x000fc8000f8e18ff */
[----:B-1----:R-:W-:Y:S02]  /*3230*/  IMAD.U32 R2, RZ, RZ, UR5 ;  /* 0x00000005ff027e24 */ /* 0x002fe4000f8e00ff */
[----:B------:R-:W-:-:S03]  /*3240*/  MOV R0, UR4 ;  /* 0x0000000400007c02 */ /* 0x000fc60008000f00 */
[----:B------:R-:W-:-:S07]  /*3250*/  SHF.L.U32 R2, R2, 0x1f, RZ ;  /* 0x0000001f02027819 */ /* 0x000fce00000006ff */
.L_x_47:
[----:B-1----:R1:W2:Y:S02]  /*3260*/  SYNCS.PHASECHK.TRANS64.TRYWAIT P0, [R0+URZ], R2 ;  /* 0x00000002000075a7 */ /* 0x0022a400080011ff */
[----:B--2---:R-:W-:Y:S05]  /*3270*/  @!P0 NANOSLEEP.SYNCS 0x989680 ;  /* 0x009896800000895d */ /* 0x004fea0003900000 */
[----:B------:R-:W2:Y:S02]  /*3280*/  @!P0 SYNCS.PHASECHK.TRANS64 P0, [R0+URZ], R2 ;  /* 0x00000002000085a7 */ /* 0x000ea400080010ff */
[----:B--2---:R-:W-:Y:S05]  /*3290*/  @P0 EXIT ;  /* 0x000000000000094d */ /* 0x004fea0003800000 */
[----:B------:R-:W-:Y:S05]  /*32a0*/  BRA `(.L_x_47) ;  /* 0xfffffffc00ec7947 */ /* 0x000fea000383ffff */
.L_x_21:
[----:B------:R-:W2:Y:S02]  /*32b0*/  S2UR UR4, SR_CgaCtaId ;  /* 0x00000000000479c3 */ /* 0x000ea40000008800 */
[----:B--2---:R-:W-:-:S04]  /*32c0*/  UISETP.NE.AND UP0, UPT, UR4, URZ, UPT ;  /* 0x000000ff0400728c */ /* 0x004fc8000bf05270 */
[----:B------:R-:W-:-:S09]  /*32d0*/  UISETP.NE.OR UP0, UPT, UR18, 0x1, UP0 ;  /* 0x000000011200788c */ /* 0x000fd20008705670 */
[----:B------:R-:W-:Y:S05]  /*32e0*/  BRA.U UP0, `(.L_x_48) ;  /* 0x0000000100b47547 */ /* 0x000fea000b800000 */
[----:B------:R-:W2:Y:S01]  /*32f0*/  S2UR UR5, SR_CgaCtaId ;  /* 0x00000000000579c3 */ /* 0x000ea20000008800 */
[----:B------:R-:W-:Y:S01]  /*3300*/  UMOV UR4, 0x400 ;  /* 0x0000040000047882 */ /* 0x000fe20000000000 */
[----:B------:R-:W-:Y:S01]  /*3310*/  HFMA2 R2, -RZ, RZ, 0, 5.9604644775390625e-08 ;  /* 0x00000001ff027431 */ /* 0x000fe200000001ff */
[----:B------:R-:W-:Y:S01]  /*3320*/  ISETP.GE.U32.AND P0, PT, R3, 0x2, PT ;  /* 0x000000020300780c */ /* 0x000fe20003f06070 */
[----:B------:R-:W-:Y:S01]  /*3330*/  IMAD.MOV.U32 R8, RZ, RZ, RZ ;  /* 0x000000ffff087224 */ /* 0x000fe200078e00ff */
[----:B--2---:R-:W-:-:S04]  /*3340*/  ULEA UR4, UR5, UR4, 0x18 ;  /* 0x0000000405047291 */ /* 0x004fc8000f8ec0ff */
[----:B------:R-:W-:Y:S02]  /*3350*/  UIADD3 UR5, UPT, UPT, UR4, 0xd8, URZ ;  /* 0x000000d804057890 */ /* 0x000fe4000fffe0ff */
[----:B------:R-:W-:Y:S02]  /*3360*/  UIADD3 UR8, UPT, UPT, UR4, 0xd0, URZ ;  /* 0x000000d004087890 */ /* 0x000fe4000fffe0ff */
[----:B------:R-:W-:-:S12]  /*3370*/  UPRMT UR5, URZ, 0x654, UR5 ;  /* 0x00000654ff057896 */ /* 0x000fd80008000005 */
.L_x_51:
[----:B------:R-:W-:Y:S01]  /*3380*/  SHF.L.U32 R6, R2, 0x1f, RZ ;  /* 0x0000001f02067819 */ /* 0x000fe200000006ff */
[----:B------:R-:W-:Y:S02]  /*3390*/  IMAD.U32 R4, RZ, RZ, UR8 ;  /* 0x00000008ff047e24 */ /* 0x000fe4000f8e00ff */
[----:B------:R-:W-:Y:S01]  /*33a0*/  @!P0 IMAD.MOV.U32 R5, RZ, RZ, 0x10 ;  /* 0x00000010ff058424 */ /* 0x000fe200078e00ff */
[----:B------:R-:W2:Y:S02]  /*33b0*/  SYNCS.PHASECHK.TRANS64.TRYWAIT P1, [UR4+0xd8], R6 ;  /* 0x0000d806ff0075a7 */ /* 0x000ea40008021104 */
[----:B------:R-:W-:-:S04]  /*33c0*/  PRMT R4, R3, 0x654, R4 ;  /* 0x0000065403047816 */ /* 0x000fc80000000004 */
[----:B------:R-:W-:Y:S01]  /*33d0*/  SEL R0, R4, R0, !P0 ;  /* 0x0000000004007207 */ /* 0x000fe20004000000 */
[----:B--2---:R-:W-:Y:S06]  /*33e0*/  @!P1 BRA `(.L_x_49) ;  /* 0x0000007000e09947 */ /* 0x004fec0003800000 */
.L_x_165:
[----:B------:R-:W-:Y:S01]  /*33f0*/  UIADD3 UR6, UPT, UPT, UR4, 0x110, URZ ;  /* 0x0000011004067890 */ /* 0x000fe2000fffe0ff */
[----:B------:R3:W-:Y:S01]  /*3400*/  @!P0 SYNCS.ARRIVE.TRANS64.RED RZ, [R0+URZ], R5 ;  /* 0x0000000500ff89a7 */ /* 0x0007e200080004ff */
[----:B------:R-:W-:Y:S01]  /*3410*/  UIADD3 UR7, UPT, UPT, UR4, 0xd0, URZ ;  /* 0x000000d004077890 */ /* 0x000fe2000fffe0ff */
[----:B------:R-:W-:-:S08]  /*3420*/  LOP3.LUT R2, R2, 0x1, RZ, 0x3c, !PT ;  /* 0x0000000102027812 */ /* 0x000fd000078e3cff */
[----:B------:R-:W-:Y:S06]  /*3430*/  UGETNEXTWORKID.BROADCAST [UR6], [UR7] ;  /* 0x00000000060073ca */ /* 0x000fec0008000100 */
[----:B---3--:R-:W-:-:S04]  /*3440*/  SHF.L.U32 R5, R8, 0x1f, RZ ;  /* 0x0000001f08057819 */ /* 0x008fc800000006ff */
[----:B------:R-:W3:Y:S02]  /*3450*/  SYNCS.PHASECHK.TRANS64.TRYWAIT P1, [UR4+0xd0], R5 ;  /* 0x0000d005ff0075a7 */ /* 0x000ee40008021104 */
[----:B---3--:R-:W-:Y:S05]  /*3460*/  @!P1 BRA `(.L_x_50) ;  /* 0x0000007000d89947 */ /* 0x008fea0003800000 */
.L_x_167:
[----:B--2---:R-:W2:Y:S01]  /*3470*/  LDS.128 R4, [UR4+0x110] ;  /* 0x00011004ff047984 */ /* 0x004ea20008000c00 */
[----:B------:R-:W-:Y:S01]  /*3480*/  LOP3.LUT R8, R8, 0x1, RZ, 0x3c, !PT ;  /* 0x0000000108087812 */ /* 0x000fe200078e3cff */
[----:B------:R-:W-:Y:S01]  /*3490*/  @!PT LDS RZ, [RZ] ;  /* 0x00000000fffff984 */ /* 0x000fe20000000800 */
[----:B------:R-:W-:Y:S01]  /*34a0*/  @!PT LDS RZ, [RZ] ;  /* 0x00000000fffff984 */ /* 0x000fe20000000800 */
[----:B------:R-:W-:Y:S01]  /*34b0*/  @!PT LDS RZ, [RZ] ;  /* 0x00000000fffff984 */ /* 0x000fe20000000800 */
[----:B------:R-:W-:Y:S01]  /*34c0*/  @!PT LDS RZ, [RZ] ;  /* 0x00000000fffff984 */ /* 0x000fe20000000800 */
[----:B------:R3:W-:Y:S06]  /*34d0*/  MEMBAR.ALL.CTA ;  /* 0x0000000000007992 */ /* 0x0007ec0000008000 */
[----:B---3--:R-:W3:Y:S02]  /*34e0*/  FENCE.VIEW.ASYNC.S ;  /* 0x00000000000073c6 */ /* 0x008ee40000000000 */
[----:B---3--:R-:W-:Y:S01]  /*34f0*/  SYNCS.ARRIVE.TRANS64.RED.A1T0 RZ, [UR5], RZ ;  /* 0x000000ffffff79a7 */ /* 0x008fe20008100405 */
[----:B--2---:R-:W-:-:S13]  /*3500*/  LOP3.LUT P1, RZ, R6, 0x1, RZ, 0xc0, !PT ;  /* 0x0000000106ff7812 */ /* 0x004fda000782c0ff */
[----:B------:R-:W-:Y:S05]  /*3510*/  @P1 BRA `(.L_x_51) ;  /* 0xfffffffc00981947 */ /* 0x000fea000383ffff */
[----:B------:R-:W-:-:S04]  /*3520*/  SHF.L.U32 R0, R2, 0x1f, RZ ;  /* 0x0000001f02007819 */ /* 0x000fc800000006ff */
[----:B------:R-:W2:Y:S02]  /*3530*/  SYNCS.PHASECHK.TRANS64 P0, [UR4+0xd8], R0 ;  /* 0x0000d800ff0075a7 */ /* 0x000ea40008001004 */
[----:B-12---:R-:W-:Y:S05]  /*3540*/  @P0 EXIT ;  /* 0x000000000000094d */ /* 0x006fea0003800000 */
[----:B------:R-:W-:-:S07]  /*3550*/  MOV R0, UR4 ;  /* 0x0000000400007c02 */ /* 0x000fce0008000f00 */
.L_x_52:
[----:B-1----:R-:W-:-:S04]  /*3560*/  SHF.L.U32 R3, R2, 0x1f, RZ ;  /* 0x0000001f02037819 */ /* 0x002fc800000006ff */
[----:B------:R1:W2:Y:S03]  /*3570*/  SYNCS.PHASECHK.TRANS64.TRYWAIT P0, [R0+URZ+0xd8], R3 ;  /* 0x0000d803000075a7 */ /* 0x0002a600080011ff */
[----:B--2---:R-:W-:Y:S05]  /*3580*/  @!P0 NANOSLEEP.SYNCS 0x989680 ;  /* 0x009896800000895d */ /* 0x004fea0003900000 */
[----:B------:R-:W2:Y:S02]  /*3590*/  @!P0 SYNCS.PHASECHK.TRANS64 P0, [R0+URZ+0xd8], R3 ;  /* 0x0000d803000085a7 */ /* 0x000ea400080010ff */
[----:B--2---:R-:W-:Y:S05]  /*35a0*/  @P0 EXIT ;  /* 0x000000000000094d */ /* 0x004fea0003800000 */
[----:B------:R-:W-:Y:S05]  /*35b0*/  BRA `(.L_x_52) ;  /* 0xfffffffc00e87947 */ /* 0x000fea000383ffff */
.L_x_48:
[----:B------:R-:W-:Y:S05]  /*35c0*/  BRA.U UP4, `(.L_x_53) ;  /* 0x0000001104a47547 */ /* 0x000fea000b800000 */
[----:B------:R-:W2:Y:S01]  /*35d0*/  S2UR UR4, SR_CgaCtaId ;  /* 0x00000000000479c3 */ /* 0x000ea20000008800 */
[----:B------:R-:W-:Y:S01]  /*35e0*/  UMOV UR5, 0x40 ;  /* 0x0000004000057882 */ /* 0x000fe20000000000 */
[----:B------:R-:W-:Y:S01]  /*35f0*/  NOP ;  /* 0x0000000000007918 */ /* 0x000fe20000000000 */
[----:B------:R-:W-:Y:S01]  /*3600*/  UMOV UR6, 0x400 ;  /* 0x0000040000067882 */ /* 0x000fe20000000000 */
[----:B--2---:R-:W-:Y:S02]  /*3610*/  ULEA UR5, UR4, UR5, 0x18 ;  /* 0x0000000504057291 */ /* 0x004fe4000f8ec0ff */
[----:B------:R-:W-:-:S07]  /*3620*/  ULEA UR6, UR4, UR6, 0x18 ;  /* 0x0000000604067291 */ /* 0x000fce000f8ec0ff */
[----:B------:R-:W2:Y:S02]  /*3630*/  LDS.U8 R3, [UR5+0x1c] ;  /* 0x00001c05ff037984 */ /* 0x000ea40008000000 */
[----:B--2---:R-:W-:-:S13]  /*3640*/  ISETP.NE.AND P0, PT, R3, RZ, PT ;  /* 0x000000ff0300720c */ /* 0x004fda0003f05270 */
[----:B------:R-:W-:Y:S05]  /*3650*/  @P0 BRA `(.L_x_54) ;  /* 0x0000000400080947 */ /* 0x000fea0003800000 */
[----:B------:R-:W-:Y:S02]  /*3660*/  UISETP.NE.U32.AND UP1, UPT, UR38, 0x1, UPT ;  /* 0x000000012600788c */ /* 0x000fe4000bf25070 */
[----:B------:R-:W-:-:S07]  /*3670*/  UIADD3 UR7, UPT, UPT, UR5, 0x8, URZ ;  /* 0x0000000805077890 */ /* 0x000fce000fffe0ff */
[----:B------:R-:W-:Y:S05]  /*3680*/  BRA.U !UP1, `(.L_x_55) ;  /* 0x00000001099c7547 */ /* 0x000fea000b800000 */
[----:B------:R-:W-:Y:S01]  /*3690*/  ELECT P0, URZ, PT ;  /* 0x0000000000ff782f */ /* 0x000fe20003800000 */
[----:B------:R-:W-:-:S12]  /*36a0*/  BSSY B0, `(.L_x_55) ;  /* 0x0000025000007945 */ /* 0x000fd80003800000 */
[----:B------:R-:W-:Y:S05]  /*36b0*/  @!P0 BRA `(.L_x_56) ;  /* 0x00000000008c8947 */ /* 0x000fea0003800000 */
[----:B------:R-:W-:-:S05]  /*36c0*/  UMOV UR4, 0x10 ;  /* 0x0000001000047882 */ /* 0x000fca0000000000 */
[----:B------:R-:W-:Y:S04]  /*36d0*/  DEPBAR.LE SB2, 0x36 ;  /* 0x0000ad800000791a */ /* 0x000fe80000000000 */
[----:B------:R-:W2:Y:S02]  /*36e0*/  UTCATOMSWS.2CTA.FIND_AND_SET.ALIGN UP0, UR4, UR4 ;  /* 0x00000004000475e3 */ /* 0x000ea40008200800 */
[----:B--2---:R-:W-:Y:S01]  /*36f0*/  MOV R10, UR4 ;  /* 0x00000004000a7c02 */ /* 0x004fe20008000f00 */
[----:B------:R-:W-:Y:S06]  /*3700*/  BRA.U UP0, `(.L_x_57) ;  /* 0x0000000100187547 */ /* 0x000fec000b800000 */
.L_x_58:
[----:B------:R-:W-:Y:S05]  /*3710*/  NANOSLEEP 0x64 ;  /* 0x000000640000795d */ /* 0x000fea0003800000 */
[----:B------:R-:W-:-:S05]  /*3720*/  UMOV UR4, 0x10 ;  /* 0x0000001000047882 */ /* 0x000fca0000000000 */
[----:B------:R-:W-:Y:S04]  /*3730*/  DEPBAR.LE SB2, 0x36 ;  /* 0x0000ad800000791a */ /* 0x000fe80000000000 */
[----:B------:R-:W2:Y:S02]  /*3740*/  UTCATOMSWS.2CTA.FIND_AND_SET.ALIGN UP0, UR4, UR4 ;  /* 0x00000004000475e3 */ /* 0x000ea40008200800 */
[----:B--2---:R-:W-:Y:S01]  /*3750*/  MOV R10, UR4 ;  /* 0x00000004000a7c02 */ /* 0x004fe20008000f00 */
[----:B------:R-:W-:Y:S05]  /*3760*/  BRA.U !UP0, `(.L_x_58) ;  /* 0xfffffffd08e87547 */ /* 0x000fea000b83ffff */
.L_x_57:
[----:B------:R-:W2:Y:S01]  /*3770*/  LDS R6, [UR5+0x10] ;  /* 0x00001005ff067984 */ /* 0x000ea20008000800 */
[----:B------:R-:W-:Y:S01]  /*3780*/  IMAD.U32 R3, RZ, RZ, UR6 ;  /* 0x00000006ff037e24 */ /* 0x000fe2000f8e00ff */
[----:B------:R-:W-:-:S03]  /*3790*/  MOV R4, UR37 ;  /* 0x0000002500047c02 */ /* 0x000fc60008000f00 */
[----:B------:R-:W-:Y:S01]  /*37a0*/  VIADD R3, R3, 0x120 ;  /* 0x0000012003037836 */ /* 0x000fe20000000000 */
[----:B--2---:R-:W-:-:S04]  /*37b0*/  SHF.L.U32 R6, R6, 0x1f, RZ ;  /* 0x0000001f06067819 */ /* 0x004fc800000006ff */
[----:B------:R-:W2:Y:S02]  /*37c0*/  SYNCS.PHASECHK.TRANS64.TRYWAIT P0, [UR5+0x8], R6 ;  /* 0x00000806ff0075a7 */ /* 0x000ea40008001105 */
[----:B--2---:R-:W-:Y:S05]  /*37d0*/  @P0 BRA `(.L_x_59) ;  /* 0x0000000000080947 */ /* 0x004fea0003800000 */
[----:B------:R-:W2:Y:S02]  /*37e0*/  SYNCS.PHASECHK.TRANS64.TRYWAIT P0, [UR5+0x8], R6 ;  /* 0x00000806ff0075a7 */ /* 0x000ea40008001105 */
[----:B--2---:R-:W-:Y:S05]  /*37f0*/  @!P0 BRA `(.L_x_60) ;  /* 0x00000070000c8947 */ /* 0x004fea0003800000 */
.L_x_59:
[----:B------:R-:W-:Y:S01]  /*3800*/  PRMT R4, R4, 0x654, R3 ;  /* 0x0000065404047816 */ /* 0x000fe20000000003 */
[----:B------:R-:W-:Y:S01]  /*3810*/  HFMA2 R3, -RZ, RZ, 0, 5.9604644775390625e-08 ;  /* 0x00000001ff037431 */ /* 0x000fe200000001ff */
[----:B------:R-:W-:Y:S01]  /*3820*/  UPRMT UR4, UR37, 0x654, UR7 ;  /* 0x0000065425047896 */ /* 0x000fe20008000007 */
[----:B------:R-:W-:Y:S02]  /*3830*/  IMAD.MOV.U32 R8, RZ, RZ, 0xffff ;  /* 0x0000ffffff087424 */ /* 0x000fe400078e00ff */
[----:B--2---:R-:W-:Y:S02]  /*3840*/  IMAD.MOV.U32 R6, RZ, RZ, 0x4 ;  /* 0x00000004ff067424 */ /* 0x004fe400078e00ff */
[----:B------:R-:W-:Y:S01]  /*3850*/  IMAD.SHL.U32 R9, R10, 0x20, RZ ;  /* 0x000000200a097824 */ /* 0x000fe200078e00ff */
[----:B------:R-:W-:Y:S02]  /*3860*/  MOV R5, UR4 ;  /* 0x0000000400057c02 */ /* 0x000fe40008000f00 */
[-C--:B------:R-:W-:Y:S01]  /*3870*/  SHF.L.U32 R8, R8, R10.reuse, RZ ;  /* 0x0000000a08087219 */ /* 0x080fe200000006ff */
[----:B------:R2:W-:Y:S01]  /*3880*/  SYNCS.ARRIVE.TRANS64.RED RZ, [UR4], R6 ;  /* 0x00000006ffff79a7 */ /* 0x0005e20008000404 */
[----:B------:R-:W-:Y:S01]  /*3890*/  SHF.L.U32 R7, R3, R10, RZ ;  /* 0x0000000a03077219 */ /* 0x000fe200000006ff */
[----:B------:R2:W-:Y:S04]  /*38a0*/  STS [UR6+0x120], R9 ;  /* 0x00012009ff007988 */ /* 0x0005e80008000806 */
[----:B------:R2:W-:Y:S04]  /*38b0*/  STAS [R4.64], R10 ;  /* 0x0000000a04007dbd */ /* 0x0005e8000c0008ff */
[----:B------:R2:W-:Y:S04]  /*38c0*/  ATOMS.OR RZ, [UR5+0x14], R8 ;  /* 0x00001408ffff798c */ /* 0x0005e8000b000005 */
[----:B------:R2:W-:Y:S04]  /*38d0*/  ATOMS.OR RZ, [UR5+0x18], R7 ;  /* 0x00001807ffff798c */ /* 0x0005e8000b000005 */
[----:B------:R2:W-:Y:S02]  /*38e0*/  ATOMS.XOR RZ, [UR5+0x10], R3 ;  /* 0x00001003ffff798c */ /* 0x0005e4000b800005 */
.L_x_56:
[----:B-1----:R-:W-:Y:S05]  /*38f0*/  BSYNC B0 ;  /* 0x0000000000007941 */ /* 0x002fea0003800000 */
.L_x_55:
[----:B------:R-:W-:Y:S05]  /*3900*/  BRA.U UP1, `(.L_x_61) ;  /* 0x00000001016c7547 */ /* 0x000fea000b800000 */
[----:B------:R-:W-:-:S03]  /*3910*/  UMOV UR4, 0xffffffff ;  /* 0xffffffff00047882 */ /* 0x000fc60000000000 */
[----:B------:R-:W-:Y:S05]  /*3920*/  BRA.DIV UR4, `(.L_x_62) ;  /* 0x0000006e04d87947 */ /* 0x000fea000b800000 */
[----:B------:R-:W-:-:S13]  /*3930*/  ELECT P0, URZ, PT ;  /* 0x0000000000ff782f */ /* 0x000fda0003800000 */
.L_x_170:
[----:B------:R-:W-:Y:S05]  /*3940*/  @!P0 BRA `(.L_x_61) ;  /* 0x00000000005c8947 */ /* 0x000fea0003800000 */
[----:B--2---:R-:W2:Y:S02]  /*3950*/  LDS R4, [UR5+0x10] ;  /* 0x00001005ff047984 */ /* 0x004ea40008000800 */
[----:B--2---:R-:W-:-:S04]  /*3960*/  SHF.L.U32 R4, R4, 0x1f, RZ ;  /* 0x0000001f04047819 */ /* 0x004fc800000006ff */
[----:B------:R-:W2:Y:S02]  /*3970*/  SYNCS.PHASECHK.TRANS64.TRYWAIT P0, [UR5+0x8], R4 ;  /* 0x00000804ff0075a7 */ /* 0x000ea40008001105 */
[----:B--2---:R-:W-:Y:S05]  /*3980*/  @P0 BRA `(.L_x_63) ;  /* 0x0000000000080947 */ /* 0x004fea0003800000 */
[----:B------:R-:W2:Y:S02]  /*3990*/  SYNCS.PHASECHK.TRANS64.TRYWAIT P0, [UR5+0x8], R4 ;  /* 0x00000804ff0075a7 */ /* 0x000ea40008001105 */
[----:B--2---:R-:W-:Y:S05]  /*39a0*/  @!P0 BRA `(.L_x_64) ;  /* 0x0000006c00dc8947 */ /* 0x004fea0003800000 */
.L_x_63:
[----:B------:R-:W3:Y:S01]  /*39b0*/  LDS R6, [UR6+0x120] ;  /* 0x00012006ff067984 */ /* 0x000ee20008000800 */
[----:B--2---:R-:W-:Y:S02]  /*39c0*/  HFMA2 R3, -RZ, RZ, 0, 5.9604644775390625e-08 ;  /* 0x00000001ff037431 */ /* 0x004fe400000001ff */
[----:B------:R-:W-:Y:S01]  /*39d0*/  IMAD.MOV.U32 R4, RZ, RZ, 0xffff ;  /* 0x0000ffffff047424 */ /* 0x000fe200078e00ff */
[----:B------:R-:W-:Y:S01]  /*39e0*/  UPRMT UR4, UR37, 0x654, UR7 ;  /* 0x0000065425047896 */ /* 0x000fe20008000007 */
[----:B---3--:R-:W-:-:S03]  /*39f0*/  IMAD.SHL.U32 R5, R6, 0x20, RZ ;  /* 0x0000002006057824 */ /* 0x008fc600078e00ff */
[-C--:B------:R-:W-:Y:S02]  /*3a00*/  SHF.L.U32 R4, R4, R6.reuse, RZ ;  /* 0x0000000604047219 */ /* 0x080fe400000006ff */
[----:B------:R-:W-:Y:S01]  /*3a10*/  SHF.L.U32 R6, R3, R6, RZ ;  /* 0x0000000603067219 */ /* 0x000fe200000006ff */
[----:B------:R3:W-:Y:S04]  /*3a20*/  STS [UR6+0x120], R5 ;  /* 0x00012005ff007988 */ /* 0x0007e80008000806 */
[----:B------:R3:W-:Y:S04]  /*3a30*/  ATOMS.OR RZ, [UR5+0x14], R4 ;  /* 0x00001404ffff798c */ /* 0x0007e8000b000005 */
[----:B------:R3:W-:Y:S01]  /*3a40*/  ATOMS.OR RZ, [UR5+0x18], R6 ;  /* 0x00001806ffff798c */ /* 0x0007e2000b000005 */
[----:B------:R-:W-:Y:S03]  /*3a50*/  SYNCS.ARRIVE.TRANS64.RED.A1T0 RZ, [UR4], RZ ;  /* 0x000000ffffff79a7 */ /* 0x000fe60008100404 */
[----:B------:R3:W-:Y:S01]  /*3a60*/  ATOMS.XOR RZ, [UR5+0x10], R3 ;  /* 0x00001003ffff798c */ /* 0x0007e2000b800005 */
[----:B------:R-:W-:Y:S05]  /*3a70*/  BRA `(.L_x_61) ;  /* 0x0000000000107947 */ /* 0x000fea0003800000 */
.L_x_54:
[----:B------:R-:W-:Y:S02]  /*3a80*/  MOV R3, 0xffffffff ;  /* 0xffffffff00037802 */ /* 0x000fe40000000f00 */
[----:B------:R-:W-:-:S03]  /*3a90*/  MOV R4, 0x3ac0 ;  /* 0x00003ac000047802 */ /* 0x000fc60000000f00 */
[----:B------:R2:W-:Y:S04]  /*3aa0*/  STS [UR6+0x120], R3 ;  /* 0x00012003ff007988 */ /* 0x0005e80008000806 */
[----:B-12--5:R-:W-:Y:S05]  /*3ab0*/  CALL.REL.NOINC `($__internal_1_$__cuda_sm10x_tcgen05_guardrail_trap_phase_invalid_during_alloc) ;  /* 0x00000074008c7944 */ /* 0x026fea0003c00000 */
.L_x_61:
[----:B------:R-:W-:Y:S05]  /*3ac0*/  WARPSYNC.ALL ;  /* 0x0000000000007948 */ /* 0x000fea0003800000 */
[----:B------:R-:W4:Y:S01]  /*3ad0*/  S2UR UR20, SR_CgaCtaId ;  /* 0x00000000001479c3 */ /* 0x000f220000008800 */
[----:B------:R-:W-:Y:S01]  /*3ae0*/  UMOV UR4, 0x400 ;  /* 0x0000040000047882 */ /* 0x000fe20000000000 */
[----:B------:R-:W-:-:S06]  /*3af0*/  NOP ;  /* 0x0000000000007918 */ /* 0x000fcc0000000000 */
[----:B------:R-:W-:Y:S06]  /*3b00*/  BAR.ARV 0x6, 0xa0 ;  /* 0x0182800000007b1d */ /* 0x000fec0000002000 */
[----:B------:R-:W1:Y:S01]  /*3b10*/  LDCU.64 UR6, c[0x0][0x388] ;  /* 0x00007100ff0677ac */ /* 0x000e620008000a00 */
[----:B------:R-:W-:Y:S01]  /*3b20*/  LOP3.LUT R2, R2, 0xffff, RZ, 0xc0, !PT ;  /* 0x0000ffff02027812 */ /* 0x000fe200078ec0ff */
[----:B--2---:R-:W-:Y:S01]  /*3b30*/  IMAD.MOV.U32 R8, RZ, RZ, 0x1 ;  /* 0x00000001ff087424 */ /* 0x004fe200078e00ff */
[----:B------:R-:W-:Y:S01]  /*3b40*/  LOP3.LUT R0, R0, 0xffff, RZ, 0xc0, !PT ;  /* 0x0000ffff00007812 */ /* 0x000fe200078ec0ff */
[----:B------:R-:W2:Y:S01]  /*3b50*/  LDCU.64 UR8, c[0x0][0x390] ;  /* 0x00007200ff0877ac */ /* 0x000ea20008000a00 */
[----:B------:R-:W-:Y:S01]  /*3b60*/  R2UR UR21, R2 ;  /* 0x00000000021572ca */ /* 0x000fe200000e0000 */
[----:B------:R-:W-:Y:S01]  /*3b70*/  IMAD.MOV.U32 R2, RZ, RZ, RZ ;  /* 0x000000ffff027224 */ /* 0x000fe200078e00ff */
[----:B------:R-:W-:Y:S01]  /*3b80*/  R2UR UR35, R0 ;  /* 0x00000000002372ca */ /* 0x000fe200000e0000 */
[----:B------:R-:W-:Y:S01]  /*3b90*/  IMAD.MOV.U32 R0, RZ, RZ, RZ ;  /* 0x000000ffff007224 */ /* 0x000fe200078e00ff */
[----:B------:R-:W-:Y:S01]  /*3ba0*/  UMOV UR24, URZ ;  /* 0x000000ff00187c82 */ /* 0x000fe20008000000 */
[----:B----4-:R-:W-:Y:S01]  /*3bb0*/  ULEA UR20, UR20, UR4, 0x18 ;  /* 0x0000000414147291 */ /* 0x010fe2000f8ec0ff */
[----:B------:R-:W-:Y:S01]  /*3bc0*/  UMOV UR19, URZ ;  /* 0x000000ff00137c82 */ /* 0x000fe20008000000 */
[----:B------:R-:W-:-:S02]  /*3bd0*/  UISETP.NE.AND UP3, UPT, UR38, URZ, UPT ;  /* 0x000000ff2600728c */ /* 0x000fc4000bf65270 */
[----:B------:R-:W-:Y:S01]  /*3be0*/  UIADD3 UR34, UPT, UPT, UR20, 0xd8, URZ ;  /* 0x000000d814227890 */ /* 0x000fe2000fffe0ff */
[----:B------:R-:W-:Y:S01]  /*3bf0*/  UMOV UR32, 0x0 ;  /* 0x0000000000207882 */ /* 0x000fe20000000000 */
[----:B-1----:R-:W-:-:S03]  /*3c00*/  UIADD3 UR4, UPT, UPT, UR6, 0x3f, URZ ;  /* 0x0000003f06047890 */ /* 0x002fc6000fffe0ff */
[----:B---3--:R-:W1:Y:S01]  /*3c10*/  LDS R3, [UR20+0x120] ;  /* 0x00012014ff037984 */ /* 0x008e620008000800 */
[----:B------:R-:W-:Y:S01]  /*3c20*/  UMOV UR33, 0x10210490 ;  /* 0x1021049000217882 */ /* 0x000fe20000000000 */
[----:B------:R-:W-:Y:S02]  /*3c30*/  UPRMT UR34, URZ, 0x654, UR34 ;  /* 0x00000654ff227896 */ /* 0x000fe40008000022 */
[----:B------:R-:W-:Y:S01]  /*3c40*/  USHF.R.S32.HI UR5, URZ, 0x1f, UR4 ;  /* 0x0000001fff057899 */ /* 0x000fe20008011404 */
[----:B------:R-:W-:Y:S01]  /*3c50*/  UMOV UR30, 0x0 ;  /* 0x00000000001e7882 */ /* 0x000fe20000000000 */
[----:B------:R-:W-:Y:S02]  /*3c60*/  UMOV UR31, 0x10210490 ;  /* 0x10210490001f7882 */ /* 0x000fe40000000000 */
[----:B------:R-:W-:Y:S02]  /*3c70*/  ULEA.HI UR4, UR5, UR4, URZ, 0x6 ;  /* 0x0000000405047291 */ /* 0x000fe4000f8f30ff */
[----:B------:R-:W-:-:S02]  /*3c80*/  UIADD3 UR5, UPT, UPT, UR20, 0x28400, URZ ;  /* 0x0002840014057890 */ /* 0x000fc4000fffe0ff */
[----:B------:R-:W-:Y:S02]  /*3c90*/  USHF.R.S32.HI UR4, URZ, 0x6, UR4 ;  /* 0x00000006ff047899 */ /* 0x000fe40008011404 */
[----:B------:R-:W-:Y:S02]  /*3ca0*/  USHF.R.U32.HI UR5, URZ, 0x4, UR5 ;  /* 0x00000004ff057899 */ /* 0x000fe40008011605 */
[----:B------:R-:W-:Y:S02]  /*3cb0*/  UIMAD UR4, UR4, UR7, URZ ;  /* 0x00000007040472a4 */ /* 0x000fe4000f8e02ff */
[----:B------:R-:W-:Y:S02]  /*3cc0*/  ULOP3.LUT UR23, UR5, 0x3fff, URZ, 0xc0, !UPT ;  /* 0x00003fff05177892 */ /* 0x000fe4000f8ec0ff */
[----:B--2---:R-:W-:Y:S01]  /*3cd0*/  UIMAD UR4, UR4, UR8, URZ ;  /* 0x00000008040472a4 */ /* 0x004fe2000f8e02ff */
[----:B------:R-:W-:Y:S01]  /*3ce0*/  UMOV UR28, 0x0 ;  /* 0x00000000001c7882 */ /* 0x000fe20000000000 */
[----:B------:R-:W-:-:S02]  /*3cf0*/  UMOV UR29, 0x10210490 ;  /* 0x10210490001d7882 */ /* 0x000fc40000000000 */
[----:B------:R-:W-:Y:S02]  /*3d00*/  UIMAD UR6, UR4, UR9, URZ ;  /* 0x00000009040672a4 */ /* 0x000fe4000f8e02ff */
[----:B------:R-:W-:Y:S02]  /*3d10*/  UIADD3 UR4, UPT, UPT, UR20, 0x8400, URZ ;  /* 0x0000840014047890 */ /* 0x000fe4000fffe0ff */
[----:B------:R-:W-:Y:S02]  /*3d20*/  UIADD3 UR36, UPT, UPT, UR6, -0x1, URZ ;  /* 0xffffffff06247890 */ /* 0x000fe4000fffe0ff */
[----:B------:R-:W-:Y:S02]  /*3d30*/  USHF.R.U32.HI UR4, URZ, 0x4, UR4 ;  /* 0x00000004ff047899 */ /* 0x000fe40008011604 */
[----:B------:R-:W-:Y:S02]  /*3d40*/  UISETP.GE.AND UP4, UPT, UR6, 0x1, UPT ;  /* 0x000000010600788c */ /* 0x000fe4000bf86270 */
[----:B------:R-:W-:Y:S01]  /*3d50*/  ULOP3.LUT UR4, UR4, 0x3fff, URZ, 0xc0, !UPT ;  /* 0x00003fff04047892 */ /* 0x000fe2000f8ec0ff */
[----:B------:R-:W-:Y:S01]  /*3d60*/  UMOV UR26, 0x0 ;  /* 0x00000000001a7882 */ /* 0x000fe20000000000 */
[----:B------:R-:W-:-:S02]  /*3d70*/  UMOV UR27, 0x10210490 ;  /* 0x10210490001b7882 */ /* 0x000fc40000000000 */
[----:B------:R-:W-:Y:S01]  /*3d80*/  ULOP3.LUT UR22, UR4, 0x10000, URZ, 0xfc, !UPT ;  /* 0x0001000004167892 */ /* 0x000fe2000f8efcff */
[C---:B-1----:R-:W-:Y:S01]  /*3d90*/  VIADD R5, R3.reuse, 0x80 ;  /* 0x0000008003057836 */ /* 0x042fe20000000000 */
[----:B------:R-:W-:-:S04]  /*3da0*/  LOP3.LUT R4, R3, 0xffff, RZ, 0xc0, !PT ;  /* 0x0000ffff03047812 */ /* 0x000fc800078ec0ff */
[----:B------:R-:W-:-:S05]  /*3db0*/  LOP3.LUT R5, R5, 0xffff, RZ, 0xc0, !PT ;  /* 0x0000ffff05057812 */ /* 0x000fca00078ec0ff */
[----:B------:R1:W-:Y:S02]  /*3dc0*/  STL.64 [R1], R4 ;  /* 0x0000000401007387 */ /* 0x0003e40000100a00 */
.L_x_73:
[----:B-1----:R-:W-:-:S04]  /*3dd0*/  SHF.L.U32 R5, R2, 0x1f, RZ ;  /* 0x0000001f02057819 */ /* 0x002fc800000006ff */
[----:B------:R-:W1:Y:S02]  /*3de0*/  SYNCS.PHASECHK.TRANS64.TRYWAIT P0, [UR20+0xd0], R5 ;  /* 0x0000d005ff0075a7 */ /* 0x000e640008001114 */
[----:B-1-34-:R-:W-:Y:S05]  /*3df0*/  @!P0 BRA `(.L_x_65) ;  /* 0x0000006800e08947 */ /* 0x01afea0003800000 */
.L_x_172:
[----:B-1----:R-:W1:Y:S01]  /*3e00*/  LDS.128 R4, [UR20+0x110] ;  /* 0x00011014ff047984 */ /* 0x002e620008000c00 */
[----:B------:R-:W-:Y:S01]  /*3e10*/  ULEA UR25, UR24, UR20, 0x3 ;  /* 0x0000001418197291 */ /* 0x000fe2000f8e18ff */
[----:B------:R-:W-:Y:S01]  /*3e20*/  @!PT LDS RZ, [RZ] ;  /* 0x00000000fffff984 */ /* 0x000fe20000000800 */
[----:B------:R-:W-:Y:S01]  /*3e30*/  @!PT LDS RZ, [RZ] ;  /* 0x00000000fffff984 */ /* 0x000fe20000000800 */
[----:B------:R-:W-:Y:S01]  /*3e40*/  @!PT LDS RZ, [RZ] ;  /* 0x00000000fffff984 */ /* 0x000fe20000000800 */
[----:B------:R-:W-:Y:S01]  /*3e50*/  @!PT LDS RZ, [RZ] ;  /* 0x00000000fffff984 */ /* 0x000fe20000000800 */
[----:B------:R2:W-:Y:S06]  /*3e60*/  MEMBAR.ALL.CTA ;  /* 0x0000000000007992 */ /* 0x0005ec0000008000 */
[----:B--2---:R-:W2:Y:S02]  /*3e70*/  FENCE.VIEW.ASYNC.S ;  /* 0x00000000000073c6 */ /* 0x004ea40000000000 */
[----:B--2---:R-:W-:Y:S01]  /*3e80*/  SYNCS.ARRIVE.TRANS64.RED.A1T0 RZ, [UR34], RZ ;  /* 0x000000ffffff79a7 */ /* 0x004fe20008100422 */
[----:B-1----:R-:W-:Y:S01]  /*3e90*/  LOP3.LUT P3, RZ, R6, 0x1, RZ, 0xc0, !PT ;  /* 0x0000000106ff7812 */ /* 0x002fe2000786c0ff */
[----:B------:R-:W-:-:S12]  /*3ea0*/  BRA.U UP3, `(.L_x_66) ;  /* 0x00000001030c7547 */ /* 0x000fd8000b800000 */
[----:B------:R-:W-:-:S04]  /*3eb0*/  SHF.L.U32 R5, R8, 0x1f, RZ ;  /* 0x0000001f08057819 */ /* 0x000fc800000006ff */
[----:B------:R-:W1:Y:S02]  /*3ec0*/  SYNCS.PHASECHK.TRANS64.TRYWAIT P0, [UR25+0xf0], R5 ;  /* 0x0000f005ff0075a7 */ /* 0x000e640008001119 */
[----:B-1----:R-:W-:Y:S05]  /*3ed0*/  @!P0 BRA `(.L_x_67) ;  /* 0x0000006800c08947 */ /* 0x002fea0003800000 */
.L_x_66:
[----:B------:R-:W-:Y:S05]  /*3ee0*/  BRA.U UP3, `(.L_x_68) ;  /* 0x0000000503047547 */ /* 0x000fea000b800000 */
[----:B------:R-:W-:Y:S05]  /*3ef0*/  BRA.U !UP4, `(.L_x_69) ;  /* 0x000000010cf47547 */ /* 0x000fea000b800000 */
[----:B------:R-:W-:Y:S01]  /*3f00*/  ULEA UR4, UR24, UR49, 0x2 ;  /* 0x0000003118047291 */ /* 0x000fe2000f8e10ff */
[----:B-1----:R-:W-:-:S08]  /*3f10*/  SHF.L.U32 R4, R0, 0x1f, RZ ;  /* 0x0000001f00047819 */ /* 0x002fd000000006ff */
[----:B------:R-:W5:Y:S01]  /*3f20*/  LDL R5, [UR4] ;  /* 0x00000004ff057983 */ /* 0x000f620008100800 */
[----:B------:R-:W-:Y:S02]  /*3f30*/  ULEA UR4, UR19, UR20, 0x3 ;  /* 0x0000001413047291 */ /* 0x000fe4000f8e18ff */
[----:B------:R-:W-:Y:S01]  /*3f40*/  UPLOP3.LUT UP2, UPT, UPT, UPT, UPT, 0x40, 0x4 ;  /* 0x000000000004789c */ /* 0x000fe20003f4e870 */
[----:B------:R-:W-:-:S06]  /*3f50*/  UMOV UR17, UR36 ;  /* 0x0000002400117c82 */ /* 0x000fcc0008000000 */
[----:B------:R1:W2:Y:S01]  /*3f60*/  SYNCS.PHASECHK.TRANS64.TRYWAIT P2, [UR4], R4 ;  /* 0x00000004ff0075a7 */ /* 0x0002a20008041104 */
[----:B------:R-:W-:-:S05]  /*3f70*/  UMOV UR4, UR19 ;  /* 0x0000001300047c82 */ /* 0x000fca0008000000 */
.L_x_72:
[----:B------:R-:W-:Y:S01]  /*3f80*/  ULEA UR18, UR4, UR20, 0x3 ;  /* 0x0000001404127291 */ /* 0x000fe2000f8e18ff */
[----:B--234-:R-:W-:Y:S11]  /*3f90*/  @P2 BRA `(.L_x_70) ;  /* 0x00000000000c2947 */ /* 0x01cff60003800000 */
[----:B------:R-:W-:Y:S04]  /*3fa0*/  SHF.L.U32 R6, R0, 0x1f, RZ ;  /* 0x0000001f00067819 */ /* 0x000fe800000006ff */
[----:B------:R-:W2:Y:S02]  /*3fb0*/  SYNCS.PHASECHK.TRANS64.TRYWAIT P0, [UR18], R6 ;  /* 0x00000006ff0075a7 */ /* 0x000ea40008001112 */
[----:B--2---:R-:W-:Y:S05]  /*3fc0*/  @!P0 BRA `(.L_x_71) ;  /* 0x00000068009c8947 */ /* 0x004fea0003800000 */
.L_x_70:
[----:B------:R-:W-:Y:S01]  /*3fd0*/  UISETP.NE.AND UP0, UPT, UR17, URZ, UPT ;  /* 0x000000ff1100728c */ /* 0x000fe2000bf05270 */
[----:B------:R-:W-:Y:S01]  /*3fe0*/  PLOP3.LUT P2, PT, PT, PT, PT, 0x80, 0x8 ;  /* 0x000000000008781c */ /* 0x000fe20003f4f070 */
[----:B------:R-:W-:Y:S02]  /*3ff0*/  UIADD3 UR5, UPT, UPT, UR4, 0x1, URZ ;  /* 0x0000000104057890 */ /* 0x000fe4000fffe0ff */
[----:B------:R-:W-:Y:S02]  /*4000*/  ULEA UR10, UR4, UR23, 0x9 ;  /* 0x00000017040a7291 */ /* 0x000fe4000f8e48ff */
[----:B------:R-:W-:Y:S01]  /*4010*/  UISETP.NE.AND UP1, UPT, UR5, 0x8, UPT ;  /* 0x000000080500788c */ /* 0x000fe2000bf25270 */
[----:B------:R-:W-:Y:S01]  /*4020*/  PLOP3.LUT P0, PT, PT, PT, UP0, 0x80, 0x8 ;  /* 0x000000000008781c */ /* 0x000fe20003f0f008 */
[----:B------:R-:W-:Y:S02]  /*4030*/  ULEA UR14, UR4, UR22, 0xa ;  /* 0x00000016040e7291 */ /* 0x000fe4000f8e50ff */
[----:B------:R-:W-:Y:S02]  /*4040*/  USEL UR6, URZ, 0x1, UP1 ;  /* 0x00000001ff067887 */ /* 0x000fe40008800000 */
[----:B------:R-:W-:Y:S01]  /*4050*/  USEL UR19, UR5, URZ, UP1 ;  /* 0x000000ff05137287 */ /* 0x000fe20008800000 */
[----:B------:R-:W-:Y:S11]  /*4060*/  ELECT P1, URZ, PT ;  /* 0x0000000000ff782f */ /* 0x000ff60003820000 */
[----:B------:R-:W-:Y:S02]  /*4070*/  @!UPT UIADD3 URZ, UPT, UPT, URZ, URZ, URZ ;  /* 0x000000fffffff290 */ /* 0x000fe4000fffe0ff */
[C---:B-----5:R-:W-:Y:S01]  /*4080*/  @P1 R2UR.BROADCAST UR4, R5.reuse ;  /* 0x00000000050412ca */ /* 0x060fe200008e0000 */
[----:B------:R-:W-:Y:S01]  /*4090*/  @UP0 ULEA UR5, UR19, UR20, 0x3 ;  /* 0x0000001413050291 */ /* 0x000fe2000f8e18ff */
[----:B------:R-:W-:Y:S01]  /*40a0*/  LOP3.LUT R0, R0, UR6, RZ, 0x3c, !PT ;  /* 0x0000000600007c12 */ /* 0x000fe2000f8e3cff */
[----:B------:R-:W-:Y:S02]  /*40b0*/  UIADD3 UR8, UPT, UPT, UR10, 0x80, URZ ;  /* 0x000000800a087890 */ /* 0x000fe4000fffe0ff */
[----:B------:R-:W-:Y:S01]  /*40c0*/  UIADD3 UR6, UPT, UPT, UR14, 0x2, URZ ;  /* 0x000000020e067890 */ /* 0x000fe2000fffe0ff */
[----:B-1----:R-:W-:Y:S01]  /*40d0*/  @P0 SHF.L.U32 R4, R0, 0x1f, RZ ;  /* 0x0000001f00040819 */ /* 0x002fe200000006ff */
[----:B------:R-:W-:Y:S01]  /*40e0*/  UIADD3 UR12, UPT, UPT, UR10, 0x100, URZ ;  /* 0x000001000a0c7890 */ /* 0x000fe2000fffe0ff */
[----:B------:R-:W-:Y:S02]  /*40f0*/  UMOV UR11, 0x40004040 ;  /* 0x40004040000b7882 */ /* 0x000fe40000000000 */
[----:B------:R3:W4:Y:S01]  /*4100*/  @P0 SYNCS.PHASECHK.TRANS64.TRYWAIT P2, [UR5], R4 ;  /* 0x00000004ff0005a7 */ /* 0x0007220008041105 */
[----:B------:R-:W-:Y:S11]  /*4110*/  ELECT P0, URZ, PT ;  /* 0x0000000000ff782f */ /* 0x000ff60003800000 */
[----:B------:R-:W-:Y:S02]  /*4120*/  @!UPT UIADD3 URZ, UPT, UPT, URZ, URZ, URZ ;  /* 0x000000fffffff290 */ /* 0x000fe4000fffe0ff */
[C---:B------:R-:W-:Y:S02]  /*4130*/  @P0 R2UR.BROADCAST UR16, R5.reuse ;  /* 0x00000000051002ca */ /* 0x040fe400008e0000 */
[----:B------:R-:W-:Y:S01]  /*4140*/  ELECT P0, URZ, PT ;  /* 0x0000000000ff782f */ /* 0x000fe20003800000 */
[----:B------:R-:W-:Y:S01]  /*4150*/  UMOV UR15, 0x40004040 ;  /* 0x40004040000f7882 */ /* 0x000fe20000000000 */
[----:B------:R-:W-:Y:S01]  /*4160*/  UMOV UR9, 0x40004040 ;  /* 0x4000404000097882 */ /* 0x000fe20000000000 */
[----:B------:R1:W-:Y:S01]  /*4170*/  UTCHMMA.2CTA gdesc[UR14], gdesc[UR10], tmem[UR4], tmem[UR32], idesc[UR33], UP2 ;  /* 0x00ff200a0e0075ea */ /* 0x0003e20009200004 */
[----:B------:R-:W-:Y:S01]  /*4180*/  UPLOP3.LUT UP2, UPT, UPT, UPT, UPT, 0x80, 0x8 ;  /* 0x000000000008789c */ /* 0x000fe20003f4f070 */
[----:B------:R-:W-:Y:S01]  /*4190*/  UMOV UR7, 0x40004040 ;  /* 0x4000404000077882 */ /* 0x000fe20000000000 */
[----:B------:R-:W-:Y:S01]  /*41a0*/  UMOV UR13, 0x40004040 ;  /* 0x40004040000d7882 */ /* 0x000fe20000000000 */
[----:B------:R-:W-:Y:S04]  /*41b0*/  UMOV UR5, 0x40004040 ;  /* 0x4000404000057882 */ /* 0x000fe80000000000 */
[----:B------:R2:W-:Y:S01]  /*41c0*/  UTCHMMA.2CTA gdesc[UR6], gdesc[UR8], tmem[UR16], tmem[UR30], idesc[UR31], UPT ;  /* 0x00ff1e08060075ea */ /* 0x0005e2000ba00010 */
[----:B-1----:R-:W-:Y:S01]  /*41d0*/  UIADD3 UR4, UPT, UPT, UR14, 0x4, URZ ;  /* 0x000000040e047890 */ /* 0x002fe2000fffe0ff */
[C---:B------:R-:W-:Y:S02]  /*41e0*/  @P0 R2UR.BROADCAST UR15, R5.reuse ;  /* 0x00000000050f02ca */ /* 0x040fe400008e0000 */
[----:B------:R-:W-:Y:S01]  /*41f0*/  ELECT P0, URZ, PT ;  /* 0x0000000000ff782f */ /* 0x000fe20003800000 */
[----:B------:R-:W-:Y:S02]  /*4200*/  UIADD3 UR10, UPT, UPT, UR10, 0x180, URZ ;  /* 0x000001800a0a7890 */ /* 0x000fe4000fffe0ff */
[----:B--2---:R-:W-:Y:S10]  /*4210*/  UIADD3 UR6, UPT, UPT, UR14, 0x6, URZ ;  /* 0x000000060e067890 */ /* 0x004ff4000fffe0ff */
[----:B------:R-:W-:Y:S01]  /*4220*/  @P0 R2UR.BROADCAST UR9, R5 ;  /* 0x00000000050902ca */ /* 0x000fe200008e0000 */
[----:B------:R-:W-:Y:S01]  /*4230*/  UIADD3 UR8, UPT, UPT, UR18, 0x40, URZ ;  /* 0x0000004012087890 */ /* 0x000fe2000fffe0ff */
[----:B------:R1:W-:Y:S11]  /*4240*/  UTCHMMA.2CTA gdesc[UR4], gdesc[UR12], tmem[UR15], tmem[UR28], idesc[UR29], UPT ;  /* 0x00ff1c0c040075ea */ /* 0x0003f6000ba0000f */
[----:B------:R3:W-:Y:S01]  /*4250*/  UTCHMMA.2CTA gdesc[UR6], gdesc[UR10], tmem[UR9], tmem[UR26], idesc[UR27], UPT ;  /* 0x00ff1a0a060075ea */ /* 0x0007e2000ba00009 */
[----:B------:R3:W-:Y:S01]  /*4260*/  UTCBAR.2CTA.MULTICAST [UR8], URZ, UR21 ;  /* 0x000000ff080073e9 */ /* 0x0007e20008200815 */
[----:B-1----:R-:W-:Y:S02]  /*4270*/  UIADD3 UR4, UPT, UPT, UR17, 0x1, URZ ;  /* 0x0000000111047890 */ /* 0x002fe4000fffe0ff */
[----:B------:R-:W-:Y:S02]  /*4280*/  UIADD3 UR5, UPT, UPT, UR17, -0x1, URZ ;  /* 0xffffffff11057890 */ /* 0x000fe4000fffe0ff */
[----:B------:R-:W-:Y:S03]  /*4290*/  UISETP.GT.U32.AND UP0, UPT, UR4, 0x1, UPT ;  /* 0x000000010400788c */ /* 0x000fe6000bf04070 */
[----:B------:R-:W-:Y:S02]  /*42a0*/  UMOV UR4, UR19 ;  /* 0x0000001300047c82 */ /* 0x000fe40008000000 */
[----:B------:R-:W-:Y:S04]  /*42b0*/  UMOV UR17, UR5 ;  /* 0x0000000500117c82 */ /* 0x000fe80008000000 */
[----:B------:R-:W-:Y:S05]  /*42c0*/  BRA.U UP0, `(.L_x_72) ;  /* 0xfffffffd002c7547 */ /* 0x000fea000b83ffff */
.L_x_69:
[----:B------:R-:W-:-:S09]  /*42d0*/  UIADD3 UR4, UPT, UPT, UR25, 0xe0, URZ ;  /* 0x000000e019047890 */ /* 0x000fd2000fffe0ff */
[----:B------:R2:W-:Y:S01]  /*42e0*/  UTCBAR.2CTA.MULTICAST [UR4], URZ, UR35 ;  /* 0x000000ff040073e9 */ /* 0x0005e20008200823 */
[----:B------:R-:W-:Y:S02]  /*42f0*/  NOP ;  /* 0x0000000000007918 */ /* 0x000fe40000000000 */
.L_x_68:
[----:B--2---:R-:W-:Y:S01]  /*4300*/  UIADD3 UR4, UPT, UPT, UR24, 0x1, URZ ;  /* 0x0000000118047890 */ /* 0x004fe2000fffe0ff */
[----:B------:R-:W-:-:S03]  /*4310*/  LOP3.LUT R2, R2, 0x1, RZ, 0x3c, !PT ;  /* 0x0000000102027812 */ /* 0x000fc600078e3cff */
[----:B------:R-:W-:-:S04]  /*4320*/  UISETP.NE.AND UP0, UPT, UR4, 0x2, UPT ;  /* 0x000000020400788c */ /* 0x000fc8000bf05270 */
[----:B------:R-:W-:Y:S02]  /*4330*/  USEL UR5, URZ, 0x1, UP0 ;  /* 0x00000001ff057887 */ /* 0x000fe40008000000 */
[----:B------:R-:W-:-:S04]  /*4340*/  USEL UR24, UR4, URZ, UP0 ;  /* 0x000000ff04187287 */ /* 0x000fc80008000000 */
[----:B------:R-:W-:Y:S01]  /*4350*/  LOP3.LUT R8, R8, UR5, RZ, 0x3c, !PT ;  /* 0x0000000508087c12 */ /* 0x000fe2000f8e3cff */
[----:B------:R-:W-:Y:S07]  /*4360*/  @P3 BRA `(.L_x_73) ;  /* 0xfffffff800983947 */ /* 0x000fee000383ffff */
[----:B---3--:R-:W2:Y:S01]  /*4370*/  S2UR UR8, SR_CgaCtaId ;  /* 0x00000000000879c3 */ /* 0x008ea20000008800 */
[----:B------:R-:W-:Y:S01]  /*4380*/  ELECT P0, URZ, PT ;  /* 0x0000000000ff782f */ /* 0x000fe20003800000 */
[----:B------:R-:W-:Y:S01]  /*4390*/  HFMA2 R0, -RZ, RZ, 0, 5.9604644775390625e-08 ;  /* 0x00000001ff007431 */ /* 0x000fe200000001ff */
[----:B------:R-:W-:-:S05]  /*43a0*/  UMOV UR4, 0x40 ;  /* 0x0000004000047882 */ /* 0x000fca0000000000 */
[----:B------:R-:W-:Y:S01]  /*43b0*/  UVIRTCOUNT.DEALLOC.SMPOOL 0x80 ;  /* 0x000000800000784c */ /* 0x000fe20000000000 */
[----:B------:R-:W-:Y:S02]  /*43c0*/  UISETP.NE.AND UP0, UPT, UR38, URZ, UPT ;  /* 0x000000ff2600728c */ /* 0x000fe4000bf05270 */
[----:B--2---:R-:W-:-:S09]  /*43d0*/  ULEA UR8, UR8, UR4, 0x18 ;  /* 0x0000000408087291 */ /* 0x004fd2000f8ec0ff */
[----:B------:R2:W-:Y:S01]  /*43e0*/  @P0 STS.U8 [UR8+0x1c], R0 ;  /* 0x00001c00ff000988 */ /* 0x0005e20008000008 */
[----:B------:R-:W-:Y:S05]  /*43f0*/  BRA.U UP0, `(.L_x_74) ;  /* 0x0000000100587547 */ /* 0x000fea000b800000 */
[----:B------:R-:W-:Y:S01]  /*4400*/  UIADD3 UR5, UPT, UPT, UR20, 0xf0, URZ ;  /* 0x000000f014057890 */ /* 0x000fe2000fffe0ff */
[----:B------:R-:W-:-:S03]  /*4410*/  SHF.L.U32 R2, R8, 0x1f, RZ ;  /* 0x0000001f08027819 */ /* 0x000fc600000006ff */
[----:B------:R-:W-:-:S09]  /*4420*/  ULEA UR4, UR24, UR5, 0x3 ;  /* 0x0000000518047291 */ /* 0x000fd2000f8e18ff */
[----:B------:R-:W3:Y:S02]  /*4430*/  SYNCS.PHASECHK.TRANS64.TRYWAIT P0, [UR4], R2 ;  /* 0x00000002ff0075a7 */ /* 0x000ee40008001104 */
[----:B---3--:R-:W-:Y:S05]  /*4440*/  @!P0 BRA `(.L_x_75) ;  /* 0x0000006400948947 */ /* 0x008fea0003800000 */
.L_x_176:
[----:B------:R-:W-:-:S04]  /*4450*/  UIADD3 UR4, UPT, UPT, UR24, 0x1, URZ ;  /* 0x0000000118047890 */ /* 0x000fc8000fffe0ff */
[----:B------:R-:W-:-:S04]  /*4460*/  UISETP.NE.AND UP1, UPT, UR4, 0x2, UPT ;  /* 0x000000020400788c */ /* 0x000fc8000bf25270 */
[----:B------:R-:W-:Y:S02]  /*4470*/  USEL UR6, URZ, 0x1, UP1 ;  /* 0x00000001ff067887 */ /* 0x000fe40008800000 */
[----:B------:R-:W-:-:S04]  /*4480*/  USEL UR4, UR4, URZ, UP1 ;  /* 0x000000ff04047287 */ /* 0x000fc80008800000 */
[----:B------:R-:W-:Y:S01]  /*4490*/  ULEA UR4, UR4, UR5, 0x3 ;  /* 0x0000000504047291 */ /* 0x000fe2000f8e18ff */
[----:B--2---:R-:W-:-:S04]  /*44a0*/  LOP3.LUT R2, R8, UR6, RZ, 0x3c, !PT ;  /* 0x0000000608027c12 */ /* 0x004fc8000f8e3cff */
[----:B------:R-:W-:Y:S01]  /*44b0*/  SHF.L.U32 R2, R2, 0x1f, RZ ;  /* 0x0000001f02027819 */ /* 0x000fe200000006ff */
[----:B------:R-:W-:-:S04]  /*44c0*/  IMAD.U32 R0, RZ, RZ, UR4 ;  /* 0x00000004ff007e24 */ /* 0x000fc8000f8e00ff */
[----:B------:R2:W3:Y:S03]  /*44d0*/  SYNCS.PHASECHK.TRANS64.TRYWAIT P0, [R0+URZ], R2 ;  /* 0x00000002000075a7 */ /* 0x0004e600080011ff */
[----:B---3--:R-:W-:Y:S05]  /*44e0*/  @!P0 NANOSLEEP.SYNCS 0x989680 ;  /* 0x009896800000895d */ /* 0x008fea0003900000 */
[----:B------:R-:W3:Y:S02]  /*44f0*/  @!P0 SYNCS.PHASECHK.TRANS64 P0, [R0+URZ], R2 ;  /* 0x00000002000085a7 */ /* 0x000ee400080010ff */
[----:B---3--:R-:W-:Y:S05]  /*4500*/  @P0 BRA `(.L_x_76) ;  /* 0x0000000000200947 */ /* 0x008fea0003800000 */
.L_x_77:
[----:B---3--:R3:W1:Y:S02]  /*4510*/  SYNCS.PHASECHK.TRANS64.TRYWAIT P0, [R0+URZ], R2 ;  /* 0x00000002000075a7 */ /* 0x00866400080011ff */
[----:B-1----:R-:W-:Y:S05]  /*4520*/  @!P0 NANOSLEEP.SYNCS 0x989680 ;  /* 0x009896800000895d */ /* 0x002fea0003900000 */
[----:B------:R-:W1:Y:S02]  /*4530*/  @!P0 SYNCS.PHASECHK.TRANS64 P0, [R0+URZ], R2 ;  /* 0x00000002000085a7 */ /* 0x000e6400080010ff */
[----:B-1----:R-:W-:Y:S05]  /*4540*/  @!P0 BRA `(.L_x_77) ;  /* 0xfffffffc00f08947 */ /* 0x002fea000383ffff */
[----:B------:R-:W-:Y:S05]  /*4550*/  BRA `(.L_x_76) ;  /* 0x00000000000c7947 */ /* 0x000fea0003800000 */
.L_x_74:
[----:B------:R-:W-:-:S04]  /*4560*/  UIADD3 UR4, UPT, UPT, UR20, 0x100, URZ ;  /* 0x0000010014047890 */ /* 0x000fc8000fffe0ff */
[----:B------:R-:W-:-:S09]  /*4570*/  UPRMT UR4, UR37, 0x654, UR4 ;  /* 0x0000065425047896 */ /* 0x000fd20008000004 */
[----:B------:R-:W-:Y:S03]  /*4580*/  SYNCS.ARRIVE.TRANS64.RED.A1T0 RZ, [UR4], RZ ;  /* 0x000000ffffff79a7 */ /* 0x000fe60008100404 */
.L_x_76:
[----:B--23--:R-:W-:Y:S01]  /*4590*/  SHF.L.U32 R2, RZ, 0x1f, RZ ;  /* 0x0000001fff027819 */ /* 0x00cfe200000006ff */
[----:B------:R-:W-:Y:S01]  /*45a0*/  UIADD3 UR4, UPT, UPT, UR20, 0x100, URZ ;  /* 0x0000010014047890 */ /* 0x000fe2000fffe0ff */
[----:B------:R-:W-:Y:S02]  /*45b0*/  PLOP3.LUT P0, PT, PT, PT, UP0, 0x80, 0x8 ;  /* 0x000000000008781c */ /* 0x000fe40003f0f008 */
[----:B------:R-:W2:Y:S02]  /*45c0*/  SYNCS.PHASECHK.TRANS64.TRYWAIT P1, [UR20+0x100], R2 ;  /* 0x00010002ff0075a7 */ /* 0x000ea40008021114 */
[----:B--2---:R-:W-:Y:S09]  /*45d0*/  @!P1 BRA `(.L_x_78) ;  /* 0x0000006400489947 */ /* 0x004ff20003800000 */
.L_x_178:
[----:B------:R-:W-:Y:S01]  /*45e0*/  @!UP0 UPRMT UR4, UR37, 0x654, UR4 ;  /* 0x0000065425048896 */ /* 0x000fe20008000004 */
[----:B------:R-:W-:Y:S01]  /*45f0*/  LOP3.LUT R3, R3, 0xffff, RZ, 0xc0, !PT ;  /* 0x0000ffff03037812 */ /* 0x000fe200078ec0ff */
[----:B--2---:R-:W-:-:S03]  /*4600*/  IMAD.MOV.U32 R2, RZ, RZ, 0xffff ;  /* 0x0000ffffff027424 */ /* 0x004fc600078e00ff */
[----:B------:R-:W-:-:S04]  /*4610*/  SHF.R.U32.HI R3, RZ, 0x5, R3 ;  /* 0x00000005ff037819 */ /* 0x000fc80000011603 */
[----:B------:R-:W-:Y:S01]  /*4620*/  @!P0 SYNCS.ARRIVE.TRANS64.RED.A1T0 RZ, [UR4], RZ ;  /* 0x000000ffffff89a7 */ /* 0x000fe20008100404 */
[----:B------:R-:W-:Y:S01]  /*4630*/  NOP ;  /* 0x0000000000007918 */ /* 0x000fe20000000000 */
[----:B------:R-:W2:Y:S01]  /*4640*/  LDS R0, [UR8+0x14] ;  /* 0x00001408ff007984 */ /* 0x000ea20008000800 */
[----:B------:R-:W-:-:S04]  /*4650*/  SHF.L.U32 R2, R2, R3, RZ ;  /* 0x0000000302027219 */ /* 0x000fc800000006ff */
[----:B--2---:R-:W-:-:S04]  /*4660*/  LOP3.LUT R0, R0, R2, RZ, 0xc0, !PT ;  /* 0x0000000200007212 */ /* 0x004fc800078ec0ff */
[----:B------:R-:W-:Y:S01]  /*4670*/  ISETP.NE.AND P0, PT, R0, R2, PT ;  /* 0x000000020000720c */ /* 0x000fe20003f05270 */
[----:B------:R-:W-:-:S05]  /*4680*/  IMAD.MOV.U32 R0, RZ, RZ, 0x1 ;  /* 0x00000001ff007424 */ /* 0x000fca00078e00ff */
[----:B------:R-:W-:-:S07]  /*4690*/  SHF.L.U32 R0, R0, R3, RZ ;  /* 0x0000000300007219 */ /* 0x000fce00000006ff */
[----:B------:R-:W-:Y:S05]  /*46a0*/  @P0 BRA `(.L_x_79) ;  /* 0x00000000005c0947 */ /* 0x000fea0003800000 */
[----:B------:R-:W2:Y:S02]  /*46b0*/  LDS R3, [UR8+0x18] ;  /* 0x00001808ff037984 */ /* 0x000ea40008000800 */
[----:B--2---:R-:W-:-:S04]  /*46c0*/  LOP3.LUT R3, R3, R0, RZ, 0xc0, !PT ;  /* 0x0000000003037212 */ /* 0x004fc800078ec0ff */
[----:B------:R-:W-:-:S13]  /*46d0*/  ISETP.NE.AND P0, PT, R3, R0, PT ;  /* 0x000000000300720c */ /* 0x000fda0003f05270 */
[----:B------:R-:W-:Y:S05]  /*46e0*/  @P0 BRA `(.L_x_80) ;  /* 0x0000000000400947 */ /* 0x000fea0003800000 */
[----:B------:R-:W-:Y:S01]  /*46f0*/  R2UR UR4, R2 ;  /* 0x00000000020472ca */ /* 0x000fe200000e0000 */
[----:B------:R-:W2:Y:S01]  /*4700*/  S2R R3, SR_LANEID ;  /* 0x0000000000037919 */ /* 0x000ea20000000000 */
[----:B------:R-:W-:-:S04]  /*4710*/  LOP3.LUT R0, RZ, R0, RZ, 0x33, !PT ;  /* 0x00000000ff007212 */ /* 0x000fc800078e33ff */
[----:B------:R-:W3:Y:S07]  /*4720*/  REDUX UR6, R0 ;  /* 0x00000000000673c4 */ /* 0x000eee0000000000 */
[----:B------:R-:W-:-:S03]  /*4730*/  ULOP3.LUT UR5, URZ, UR4, URZ, 0x33, !UPT ;  /* 0x00000004ff057292 */ /* 0x000fc6000f8e33ff */
[----:B------:R-:W-:Y:S02]  /*4740*/  VOTEU.ANY UR4, UPT, PT ;  /* 0x0000000000047886 */ /* 0x000fe400038e0100 */
[----:B------:R-:W-:Y:S01]  /*4750*/  UFLO.U32 UR4, UR4 ;  /* 0x00000004000472bd */ /* 0x000fe200080e0000 */
[----:B------:R-:W-:-:S04]  /*4760*/  IMAD.U32 R2, RZ, RZ, UR5 ;  /* 0x00000005ff027e24 */ /* 0x000fc8000f8e00ff */
[----:B------:R-:W1:Y:S02]  /*4770*/  REDUX UR7, R2 ;  /* 0x00000000020773c4 */ /* 0x000e640000000000 */
[----:B------:R1:W-:Y:S01]  /*4780*/  UTCATOMSWS.AND URZ, UR5 ;  /* 0x0000000500ff79e3 */ /* 0x0003e20008000000 */
[----:B---3--:R-:W-:Y:S01]  /*4790*/  IMAD.U32 R0, RZ, RZ, UR6 ;  /* 0x00000006ff007e24 */ /* 0x008fe2000f8e00ff */
[----:B--2---:R-:W-:Y:S01]  /*47a0*/  ISETP.EQ.U32.AND P0, PT, R3, UR4, PT ;  /* 0x0000000403007c0c */ /* 0x004fe2000bf02070 */
[----:B-1----:R-:W-:-:S12]  /*47b0*/  IMAD.U32 R2, RZ, RZ, UR7 ;  /* 0x00000007ff027e24 */ /* 0x002fd8000f8e00ff */
[----:B------:R1:W-:Y:S04]  /*47c0*/  @P0 ATOMS.AND RZ, [UR8+0x14], R2 ;  /* 0x00001402ffff098c */ /* 0x0003e8000a800008 */
[----:B------:R1:W-:Y:S01]  /*47d0*/  @P0 ATOMS.AND RZ, [UR8+0x18], R0 ;  /* 0x00001800ffff098c */ /* 0x0003e2000a800008 */
[----:B------:R-:W-:Y:S05]  /*47e0*/  BRA `(.L_x_81) ;  /* 0x0000000000147947 */ /* 0x000fea0003800000 */
.L_x_80:
[----:B------:R-:W-:Y:S02]  /*47f0*/  MOV R2, 0x4810 ;  /* 0x0000481000027802 */ /* 0x000fe40000000f00 */
[----:B-1--45:R-:W-:Y:S05]  /*4800*/  CALL.REL.NOINC `($__internal_0_$__cuda_sm10x_tcgen05_guardrail_trap_col_being_dealloced_not_returned_by_alloc) ;  /* 0x00000068002c7944 */ /* 0x032fea0003c00000 */
[----:B------:R-:W-:Y:S05]  /*4810*/  BRA `(.L_x_81) ;  /* 0x0000000000087947 */ /* 0x000fea0003800000 */
.L_x_79:
[----:B------:R-:W-:Y:S02]  /*4820*/  MOV R2, 0x4840 ;  /* 0x0000484000027802 */ /* 0x000fe40000000f00 */
[----:B-1--45:R-:W-:Y:S05]  /*4830*/  CALL.REL.NOINC `($__internal_2_$__cuda_sm10x_tcgen05_guardrail_trap_unallocated_columns_being_dealloced) ;  /* 0x0000006800387944 */ /* 0x032fea0003c00000 */
.L_x_81:
[----:B------:R-:W-:Y:S01]  /*4840*/  NOP ;  /* 0x0000000000007918 */ /* 0x000fe20000000000 */
[----:B------:R-:W-:Y:S05]  /*4850*/  EXIT ;  /* 0x000000000000794d */ /* 0x000fea0003800000 */
.L_x_53:
[----:B------:R-:W-:-:S09]  /*4860*/  UISETP.NE.OR UP0, UPT, UR18, 0x3, !UP3 ;  /* 0x000000031200788c */ /* 0x000fd2000df05670 */
[----:B------:R-:W-:Y:S05]  /*4870*/  BRA.U UP0, `(.L_x_82) ;  /* 0x0000001100e47547 */ /* 0x000fea000b800000 */
[----:B------:R-:W2:Y:S01]  /*4880*/  LDCU.64 UR4, c[0x0][0x988] ;  /* 0x00013100ff0477ac */ /* 0x000ea20008000a00 */
[----:B------:R-:W3:Y:S01]  /*4890*/  S2UR UR10, SR_CgaCtaId ;  /* 0x00000000000a79c3 */ /* 0x000ee20000008800 */
[----:B------:R-:W-:Y:S01]  /*48a0*/  HFMA2 R10, -RZ, RZ, 0, 5.9604644775390625e-08 ;  /* 0x00000001ff0a7431 */ /* 0x000fe200000001ff */
[----:B------:R-:W-:Y:S01]  /*48b0*/  MOV R9, RZ ;  /* 0x000000ff00097202 */ /* 0x000fe20000000f00 */
[----:B------:R-:W4:Y:S01]  /*48c0*/  LDCU UR44, c[0x0][0x370] ;  /* 0x00006e00ff2c77ac */ /* 0x000f220008000800 */
[----:B------:R-:W-:Y:S01]  /*48d0*/  HFMA2 R3, -RZ, RZ, 0, 0.0078125 ;  /* 0x00002000ff037431 */ /* 0x000fe200000001ff */
[----:B------:R-:W4:Y:S03]  /*48e0*/  LDCU.128 UR28, c[0x0][0xc10] ;  /* 0x00018200ff1c77ac */ /* 0x000f260008000c00 */
[----:B------:R-:W1:Y:S01]  /*48f0*/  LDC.64 R12, c[0x0][0x348] ;  /* 0x0000d200ff0c7b82 */ /* 0x000e620000000a00 */
[----:B------:R-:W3:Y:S01]  /*4900*/  LDCU UR38, c[0x0][0x374] ;  /* 0x00006e80ff2677ac */ /* 0x000ee20008000800 */
[----:B------:R-:W3:Y:S01]  /*4910*/  LDCU.64 UR26, c[0x0][0x990] ;  /* 0x00013200ff1a77ac */ /* 0x000ee20008000a00 */
[----:B------:R-:W3:Y:S01]  /*4920*/  LDCU UR17, c[0x0][0xc0c] ;  /* 0x00018180ff1177ac */ /* 0x000ee20008000800 */
[----:B--2---:R-:W-:Y:S01]  /*4930*/  UISETP.NE.U32.AND UP0, UPT, UR4, URZ, UPT ;  /* 0x000000ff0400728c */ /* 0x004fe2000bf05070 */
[----:B------:R-:W2:Y:S01]  /*4940*/  LDCU.128 UR32, c[0x0][0xa80] ;  /* 0x00015000ff2077ac */ /* 0x000ea20008000c00 */
[----:B------:R-:W2:Y:S01]  /*4950*/  LDCU UR54, c[0x0][0xc20] ;  /* 0x00018400ff3677ac */ /* 0x000ea20008000800 */
[----:B------:R-:W1:Y:S01]  /*4960*/  LDCU UR4, c[0x0][0xc30] ;  /* 0x00018600ff0477ac */ /* 0x000e620008000800 */
[----:B------:R-:W1:Y:S01]  /*4970*/  LDCU.128 UR40, c[0x0][0xa90] ;  /* 0x00015200ff2877ac */ /* 0x000e620008000c00 */
[----:B------:R-:W-:Y:S01]  /*4980*/  UMOV UR20, 0x400 ;  /* 0x0000040000147882 */ /* 0x000fe20000000000 */
[----:B----4-:R-:W-:-:S02]  /*4990*/  UIMAD.WIDE.U32 UR6, UR44, UR28, URZ ;  /* 0x0000001c2c0672a5 */ /* 0x010fc4000f8e00ff */
[----:B---3--:R-:W-:Y:S02]  /*49a0*/  UIMAD.WIDE.U32 UR8, UR38, UR31, URZ ;  /* 0x0000001f260872a5 */ /* 0x008fe4000f8e00ff */
[----:B------:R-:W-:Y:S02]  /*49b0*/  ULEA UR20, UR10, UR20, 0x18 ;  /* 0x000000140a147291 */ /* 0x000fe4000f8ec0ff */
[----:B------:R-:W-:Y:S02]  /*49c0*/  UISETP.NE.AND.EX UP5, UPT, UR5, URZ, UPT, UP0 ;  /* 0x000000ff0500728c */ /* 0x000fe4000bfa5300 */
[----:B------:R-:W-:Y:S02]  /*49d0*/  UISETP.NE.U32.AND UP6, UPT, UR26, URZ, UPT ;  /* 0x000000ff1a00728c */ /* 0x000fe4000bfc5070 */
[----:B------:R-:W-:Y:S02]  /*49e0*/  UIADD3 UR46, UPT, UPT, UR20, 0x98, URZ ;  /* 0x00000098142e7890 */ /* 0x000fe4000fffe0ff */
[----:B------:R-:W-:-:S02]  /*49f0*/  UIADD3 UR45, UPT, UPT, UR20, 0xd8, URZ ;  /* 0x000000d8142d7890 */ /* 0x000fc4000fffe0ff */
[----:B------:R-:W-:Y:S02]  /*4a00*/  UIADD3 UR37, UPT, UPT, UR20, 0x80, URZ ;  /* 0x0000008014257890 */ /* 0x000fe4000fffe0ff */
[----:B------:R-:W-:Y:S02]  /*4a10*/  UIADD3 UR36, UPT, UPT, UR20, 0x88, URZ ;  /* 0x0000008814247890 */ /* 0x000fe4000fffe0ff */
[----:B------:R-:W-:Y:S02]  /*4a20*/  UIADD3 UR25, UPT, UPT, UR20, 0x90, URZ ;  /* 0x0000009014197890 */ /* 0x000fe4000fffe0ff */
[----:B------:R-:W-:Y:S02]  /*4a30*/  UISETP.NE.AND UP0, UPT, UR39, 0x1, UPT ;  /* 0x000000012700788c */ /* 0x000fe4000bf05270 */
[----:B------:R-:W-:Y:S02]  /*4a40*/  UISETP.GE.AND UP2, UPT, UR39, 0x1, UPT ;  /* 0x000000012700788c */ /* 0x000fe4000bf46270 */
[----:B------:R-:W-:Y:S01]  /*4a50*/  UISETP.NE.AND UP0, UPT, UR17, 0x1, UPT ;  /* 0x000000011100788c */ /* 0x000fe2000bf05270 */
[----:B------:R-:W-:Y:S01]  /*4a60*/  UMOV UR51, UR7 ;  /* 0x0000000700337c82 */ /* 0x000fe20008000000 */
[----:B------:R-:W-:Y:S01]  /*4a70*/  UMOV UR50, UR9 ;  /* 0x0000000900327c82 */ /* 0x000fe20008000000 */
[----:B------:R-:W-:-:S02]  /*4a80*/  UISETP.NE.AND UP2, UPT, UR30, 0x1, UPT ;  /* 0x000000011e00788c */ /* 0x000fc4000bf45270 */
[----:B--2---:R-:W-:Y:S01]  /*4a90*/  UISETP.NE.AND UP0, UPT, UR32, 0x1, UPT ;  /* 0x000000012000788c */ /* 0x004fe2000bf05270 */
[----:B------:R-:W2:Y:S01]  /*4aa0*/  LDCU UR55, c[0x0][0xaa0] ;  /* 0x00015400ff3777ac */ /* 0x000ea20008000800 */
[----:B------:R-:W-:Y:S01]  /*4ab0*/  UPLOP3.LUT UP4, UPT, UPT, UPT, UPT, 0x40, 0x4 ;  /* 0x000000000004789c */ /* 0x000fe20003f8e870 */
[----:B------:R-:W3:Y:S01]  /*4ac0*/  LDCU.64 UR18, c[0x0][0xc28] ;  /* 0x00018500ff1277ac */ /* 0x000ee20008000a00 */
[----:B------:R-:W-:Y:S02]  /*4ad0*/  UISETP.NE.AND.EX UP6, UPT, UR27, URZ, UPT, UP6 ;  /* 0x000000ff1b00728c */ /* 0x000fe4000bfc5360 */
[----:B------:R-:W-:Y:S02]  /*4ae0*/  UPRMT UR46, UR10, 0x654, UR46 ;  /* 0x000006540a2e7896 */ /* 0x000fe4000800002e */
[----:B------:R-:W-:Y:S02]  /*4af0*/  UPRMT UR45, URZ, 0x654, UR45 ;  /* 0x00000654ff2d7896 */ /* 0x000fe4000800002d */
[----:B------:R-:W-:-:S02]  /*4b00*/  UPRMT UR49, UR10, 0x654, UR37 ;  /* 0x000006540a317896 */ /* 0x000fc40008000025 */
[----:B------:R-:W-:Y:S02]  /*4b10*/  UPRMT UR48, UR10, 0x654, UR36 ;  /* 0x000006540a307896 */ /* 0x000fe40008000024 */
[----:B------:R-:W-:Y:S02]  /*4b20*/  UPRMT UR47, UR10, 0x654, UR25 ;  /* 0x000006540a2f7896 */ /* 0x000fe40008000019 */
[----:B------:R-:W-:Y:S02]  /*4b30*/  USHF.R.U32.HI UR51, URZ, UR29, UR51 ;  /* 0x0000001dff337299 */ /* 0x000fe40008011633 */
[----:B------:R-:W-:Y:S02]  /*4b40*/  USHF.R.U32.HI UR50, URZ, UR54, UR50 ;  /* 0x00000036ff327299 */ /* 0x000fe40008011632 */
[----:B-1----:R-:W-:Y:S02]  /*4b50*/  UISETP.NE.AND UP3, UPT, UR4, 0x1, UPT ;  /* 0x000000010400788c */ /* 0x002fe4000bf65270 */
[----:B------:R-:W-:-:S02]  /*4b60*/  UISETP.NE.AND UP2, UPT, UR35, 0x1, UPT ;  /* 0x000000012300788c */ /* 0x000fc4000bf45270 */
[----:B--23--:R-:W-:-:S11]  /*4b70*/  UISETP.NE.AND UP0, UPT, UR42, 0x1, UPT ;  /* 0x000000012a00788c */ /* 0x00cfd6000bf05270 */
.L_x_93:
[----:B------:R-:W-:Y:S04]  /*4b80*/  SHF.L.U32 R2, R9, 0x1f, RZ ;  /* 0x0000001f09027819 */ /* 0x000fe800000006ff */
[----:B-1----:R-:W1:Y:S02]  /*4b90*/  SYNCS.PHASECHK.TRANS64.TRYWAIT P0, [UR20+0xd0], R2 ;  /* 0x0000d002ff0075a7 */ /* 0x002e640008001114 */
[----:B-1----:R-:W-:Y:S05]  /*4ba0*/  @!P0 BRA `(.L_x_83) ;  /* 0x0000005c00ec8947 */ /* 0x002fea0003800000 */
.L_x_180:
[----:B------:R-:W2:Y:S01]  /*4bb0*/  LDS.128 R4, [UR20+0x110] ;  /* 0x00011014ff047984 */ /* 0x000ea20008000c00 */
[----:B------:R-:W-:Y:S01]  /*4bc0*/  UISETP.GE.AND UP0, UPT, UR39, 0x1, UPT ;  /* 0x000000012700788c */ /* 0x000fe2000bf06270 */
[----:B------:R-:W-:Y:S01]  /*4bd0*/  @!PT LDS RZ, [RZ] ;  /* 0x00000000fffff984 */ /* 0x000fe20000000800 */
[----:B------:R-:W-:Y:S01]  /*4be0*/  @!PT LDS RZ, [RZ] ;  /* 0x00000000fffff984 */ /* 0x000fe20000000800 */
[----:B------:R-:W-:Y:S01]  /*4bf0*/  @!PT LDS RZ, [RZ] ;  /* 0x00000000fffff984 */ /* 0x000fe20000000800 */
[----:B------:R-:W-:Y:S01]  /*4c00*/  @!PT LDS RZ, [RZ] ;  /* 0x00000000fffff984 */ /* 0x000fe20000000800 */
[----:B------:R3:W-:Y:S06]  /*4c10*/  MEMBAR.ALL.CTA ;  /* 0x0000000000007992 */ /* 0x0007ec0000008000 */
[----:B---3--:R-:W3:Y:S02]  /*4c20*/  FENCE.VIEW.ASYNC.S ;  /* 0x00000000000073c6 */ /* 0x008ee40000000000 */
[----:B---3--:R-:W-:Y:S01]  /*4c30*/  SYNCS.ARRIVE.TRANS64.RED.A1T0 RZ, [UR45], RZ ;  /* 0x000000ffffff79a7 */ /* 0x008fe2000810042d */
[----:B--2---:R-:W-:Y:S11]  /*4c40*/  LOP3.LUT P0, RZ, R6, 0x1, RZ, 0xc0, !PT ;  /* 0x0000000106ff7812 */ /* 0x004ff6000780c0ff */
[----:B------:R-:W-:Y:S02]  /*4c50*/  @!UPT UIADD3 URZ, UPT, UPT, URZ, URZ, URZ ;  /* 0x000000fffffff290 */ /* 0x000fe4000fffe0ff */
[----:B------:R-:W-:Y:S01]  /*4c60*/  VOTEU.ANY UP2, P0 ;  /* 0x0000000000ff7886 */ /* 0x000fe20000040100 */
[----:B------:R-:W-:Y:S11]  /*4c70*/  PLOP3.LUT P0, PT, PT, PT, UP2, 0x80, 0x8 ;  /* 0x000000000008781c */ /* 0x000ff60003f0f028 */
[----:B------:R-:W-:Y:S02]  /*4c80*/  @!UPT UIADD3 URZ, UPT, UPT, URZ, URZ, URZ ;  /* 0x000000fffffff290 */ /* 0x000fe4000fffe0ff */
[----:B-1----:R-:W-:Y:S02]  /*4c90*/  @P0 MOV R2, R4 ;  /* 0x0000000400020202 */ /* 0x002fe40000000f00 */
[----:B------:R-:W-:Y:S02]  /*4ca0*/  @P0 LOP3.LUT R0, R5, 0xffff, RZ, 0xc0, !PT ;  /* 0x0000ffff05000812 */ /* 0x000fe400078ec0ff */
[----:B------:R-:W-:Y:S02]  /*4cb0*/  @P0 R2UR UR5, R2 ;  /* 0x00000000020502ca */ /* 0x000fe400000e0000 */
[----:B------:R-:W-:Y:S11]  /*4cc0*/  @P0 R2UR UR4, R0 ;  /* 0x00000000000402ca */ /* 0x000ff600000e0000 */
[----:B------:R-:W-:Y:S02]  /*4cd0*/  @UP2 UMOV UR16, UR5 ;  /* 0x0000000500102c82 */ /* 0x000fe40008000000 */
[----:B------:R-:W-:Y:S01]  /*4ce0*/  @UP2 UMOV UR15, UR4 ;  /* 0x00000004000f2c82 */ /* 0x000fe20008000000 */
[----:B------:R-:W-:Y:S05]  /*4cf0*/  BRA.U !UP0, `(.L_x_84) ;  /* 0x0000000108c07547 */ /* 0x000fea000b800000 */
[----:B------:R-:W-:Y:S02]  /*4d00*/  UIMAD.WIDE.U32 UR8, UR15, UR31, URZ ;  /* 0x0000001f0f0872a5 */ /* 0x000fe4000f8e00ff */
[----:B------:R-:W-:Y:S02]  /*4d10*/  UP2UR UR14, UPR, URZ, 0x4 ;  /* 0x00000004ff0e7883 */ /* 0x000fe40008000000 */
[----:B------:R-:W-:Y:S02]  /*4d20*/  UISETP.NE.AND UP2, UPT, UR30, 0x1, UPT ;  /* 0x000000011e00788c */ /* 0x000fe4000bf45270 */
[----:B------:R-:W-:Y:S02]  /*4d30*/  UIMAD.WIDE.U32 UR10, UR16, UR28, URZ ;  /* 0x0000001c100a72a5 */ /* 0x000fe4000f8e00ff */
[----:B------:R-:W-:Y:S02]  /*4d40*/  USEL UR4, UR38, UR50, !UP2 ;  /* 0x0000003226047287 */ /* 0x000fe4000d000000 */
[----:B------:R-:W-:Y:S02]  /*4d50*/  UISETP.NE.AND UP0, UPT, UR17, 0x1, UPT ;  /* 0x000000011100788c */ /* 0x000fe4000bf05270 */
[----:B------:R-:W-:Y:S02]  /*4d60*/  UP2UR UR21, UPR, URZ, 0x2 ;  /* 0x00000002ff157883 */ /* 0x000fe40008000000 */
[----:B------:R-:W-:Y:S02]  /*4d70*/  UISETP.NE.AND UP1, UPT, UR39, 0x1, UPT ;  /* 0x000000012700788c */ /* 0x000fe4000bf25270 */
[----:B------:R-:W-:Y:S02]  /*4d80*/  UIMAD.WIDE.U32 UR12, UR4, UR18, URZ ;  /* 0x00000012040c72a5 */ /* 0x000fe4000f8e00ff */
[----:B------:R-:W-:Y:S01]  /*4d90*/  USEL UR7, UR44, UR51, !UP0 ;  /* 0x000000332c077287 */ /* 0x000fe2000c000000 */
[----:B------:R-:W-:Y:S02]  /*4da0*/  UMOV UR5, UR9 ;  /* 0x0000000900057c82 */ /* 0x000fe40008000000 */
[----:B------:R-:W-:Y:S02]  /*4db0*/  USHF.R.U32.HI UR6, URZ, UR54, UR5 ;  /* 0x00000036ff067299 */ /* 0x000fe40008011605 */
[----:B------:R-:W-:Y:S02]  /*4dc0*/  UIMAD.WIDE.U32 UR22, UR7, UR18, URZ ;  /* 0x00000012071672a5 */ /* 0x000fe4000f8e00ff */
[----:B------:R-:W-:Y:S02]  /*4dd0*/  USEL UR6, UR15, UR6, !UP2 ;  /* 0x000000060f067287 */ /* 0x000fe4000d000000 */
[----:B------:R-:W-:Y:S01]  /*4de0*/  UISETP.NE.AND UP2, UPT, UR14, URZ, UPT ;  /* 0x000000ff0e00728c */ /* 0x000fe2000bf45270 */
[----:B------:R-:W-:Y:S01]  /*4df0*/  UMOV UR5, UR11 ;  /* 0x0000000b00057c82 */ /* 0x000fe20008000000 */
[----:B------:R-:W-:Y:S02]  /*4e00*/  UIMAD.WIDE.U32 UR10, UR6, UR18, URZ ;  /* 0x00000012060a72a5 */ /* 0x000fe4000f8e00ff */
[----:B------:R-:W-:Y:S03]  /*4e10*/  USHF.R.U32.HI UR8, URZ, UR29, UR5 ;  /* 0x0000001dff087299 */ /* 0x000fe60008011605 */
[----:B------:R-:W-:Y:S02]  /*4e20*/  UMOV UR5, UR13 ;  /* 0x0000000d00057c82 */ /* 0x000fe40008000000 */
[----:B------:R-:W-:Y:S03]  /*4e30*/  @UP1 USHF.R.U32.HI UR4, URZ, UR19, UR5 ;  /* 0x00000013ff041299 */ /* 0x000fe60008011605 */
[----:B------:R-:W-:Y:S01]  /*4e40*/  UMOV UR5, UR23 ;  /* 0x0000001700057c82 */ /* 0x000fe20008000000 */
[----:B------:R-:W-:Y:S02]  /*4e50*/  UIMAD UR4, UR39, UR4, URZ ;  /* 0x00000004270472a4 */ /* 0x000fe4000f8e02ff */
[----:B------:R-:W-:Y:S02]  /*4e60*/  @UP1 USHF.R.U32.HI UR7, URZ, UR19, UR5 ;  /* 0x00000013ff071299 */ /* 0x000fe40008011605 */
[----:B------:R-:W-:Y:S02]  /*4e70*/  USEL UR5, UR16, UR8, !UP0 ;  /* 0x0000000810057287 */ /* 0x000fe4000c000000 */
[----:B------:R-:W-:Y:S02]  /*4e80*/  UIMAD UR8, UR39, UR7, URZ ;  /* 0x00000007270872a4 */ /* 0x000fe4000f8e02ff */
[----:B------:R-:W-:Y:S03]  /*4e90*/  UISETP.GE.AND UP0, UPT, UR6, UR4, UPT ;  /* 0x000000040600728c */ /* 0x000fe6000bf06270 */
[----:B------:R-:W-:Y:S01]  /*4ea0*/  UMOV UR4, UR11 ;  /* 0x0000000b00047c82 */ /* 0x000fe20008000000 */
[----:B------:R-:W-:Y:S02]  /*4eb0*/  UISETP.GE.OR UP0, UPT, UR5, UR8, UP0 ;  /* 0x000000080500728c */ /* 0x000fe40008706670 */
[----:B------:R-:W-:Y:S02]  /*4ec0*/  USHF.R.U32.HI UR4, URZ, UR19, UR4 ;  /* 0x00000013ff047299 */ /* 0x000fe40008011604 */
[----:B------:R-:W-:Y:S02]  /*4ed0*/  UIMAD.WIDE.U32 UR8, UR5, UR18, URZ ;  /* 0x00000012050872a5 */ /* 0x000fe4000f8e00ff */
[----:B------:R-:W-:Y:S04]  /*4ee0*/  USEL UR10, UR6, UR4, !UP1 ;  /* 0x00000004060a7287 */ /* 0x000fe8000c800000 */
[----:B------:R-:W-:Y:S01]  /*4ef0*/  UIADD3 UR11, UPT, UPT, -UR10, URZ, URZ ;  /* 0x000000ff0a0b7290 */ /* 0x000fe2000fffe1ff */
[----:B------:R-:W-:Y:S02]  /*4f00*/  @!UP0 UMOV UR4, UR9 ;  /* 0x0000000900048c82 */ /* 0x000fe40008000000 */
[----:B------:R-:W-:Y:S02]  /*4f10*/  @!UP0 USHF.R.U32.HI UR4, URZ, UR19, UR4 ;  /* 0x00000013ff048299 */ /* 0x000fe40008011604 */
[----:B------:R-:W-:Y:S02]  /*4f20*/  UIMAD UR8, UR39, UR11, UR6 ;  /* 0x0000000b270872a4 */ /* 0x000fe4000f8e0206 */
[----:B------:R-:W-:Y:S02]  /*4f30*/  @!UP0 USEL UR4, UR5, UR4, !UP1 ;  /* 0x0000000405048287 */ /* 0x000fe4000c800000 */
[----:B------:R-:W-:Y:S02]  /*4f40*/  UISETP.NE.AND UP1, UPT, UR21, URZ, UPT ;  /* 0x000000ff1500728c */ /* 0x000fe4000bf25270 */
[----:B------:R-:W-:Y:S02]  /*4f50*/  @!UP0 UIMAD UR8, UR7, UR8, UR4 ;  /* 0x00000008070882a4 */ /* 0x000fe4000f8e0204 */
[----:B------:R-:W-:Y:S02]  /*4f60*/  @!UP0 UIADD3 UR9, UPT, UPT, UR10, -UR4, URZ ;  /* 0x800000040a098290 */ /* 0x000fe4000fffe0ff */
[----:B------:R-:W-:Y:S02]  /*4f70*/  UIADD3 UR4, UPT, UPT, -UR5, URZ, URZ ;  /* 0x000000ff05047290 */ /* 0x000fe4000fffe1ff */
[----:B------:R-:W-:Y:S02]  /*4f80*/  UIADD3 UR7, UPT, UPT, -UR6, URZ, URZ ;  /* 0x000000ff06077290 */ /* 0x000fe4000fffe1ff */
[----:B------:R-:W-:Y:S02]  /*4f90*/  @!UP0 UIMAD UR6, UR9, UR39, UR5 ;  /* 0x00000027090682a4 */ /* 0x000fe4000f8e0205 */
[----:B------:R-:W-:Y:S02]  /*4fa0*/  UIMAD UR16, UR17, UR4, UR16 ;  /* 0x00000004111072a4 */ /* 0x000fe4000f8e0210 */
[----:B------:R-:W-:Y:S01]  /*4fb0*/  UIMAD UR15, UR30, UR7, UR15 ;  /* 0x000000071e0f72a4 */ /* 0x000fe2000f8e020f */
[----:B------:R-:W-:Y:S02]  /*4fc0*/  @!UP0 UMOV UR5, UR8 ;  /* 0x0000000800058c82 */ /* 0x000fe40008000000 */
[----:B------:R-:W-:Y:S02]  /*4fd0*/  UIMAD UR16, UR5, UR17, UR16 ;  /* 0x00000011051072a4 */ /* 0x000fe4000f8e0210 */
[----:B------:R-:W-:Y:S11]  /*4fe0*/  UIMAD UR15, UR6, UR30, UR15 ;  /* 0x0000001e060f72a4 */ /* 0x000ff6000f8e020f */
[----:B------:R-:W-:Y:S01]  /*4ff0*/  @!UPT UIADD3 URZ, UPT, UPT, URZ, URZ, URZ ;  /* 0x000000fffffff290 */ /* 0x000fe2000fffe0ff */
.L_x_84:
[----:B------:R-:W1:Y:S01]  /*5000*/  @!UP3 LDCU.128 UR8, c[0x0][0xc10] ;  /* 0x00018200ff08b7ac */ /* 0x000e620008000c00 */
[----:B------:R-:W-:Y:S02]  /*5010*/  ISETP.NE.U32.AND P1, PT, RZ, UR26, PT ;  /* 0x0000001aff007c0c */ /* 0x000fe4000bf25070 */
[----:B------:R-:W-:Y:S02]  /*5020*/  SHF.L.U32 R8, R10, 0x1f, RZ ;  /* 0x0000001f0a087819 */ /* 0x000fe400000006ff */
[----:B------:R-:W-:Y:S01]  /*5030*/  ISETP.NE.AND.EX P1, PT, RZ, UR27, PT, P1 ;  /* 0x0000001bff007c0c */ /* 0x000fe2000bf25310 */
[----:B------:R-:W2:Y:S01]  /*5040*/  @!UP3 LDCU UR5, c[0x0][0xc0c] ;  /* 0x00018180ff05b7ac */ /* 0x000ea20008000800 */
[----:B-1----:R-:W-:Y:S07]  /*5050*/  UIMAD.WIDE.U32 UR6, UR16, UR8, URZ ;  /* 0x00000008100672a5 */ /* 0x002fee000f8e00ff */
[----:B------:R-:W-:Y:S01]  /*5060*/  @!UP3 UMOV UR4, UR7 ;  /* 0x000000070004bc82 */ /* 0x000fe20008000000 */
[----:B--2---:R-:W-:Y:S02]  /*5070*/  @!UP3 UISETP.NE.AND UP0, UPT, UR5, 0x1, UPT ;  /* 0x000000010500b88c */ /* 0x004fe4000bf05270 */
[----:B------:R-:W-:Y:S02]  /*5080*/  @!UP3 USHF.R.U32.HI UR4, URZ, UR9, UR4 ;  /* 0x00000009ff04b299 */ /* 0x000fe40008011604 */
[----:B------:R-:W-:Y:S02]  /*5090*/  UIMAD.WIDE.U32 UR6, UR15, UR11, URZ ;  /* 0x0000000b0f0672a5 */ /* 0x000fe4000f8e00ff */
[----:B------:R-:W-:Y:S02]  /*50a0*/  @!UP3 USEL UR8, UR16, UR4, !UP0 ;  /* 0x000000041008b287 */ /* 0x000fe4000c000000 */
[----:B------:R-:W-:Y:S03]  /*50b0*/  @!UP3 UISETP.NE.AND UP0, UPT, UR10, 0x1, UPT ;  /* 0x000000010a00b88c */ /* 0x000fe6000bf05270 */
[----:B------:R-:W-:Y:S01]  /*50c0*/  @!UP3 UMOV UR6, UR7 ;  /* 0x000000070006bc82 */ /* 0x000fe20008000000 */
[----:B------:R-:W-:Y:S01]  /*50d0*/  USHF.L.U32 UR7, UR24, 0x7, URZ ;  /* 0x0000000718077899 */ /* 0x000fe200080006ff */
[----:B------:R-:W1:Y:S02]  /*50e0*/  @!UP3 LDCU UR4, c[0x0][0xc20] ;  /* 0x00018400ff04b7ac */ /* 0x000e640008000800 */
[----:B-1----:R-:W-:Y:S04]  /*50f0*/  @!UP3 USHF.R.U32.HI UR6, URZ, UR4, UR6 ;  /* 0x00000004ff06b299 */ /* 0x002fe80008011606 */
[----:B------:R-:W-:Y:S04]  /*5100*/  @!UP3 USEL UR6, UR15, UR6, !UP0 ;  /* 0x000000060f06b287 */ /* 0x000fe8000c000000 */
[----:B------:R-:W-:Y:S02]  /*5110*/  @!UP3 UIADD3 UR4, UPT, UPT, -UR8, UR6, URZ ;  /* 0x000000060804b290 */ /* 0x000fe4000fffe1ff */
[----:B------:R-:W-:Y:S02]  /*5120*/  @!UP3 UIADD3 UR6, UPT, UPT, UR8, -UR6, URZ ;  /* 0x800000060806b290 */ /* 0x000fe4000fffe0ff */
[----:B------:R-:W-:Y:S02]  /*5130*/  @!UP3 UIMAD UR16, UR4, UR5, UR16 ;  /* 0x000000050410b2a4 */ /* 0x000fe4000f8e0210 */
[----:B------:R-:W-:Y:S01]  /*5140*/  @!UP3 UIMAD UR15, UR6, UR10, UR15 ;  /* 0x0000000a060fb2a4 */ /* 0x000fe2000f8e020f */
[----:B------:R-:W-:Y:S11]  /*5150*/  BRA.U UP4, `(.L_x_85) ;  /* 0x0000000104107547 */ /* 0x000ff6000b800000 */
[----:B------:R-:W-:Y:S04]  /*5160*/  MOV R2, UR56 ;  /* 0x0000003800027c02 */ /* 0x000fe80008000f00 */
[----:B------:R-:W-:Y:S04]  /*5170*/  SHF.L.U32 R2, R2, 0x1f, RZ ;  /* 0x0000001f02027819 */ /* 0x000fe800000006ff */
[----:B------:R-:W1:Y:S02]  /*5180*/  SYNCS.PHASECHK.TRANS64.TRYWAIT P2, [UR20+0xc8], R2 ;  /* 0x0000c802ff0075a7 */ /* 0x000e640008041114 */
[----:B-1----:R-:W-:Y:S05]  /*5190*/  @!P2 BRA `(.L_x_86) ;  /* 0x000000580088a947 */ /* 0x002fea0003800000 */
.L_x_85:
[----:B------:R-:W-:Y:S05]  /*51a0*/  BRA.U !UP6, `(.L_x_87) ;  /* 0x000000010e387547 */ /* 0x000fea000b800000 */
[----:B------:R-:W-:Y:S01]  /*51b0*/  UPLOP3.LUT UP1, UPT, UPT, UPT, UP5, 0x80, 0x8 ;  /* 0x000000000008789c */ /* 0x000fe20003f2f050 */
[----:B-1----:R-:W-:Y:S01]  /*51c0*/  HFMA2 R0, -RZ, RZ, 0, 5.9604644775390625e-08 ;  /* 0x00000001ff007431 */ /* 0x002fe200000001ff */
[----:B------:R-:W1:Y:S01]  /*51d0*/  LDCU.64 UR8, c[0x0][0x358] ;  /* 0x00006b00ff0877ac */ /* 0x000e620008000a00 */
[----:B------:R-:W-:Y:S03]  /*51e0*/  IMAD.MOV.U32 R83, RZ, RZ, 0x1 ;  /* 0x00000001ff537424 */ /* 0x000fe600078e00ff */
[----:B------:R-:W-:Y:S05]  /*51f0*/  PLOP3.LUT P2, PT, PT, PT, UP1, 0x80, 0x8 ;  /* 0x000000000008781c */ /* 0x000fea0003f4f018 */
[----:B------:R-:W2:Y:S01]  /*5200*/  @UP1 LDCU.64 UR4, c[0x0][0x988] ;  /* 0x00013100ff0417ac */ /* 0x000ea20008000a00 */
[----:B------:R-:W-:Y:S07]  /*5210*/  @UP1 UIMAD UR6, UR53, UR26, URZ ;  /* 0x0000001a350612a4 */ /* 0x000fee000f8e02ff */
[----:B------:R-:W-:Y:S01]  /*5220*/  @!P2 PRMT R83, R0, 0x7610, R83 ;  /* 0x000076100053a816 */ /* 0x000fe20000000053 */
[----:B--2---:R-:W-:Y:S06]  /*5230*/  @UP1 UIMAD.WIDE UR4, UR6, 0x4, UR4 ;  /* 0x00000004060418a5 */ /* 0x004fec000f8e0204 */
[----:B------:R-:W-:Y:S01]  /*5240*/  IMAD.U32 R14, RZ, RZ, UR4 ;  /* 0x00000004ff0e7e24 */ /* 0x000fe2000f8e00ff */
[----:B------:R-:W-:Y:S04]  /*5250*/  MOV R15, UR5 ;  /* 0x00000005000f7c02 */ /* 0x000fe80008000f00 */
[----:B------:R-:W2:Y:S01]  /*5260*/  @!UP1 LDCU UR4, c[0x0][0x980] ;  /* 0x00013000ff0497ac */ /* 0x000ea20008000800 */
[----:B-1---5:R3:W5:Y:S02]  /*5270*/  @P2 LDG.E R41, desc[UR8][R14.64] ;  /* 0x000000080e292981 */ /* 0x022764000c1e1900 */
[----:B--23--:R-:W-:Y:S07]  /*5280*/  @!P2 IMAD.U32 R41, RZ, RZ, UR4 ;  /* 0x00000004ff29ae24 */ /* 0x00cfee000f8e00ff */
.L_x_87:
[----:B-----5:R-:W-:Y:S01]  /*5290*/  @!P1 FSETP.EQ.AND P3, PT, R41, RZ, PT ;  /* 0x000000ff2900920b */ /* 0x020fe20003f62000 */
[----:B------:R-:W-:Y:S01]  /*52a0*/  @!UPT UIADD3 URZ, UPT, UPT, URZ, URZ, URZ ;  /* 0x000000fffffff290 */ /* 0x000fe2000fffe0ff */
[----:B------:R-:W-:Y:S11]  /*52b0*/  @!P1 BRA `(.L_x_88) ;  /* 0x0000000000149947 */ /* 0x000ff60003800000 */
[----:B------:R-:W-:Y:S02]  /*52c0*/  LOP3.LUT P1, RZ, R83, 0xff, RZ, 0xc0, !PT ;  /* 0x000000ff53ff7812 */ /* 0x000fe4000782c0ff */
[----:B------:R-:W-:Y:S04]  /*52d0*/  PLOP3.LUT P3, PT, PT, PT, UP1, 0x80, 0x8 ;  /* 0x000000000008781c */ /* 0x000fe80003f6f018 */
[----:B------:R-:W-:Y:S07]  /*52e0*/  PLOP3.LUT P3, PT, P3, PT, PT, 0x8, 0x80 ;  /* 0x000000000080781c */ /* 0x000fee0001f6e170 */
[----:B------:R-:W-:Y:S11]  /*52f0*/  @P1 FSETP.EQ.AND P3, PT, R41, RZ, PT ;  /* 0x000000ff2900120b */ /* 0x000ff60003f62000 */
[----:B------:R-:W-:Y:S02]  /*5300*/  @!UPT UIADD3 URZ, UPT, UPT, URZ, URZ, URZ ;  /* 0x000000fffffff290 */ /* 0x000fe4000fffe0ff */
.L_x_88:
[----:B------:R-:W-:Y:S01]  /*5310*/  USHF.L.U32 UR11, UR52, 0x7, URZ ;  /* 0x00000007340b7899 */ /* 0x000fe200080006ff */
[----:B------:R-:W2:Y:S01]  /*5320*/  SYNCS.PHASECHK.TRANS64.TRYWAIT P1, [UR20+0xa0], R8 ;  /* 0x0000a008ff0075a7 */ /* 0x000ea20008021114 */
[----:B------:R-:W-:Y:S02]  /*5330*/  UISETP.NE.AND UP0, UPT, UR32, 0x1, UPT ;  /* 0x000000012000788c */ /* 0x000fe4000bf05270 */
[----:B------:R-:W-:Y:S01]  /*5340*/  UIMAD.WIDE.U32 UR4, UR11, UR33, URZ ;  /* 0x000000210b0472a5 */ /* 0x000fe2000f8e00ff */
[----:B------:R-:W-:Y:S04]  /*5350*/  ELECT P2, URZ, PT ;  /* 0x0000000000ff782f */ /* 0x000fe80003840000 */
[----:B------:R-:W-:Y:S02]  /*5360*/  PLOP3.LUT P2, PT, P3, P2, PT, 0xf2, 0x2f ;  /* 0x00000000002f781c */ /* 0x000fe40001f45e72 */
[----:B------:R-:W-:Y:S02]  /*5370*/  UMOV UR4, UR5 ;  /* 0x0000000500047c82 */ /* 0x000fe40008000000 */
[----:B------:R-:W-:Y:S04]  /*5380*/  USHF.R.U32.HI UR4, URZ, UR34, UR4 ;  /* 0x00000022ff047299 */ /* 0x000fe80008011604 */
[----:B------:R-:W-:Y:S02]  /*5390*/  USEL UR12, UR11, UR4, !UP0 ;  /* 0x000000040b0c7287 */ /* 0x000fe4000c000000 */
[----:B------:R-:W-:Y:S02]  /*53a0*/  UISETP.NE.AND UP0, UPT, UR35, 0x1, UPT ;  /* 0x000000012300788c */ /* 0x000fe4000bf05270 */
[----:B------:R-:W-:Y:S02]  /*53b0*/  UIMAD.WIDE.U32 UR4, UR12, UR40, URZ ;  /* 0x000000280c0472a5 */ /* 0x000fe4000f8e00ff */
[----:B------:R-:W-:Y:S01]  /*53c0*/  UIADD3 UR6, UPT, UPT, -UR12, URZ, URZ ;  /* 0x000000ff0c067290 */ /* 0x000fe2000fffe1ff */
[----:B-1----:R-:W-:Y:S03]  /*53d0*/  @!P2 IMAD.MOV.U32 R0, RZ, 0x20, RZ ;  /* 0x00000020ff00a824 */ /* 0x002fe600078e00ff */
[----:B------:R-:W-:Y:S01]  /*53e0*/  UIMAD UR11, UR32, UR6, UR11 ;  /* 0x00000006200b72a4 */ /* 0x000fe2000f8e020b */
[----:B------:R-:W-:Y:S01]  /*53f0*/  @!P2 IMAD.MOV.U32 R0, RZ, 0x400, R0 ;  /* 0x00000400ff00a824 */ /* 0x000fe200078e0000 */
[----:B------:R-:W-:Y:S02]  /*5400*/  UMOV UR4, UR5 ;  /* 0x0000000500047c82 */ /* 0x000fe40008000000 */
[----:B------:R-:W-:Y:S04]  /*5410*/  USHF.R.U32.HI UR4, URZ, UR41, UR4 ;  /* 0x00000029ff047299 */ /* 0x000fe80008011604 */
[----:B------:R-:W-:Y:S02]  /*5420*/  USEL UR13, UR12, UR4, !UP0 ;  /* 0x000000040c0d7287 */ /* 0x000fe4000c000000 */
[----:B------:R-:W-:Y:S02]  /*5430*/  UISETP.NE.AND UP0, UPT, UR42, 0x1, UPT ;  /* 0x000000012a00788c */ /* 0x000fe4000bf05270 */
[----:B------:R-:W-:Y:S07]  /*5440*/  UIMAD.WIDE.U32 UR4, UR13, UR43, URZ ;  /* 0x0000002b0d0472a5 */ /* 0x000fee000f8e00ff */
[----:B------:R-:W-:Y:S02]  /*5450*/  UMOV UR4, UR5 ;  /* 0x0000000500047c82 */ /* 0x000fe40008000000 */
[----:B------:R-:W-:Y:S04]  /*5460*/  USHF.R.U32.HI UR4, URZ, UR55, UR4 ;  /* 0x00000037ff047299 */ /* 0x000fe80008011604 */
[----:B------:R-:W-:Y:S02]  /*5470*/  USEL UR14, UR13, UR4, !UP0 ;  /* 0x000000040d0e7287 */ /* 0x000fe4000c000000 */
[----:B------:R-:W-:Y:S02]  /*5480*/  UIADD3 UR4, UPT, UPT, -UR13, URZ, URZ ;  /* 0x000000ff0d047290 */ /* 0x000fe4000fffe1ff */
[----:B------:R-:W-:Y:S02]  /*5490*/  UIADD3 UR5, UPT, UPT, -UR14, URZ, URZ ;  /* 0x000000ff0e057290 */ /* 0x000fe4000fffe1ff */
[----:B------:R-:W-:Y:S02]  /*54a0*/  UIMAD UR12, UR35, UR4, UR12 ;  /* 0x00000004230c72a4 */ /* 0x000fe4000f8e020c */
[----:B------:R-:W-:Y:S01]  /*54b0*/  UIMAD UR13, UR42, UR5, UR13 ;  /* 0x000000052a0d72a4 */ /* 0x000fe2000f8e020d */
[----:B--2---:R-:W-:Y:S11]  /*54c0*/  @!P1 BRA `(.L_x_89) ;  /* 0x0000005400d49947 */ /* 0x004ff60003800000 */
.L_x_183:
[----:B------:R-:W-:Y:S01]  /*54d0*/  @!P2 R2UR UR4, R0 ;  /* 0x000000000004a2ca */ /* 0x000fe200000e0000 */
[----:B------:R-:W-:Y:S01]  /*54e0*/  VOTEU.ALL UP0, P2 ;  /* 0x0000000000ff7886 */ /* 0x000fe20001000000 */
[----:B-1----:R-:W-:Y:S04]  /*54f0*/  @!P2 IADD3 R2, P1, PT, R12, 0x680, RZ ;  /* 0x000006800c02a810 */ /* 0x002fe80007f3e0ff */
[----:B------:R-:W-:Y:S01]  /*5500*/  @!P2 R2UR UR5, R2 ;  /* 0x000000000205a2ca */ /* 0x000fe200000e0000 */
[----:B------:R-:W-:Y:S01]  /*5510*/  @!P2 IMAD.X R0, RZ, RZ, R13, P1 ;  /* 0x000000ffff00a224 */ /* 0x000fe200008e060d */
[----:B------:R-:W-:Y:S05]  /*5520*/  @!UP0 UIADD3 UR8, UPT, UPT, UR20, 0x200, URZ ;  /* 0x0000020014088890 */ /* 0x000fea000fffe0ff */
[----:B------:R-:W-:Y:S01]  /*5530*/  @!UP0 UPRMT UR6, UR4, 0x5410, URZ ;  /* 0x0000541004068896 */ /* 0x000fe200080000ff */
[----:B------:R-:W-:Y:S01]  /*5540*/  @!P2 R2UR UR4, R0 ;  /* 0x000000000004a2ca */ /* 0x000fe200000e0000 */
[----:B------:R-:W-:Y:S01]  /*5550*/  VOTEU.ALL UP0, P2 ;  /* 0x0000000000ff7886 */ /* 0x000fe20001000000 */
[----:B------:R-:W-:Y:S03]  /*5560*/  @!P2 IMAD.MOV.U32 R0, RZ, RZ, 0x2000 ;  /* 0x00002000ff00a424 */ /* 0x000fe600078e00ff */
[----:B------:R-:W-:Y:S01]  /*5570*/  IMAD.U32 R14, RZ, RZ, UR5 ;  /* 0x00000005ff0e7e24 */ /* 0x000fe2000f8e00ff */
[----:B------:R-:W-:Y:S01]  /*5580*/  @!UP0 UMOV UR9, UR37 ;  /* 0x0000002500098c82 */ /* 0x000fe20008000000 */
[----:B------:R-:W-:Y:S06]  /*5590*/  @!UP0 UMOV UR10, UR7 ;  /* 0x00000007000a8c82 */ /* 0x000fec0008000000 */
[----:B------:R-:W-:Y:S01]  /*55a0*/  IMAD.U32 R15, RZ, RZ, UR4 ;  /* 0x00000004ff0f7e24 */ /* 0x000fe2000f8e00ff */
[----:B------:R-:W-:Y:S04]  /*55b0*/  @!P2 R2UR UR4, R14 ;  /* 0x000000000e04a2ca */ /* 0x000fe800000e0000 */
[----:B------:R-:W-:Y:S11]  /*55c0*/  @!P2 R2UR UR5, R15 ;  /* 0x000000000f05a2ca */ /* 0x000ff600000e0000 */
[----:B------:R-:W-:Y:S02]  /*55d0*/  @!UPT UIADD3 URZ, UPT, UPT, URZ, URZ, URZ ;  /* 0x000000fffffff290 */ /* 0x000fe4000fffe0ff */
[----:B------:R1:W-:Y:S01]  /*55e0*/  @!UP0 UTMALDG.5D.IM2COL [UR8], [UR4], UR6 ;  /* 0x00000008040083b4 */ /* 0x0003e20008060006 */
[----:B------:R2:W-:Y:S01]  /*55f0*/  @!P2 SYNCS.ARRIVE.TRANS64.RED.A0TR RZ, [UR20+0x80], R0 ;  /* 0x00008000ffffa9a7 */ /* 0x0005e20008300414 */
[----:B------:R-:W-:Y:S01]  /*5600*/  SYNCS.ARRIVE.TRANS64.RED.A1T0 RZ, [UR49], RZ ;  /* 0x000000ffffff79a7 */ /* 0x000fe20008100431 */
[----:B--2---:R-:W-:Y:S01]  /*5610*/  @!P2 IMAD.MOV.U32 R0, RZ, 0x20, RZ ;  /* 0x00000020ff00a824 */ /* 0x004fe200078e00ff */
[----:B------:R-:W2:Y:S03]  /*5620*/  SYNCS.PHASECHK.TRANS64.TRYWAIT P1, [UR20+0xa8], R8 ;  /* 0x0000a808ff0075a7 */ /* 0x000ea60008021114 */
[----:B------:R-:W-:Y:S01]  /*5630*/  @!P2 IMAD.MOV.U32 R0, RZ, 0x400, R0 ;  /* 0x00000400ff00a824 */ /* 0x000fe200078e0000 */
[----:B-12---:R-:W-:Y:S06]  /*5640*/  @!P1 BRA `(.L_x_90) ;  /* 0x00000054008c9947 */ /* 0x006fec0003800000 */
.L_x_185:
[----:B------:R-:W-:Y:S01]  /*5650*/  @!P2 R2UR UR4, R0 ;  /* 0x000000000004a2ca */ /* 0x000fe200000e0000 */
[----:B------:R-:W-:Y:S01]  /*5660*/  VOTEU.ALL UP0, P2 ;  /* 0x0000000000ff7886 */ /* 0x000fe20001000000 */
[----:B-1----:R-:W-:Y:S04]  /*5670*/  @!P2 IADD3 R2, P1, PT, R12, 0x680, RZ ;  /* 0x000006800c02a810 */ /* 0x002fe80007f3e0ff */
[----:B------:R-:W-:Y:S01]  /*5680*/  @!P2 R2UR UR5, R2 ;  /* 0x000000000205a2ca */ /* 0x000fe200000e0000 */
[----:B------:R-:W-:Y:S01]  /*5690*/  @!P2 IMAD.X R0, RZ, RZ, R13, P1 ;  /* 0x000000ffff00a224 */ /* 0x000fe200008e060d */
[----:B------:R-:W-:Y:S02]  /*56a0*/  @!UP0 UIADD3 UR10, UPT, UPT, UR7, 0x20, URZ ;  /* 0x00000020070a8890 */ /* 0x000fe4000fffe0ff */
[----:B------:R-:W-:Y:S03]  /*56b0*/  @!UP0 UIADD3 UR8, UPT, UPT, UR20, 0x2200, URZ ;  /* 0x0000220014088890 */ /* 0x000fe6000fffe0ff */
[----:B------:R-:W-:Y:S01]  /*56c0*/  @!UP0 UPRMT UR6, UR4, 0x5410, URZ ;  /* 0x0000541004068896 */ /* 0x000fe200080000ff */
[----:B------:R-:W-:Y:S01]  /*56d0*/  @!P2 R2UR UR4, R0 ;  /* 0x000000000004a2ca */ /* 0x000fe200000e0000 */
[----:B------:R-:W-:Y:S01]  /*56e0*/  VOTEU.ALL UP0, P2 ;  /* 0x0000000000ff7886 */ /* 0x000fe20001000000 */
[----:B------:R-:W-:Y:S03]  /*56f0*/  @!P2 IMAD.MOV.U32 R0, RZ, RZ, 0x2000 ;  /* 0x00002000ff00a424 */ /* 0x000fe600078e00ff */
[----:B------:R-:W-:Y:S01]  /*5700*/  IMAD.U32 R14, RZ, RZ, UR5 ;  /* 0x00000005ff0e7e24 */ /* 0x000fe2000f8e00ff */
[----:B------:R-:W-:Y:S07]  /*5710*/  @!UP0 UMOV UR9, UR36 ;  /* 0x0000002400098c82 */ /* 0x000fee0008000000 */
        /* <DEDUP_REMOVED lines=11> */
.L_x_187:
[----:B------:R-:W-:Y:S01]  /*57d0*/  @!P2 R2UR UR4, R0 ;  /* 0x000000000004a2ca */ /* 0x000fe200000e0000 */
[----:B------:R-:W-:Y:S01]  /*57e0*/  VOTEU.ALL UP0, P2 ;  /* 0x0000000000ff7886 */ /* 0x000fe20001000000 */
[----:B-1----:R-:W-:Y:S02]  /*57f0*/  @!P2 IADD3 R2, P1, PT, R12, 0x680, RZ ;  /* 0x000006800c02a810 */ /* 0x002fe40007f3e0ff */
[----:B------:R-:W-:Y:S02]  /*5800*/  @P0 SHF.R.U32.HI R4, RZ, 0x10, R5 ;  /* 0x00000010ff040819 */ /* 0x000fe40000011605 */
[----:B------:R-:W-:Y:S01]  /*5810*/  @!P2 R2UR UR5, R2 ;  /* 0x000000000205a2ca */ /* 0x000fe200000e0000 */
[----:B------:R-:W-:Y:S01]  /*5820*/  @!P2 IMAD.X R0, RZ, RZ, R13, P1 ;  /* 0x000000ffff00a224 */ /* 0x000fe200008e060d */
[----:B------:R-:W-:Y:S01]  /*5830*/  @!UP0 UIADD3 UR10, UPT, UPT, UR7, 0x40, URZ ;  /* 0x00000040070a8890 */ /* 0x000fe2000fffe0ff */
[----:B------:R-:W-:Y:S01]  /*5840*/  @P0 R2UR UR53, R4 ;  /* 0x00000000043502ca */ /* 0x000fe200000e0000 */
        /* <DEDUP_REMOVED lines=14> */
[----:B------:R-:W2:Y:S02]  /*5930*/  SYNCS.PHASECHK.TRANS64.TRYWAIT P1, [UR20+0xb8], R8 ;  /* 0x0000b808ff0075a7 */ /* 0x000ea40008021114 */
[----:B-12---:R-:W-:Y:S05]  /*5940*/  @!P1 BRA `(.L_x_92) ;  /* 0x0000005000fc9947 */ /* 0x006fea0003800000 */
.L_x_189:
[----:B-1----:R-:W-:Y:S01]  /*5950*/  @!P2 IMAD.MOV.U32 R0, RZ, 0x20, RZ ;  /* 0x00000020ff00a824 */ /* 0x002fe200078e00ff */
[----:B------:R-:W-:Y:S01]  /*5960*/  @!P2 IADD3 R2, P0, PT, R12, 0x680, RZ ;  /* 0x000006800c02a810 */ /* 0x000fe20007f1e0ff */
[----:B------:R-:W-:Y:S01]  /*5970*/  VOTEU.ALL UP0, P2 ;  /* 0x0000000000ff7886 */ /* 0x000fe20001000000 */
[----:B------:R-:W-:Y:S01]  /*5980*/  R2UR UR22, R91 ;  /* 0x000000005b1672ca */ /* 0x000fe200000e0000 */
[----:B------:R-:W-:Y:S01]  /*5990*/  @!P2 IMAD.MOV.U32 R0, RZ, 0x400, R0 ;  /* 0x00000400ff00a824 */ /* 0x000fe200078e0000 */
[----:B------:R-:W-:Y:S01]  /*59a0*/  @!P2 R2UR UR5, R2 ;  /* 0x000000000205a2ca */ /* 0x000fe200000e0000 */
[----:B------:R-:W-:Y:S01]  /*59b0*/  UPLOP3.LUT UP4, UPT, UPT, UPT, UPT, 0x80, 0x8 ;  /* 0x000000000008789c */ /* 0x000fe20003f8f070 */
[----:B------:R-:W-:Y:S01]  /*59c0*/  R2UR UR21, R92 ;  /* 0x000000005c1572ca */ /* 0x000fe200000e0000 */
[----:B------:R-:W-:Y:S01]  /*59d0*/  @!UP0 UIADD3 UR8, UPT, UPT, UR20, 0x6200, URZ ;  /* 0x0000620014088890 */ /* 0x000fe2000fffe0ff */
[----:B------:R-:W-:Y:S01]  /*59e0*/  @!P2 R2UR UR4, R0 ;  /* 0x000000000004a2ca */ /* 0x000fe200000e0000 */
[----:B------:R-:W-:Y:S01]  /*59f0*/  @!P2 IMAD.X R0, RZ, RZ, R13, P0 ;  /* 0x000000ffff00a224 */ /* 0x000fe200000e060d */
[----:B------:R-:W-:Y:S01]  /*5a00*/  @!UP0 UIADD3 UR10, UPT, UPT, UR7, 0x60, URZ ;  /* 0x00000060070a8890 */ /* 0x000fe2000fffe0ff */
[----:B------:R-:W-:Y:S01]  /*5a10*/  LOP3.LUT R10, R10, 0x1, RZ, 0x3c, !PT ;  /* 0x000000010a0a7812 */ /* 0x000fe200078e3cff */
[----:B------:R-:W-:Y:S01]  /*5a20*/  @!UP0 UIADD3 UR9, UPT, UPT, UR20, 0x98, URZ ;  /* 0x0000009814098890 */ /* 0x000fe2000fffe0ff */
[----:B------:R-:W-:Y:S02]  /*5a30*/  LOP3.LUT R9, R9, 0x1, RZ, 0x3c, !PT ;  /* 0x0000000109097812 */ /* 0x000fe400078e3cff */
[----:B------:R-:W-:Y:S02]  /*5a40*/  UIADD3 UR24, UPT, UPT, UR15, UR22, URZ ;  /* 0x000000160f187290 */ /* 0x000fe4000fffe0ff */
[----:B------:R-:W-:Y:S02]  /*5a50*/  IMAD.U32 R4, RZ, RZ, UR5 ;  /* 0x00000005ff047e24 */ /* 0x000fe4000f8e00ff */
[----:B------:R-:W-:Y:S02]  /*5a60*/  UIADD3 UR52, UPT, UPT, UR16, UR21, URZ ;  /* 0x0000001510347290 */ /* 0x000fe4000fffe0ff */
[----:B------:R-:W-:Y:S01]  /*5a70*/  @!UP0 UPRMT UR6, UR4, 0x5410, URZ ;  /* 0x0000541004068896 */ /* 0x000fe200080000ff */
[----:B------:R-:W-:Y:S01]  /*5a80*/  @!P2 R2UR UR4, R0 ;  /* 0x000000000004a2ca */ /* 0x000fe200000e0000 */
[----:B------:R-:W-:Y:S11]  /*5a90*/  VOTEU.ALL UP0, P2 ;  /* 0x0000000000ff7886 */ /* 0x000ff60001000000 */
[----:B------:R-:W-:Y:S01]  /*5aa0*/  @!UPT UIADD3 URZ, UPT, UPT, URZ, URZ, URZ ;  /* 0x000000fffffff290 */ /* 0x000fe2000fffe0ff */
[----:B------:R-:W-:Y:S01]  /*5ab0*/  IMAD.U32 R5, RZ, RZ, UR4 ;  /* 0x00000004ff057e24 */ /* 0x000fe2000f8e00ff */
[----:B------:R-:W-:Y:S04]  /*5ac0*/  @!P2 R2UR UR4, R4 ;  /* 0x000000000404a2ca */ /* 0x000fe800000e0000 */
[----:B------:R-:W-:Y:S11]  /*5ad0*/  @!P2 R2UR UR5, R5 ;  /* 0x000000000505a2ca */ /* 0x000ff600000e0000 */
[----:B------:R-:W-:Y:S02]  /*5ae0*/  @!UPT UIADD3 URZ, UPT, UPT, URZ, URZ, URZ ;  /* 0x000000fffffff290 */ /* 0x000fe4000fffe0ff */
[----:B------:R1:W-:Y:S01]  /*5af0*/  @!UP0 UTMALDG.5D.IM2COL [UR8], [UR4], UR6 ;  /* 0x00000008040083b4 */ /* 0x0003e20008060006 */
[----:B------:R1:W-:Y:S01]  /*5b00*/  @!P2 SYNCS.ARRIVE.TRANS64.RED.A0TR RZ, [UR20+0x98], R3 ;  /* 0x00009803ffffa9a7 */ /* 0x0003e20008300414 */
[----:B------:R-:W-:Y:S01]  /*5b10*/  SYNCS.ARRIVE.TRANS64.RED.A1T0 RZ, [UR46], RZ ;  /* 0x000000ffffff79a7 */ /* 0x000fe2000810042e */
[----:B------:R-:W-:Y:S05]  /*5b20*/  BRA.U UP2, `(.L_x_93) ;  /* 0xfffffff102147547 */ /* 0x000fea000b83ffff */
[----:B------:R-:W-:-:S04]  /*5b30*/  SHF.L.U32 R2, R10, 0x1f, RZ ;  /* 0x0000001f0a027819 */ /* 0x000fc800000006ff */
[----:B------:R-:W2:Y:S02]  /*5b40*/  SYNCS.PHASECHK.TRANS64.TRYWAIT P0, [UR20+0xa0], R2 ;  /* 0x0000a002ff0075a7 */ /* 0x000ea40008001114 */
[----:B--2---:R-:W-:Y:S05]  /*5b50*/  @!P0 BRA `(.L_x_94) ;  /* 0x0000005000908947 */ /* 0x004fea0003800000 */
.L_x_191:
[----:B------:R-:W3:Y:S02]  /*5b60*/  SYNCS.PHASECHK.TRANS64.TRYWAIT P0, [UR20+0xa8], R2 ;  /* 0x0000a802ff0075a7 */ /* 0x000ee40008001114 */
[----:B---3--:R-:W-:Y:S05]  /*5b70*/  @!P0 BRA `(.L_x_95) ;  /* 0x0000005000a08947 */ /* 0x008fea0003800000 */
.L_x_193:
[----:B------:R-:W3:Y:S02]  /*5b80*/  SYNCS.PHASECHK.TRANS64.TRYWAIT P0, [UR20+0xb0], R2 ;  /* 0x0000b002ff0075a7 */ /* 0x000ee40008001114 */
[----:B---3--:R-:W-:Y:S05]  /*5b90*/  @!P0 BRA `(.L_x_96) ;  /* 0x0000005000b08947 */ /* 0x008fea0003800000 */
.L_x_195:
[----:B--2---:R-:W-:-:S07]  /*5ba0*/  MOV R0, UR20 ;  /* 0x0000001400007c02 */ /* 0x004fce0008000f00 */
.L_x_97:
[----:B--2---:R-:W-:-:S04]  /*5bb0*/  SHF.L.U32 R2, R10, 0x1f, RZ ;  /* 0x0000001f0a027819 */ /* 0x004fc800000006ff */
[----:B------:R2:W3:Y:S03]  /*5bc0*/  SYNCS.PHASECHK.TRANS64.TRYWAIT P0, [R0+URZ+0xb8], R2 ;  /* 0x0000b802000075a7 */ /* 0x0004e600080011ff */
[----:B---3--:R-:W-:Y:S05]  /*5bd0*/  @!P0 NANOSLEEP.SYNCS 0x989680 ;  /* 0x009896800000895d */ /* 0x008fea0003900000 */
[----:B------:R-:W3:Y:S02]  /*5be0*/  @!P0 SYNCS.PHASECHK.TRANS64 P0, [R0+URZ+0xb8], R2 ;  /* 0x0000b802000085a7 */ /* 0x000ee400080010ff */
[----:B-1-3--:R-:W-:Y:S05]  /*5bf0*/  @P0 EXIT ;  /* 0x000000000000094d */ /* 0x00afea0003800000 */
[----:B------:R-:W-:Y:S05]  /*5c00*/  BRA `(.L_x_97) ;  /* 0xfffffffc00e87947 */ /* 0x000fea000383ffff */
.L_x_82:
[----:B------:R-:W-:-:S06]  /*5c10*/  UISETP.GE.AND UP0, UPT, UR18, 0x4, UPT ;  /* 0x000000041200788c */ /* 0x000fcc000bf06270 */
[----:B------:R-:W-:-:S13]  /*5c20*/  PLOP3.LUT P0, PT, PT, PT, UP0, 0x80, 0x8 ;  /* 0x000000000008781c */ /* 0x000fda0003f0f008 */
[----:B-1----:R-:W-:Y:S05]  /*5c30*/  @!P0 EXIT ;  /* 0x000000000000894d */ /* 0x002fea0003800000 */
[----:B------:R-:W1:Y:S08]  /*5c40*/  S2UR UR4, SR_CgaCtaId ;  /* 0x00000000000479c3 */ /* 0x000e700000008800 */
[----:B------:R-:W-:Y:S01]  /*5c50*/  BAR.SYNC.DEFER_BLOCKING 0x6, 0xa0 ;  /* 0x0182800000007b1d */ /* 0x000fe20000010000 */
[C---:B------:R-:W-:Y:S01]  /*5c60*/  IMAD.SHL.U32 R0, R81.reuse, 0x20, RZ ;  /* 0x0000002051007824 */ /* 0x040fe200078e00ff */
[C---:B------:R-:W-:Y:S01]  /*5c70*/  SHF.L.U32 R37, R81.reuse, 0x10, RZ ;  /* 0x0000001051257819 */ /* 0x040fe200000006ff */
[C---:B------:R-:W-:Y:S01]  /*5c80*/  IMAD.SHL.U32 R80, R81.reuse, 0x4, RZ ;  /* 0x0000000451507824 */ /* 0x040fe200078e00ff */
[----:B------:R-:W-:Y:S01]  /*5c90*/  LOP3.LUT R82, R81, 0x60, RZ, 0xc0, !PT ;  /* 0x0000006051527812 */ /* 0x000fe200078ec0ff */
[----:B------:R-:W-:Y:S01]  /*5ca0*/  HFMA2 R79, -RZ, RZ, 0, 5.9604644775390625e-08 ;  /* 0x00000001ff4f7431 */ /* 0x000fe200000001ff */
[----:B------:R-:W-:-:S02]  /*5cb0*/  UMOV UR50, 0x400 ;  /* 0x0000040000327882 */ /* 0x000fc40000000000 */
[----:B------:R-:W2:Y:S01]  /*5cc0*/  LDC.64 R74, c[0x0][0x9b0] ;  /* 0x00026c00ff4a7b82 */ /* 0x000ea20000000a00 */
[----:B------:R-:W3:Y:S01]  /*5cd0*/  LDCU.128 UR8, c[0x0][0xb80] ;  /* 0x00017000ff0877ac */ /* 0x000ee20008000c00 */
[----:B------:R-:W-:Y:S01]  /*5ce0*/  LOP3.LUT R4, R0, 0xc0, RZ, 0xc0, !PT ;  /* 0x000000c000047812 */ /* 0x000fe200078ec0ff */
[----:B------:R-:W-:Y:S01]  /*5cf0*/  HFMA2 R77, -RZ, RZ, 0, 0 ;  /* 0x00000000ff4d7431 */ /* 0x000fe200000001ff */
[C---:B------:R-:W-:Y:S01]  /*5d00*/  LOP3.LUT R95, R81.reuse, 0x2, RZ, 0xc0, !PT ;  /* 0x00000002515f7812 */ /* 0x040fe200078ec0ff */
[----:B------:R-:W-:Y:S01]  /*5d10*/  IMAD.MOV.U32 R78, RZ, RZ, RZ ;  /* 0x000000ffff4e7224 */ /* 0x000fe200078e00ff */
[----:B------:R-:W-:Y:S01]  /*5d20*/  LOP3.LUT R80, R4, 0x18, R80, 0xf8, !PT ;  /* 0x0000001804507812 */ /* 0x000fe200078ef850 */
[----:B------:R-:W4:Y:S01]  /*5d30*/  LDCU UR62, c[0x0][0x370] ;  /* 0x00006e00ff3e77ac */ /* 0x000f220008000800 */
[----:B------:R-:W2:Y:S01]  /*5d40*/  LDC.64 R72, c[0x0][0x9a8] ;  /* 0x00026a00ff487b82 */ /* 0x000ea20000000a00 */
[----:B------:R-:W-:Y:S02]  /*5d50*/  LOP3.LUT R81, R81, 0x4, RZ, 0xc0, !PT ;  /* 0x0000000451517812 */ /* 0x000fe400078ec0ff */
[----:B------:R-:W-:Y:S01]  /*5d60*/  LOP3.LUT R80, R80, 0xf20, R0, 0xf8, !PT ;  /* 0x00000f2050507812 */ /* 0x000fe200078ef800 */
[----:B------:R-:W2:Y:S01]  /*5d70*/  LDCU UR48, c[0x0][0xc0c] ;  /* 0x00018180ff3077ac */ /* 0x000ea20008000800 */
[----:B------:R-:W-:-:S02]  /*5d80*/  MOV R36, RZ ;  /* 0x000000ff00247202 */ /* 0x000fc40000000f00 */
[----:B------:R-:W-:Y:S01]  /*5d90*/  LOP3.LUT R37, R37, 0x600000, RZ, 0xc0, !PT ;  /* 0x0060000025257812 */ /* 0x000fe200078ec0ff */
[----:B-1----:R-:W-:Y:S01]  /*5da0*/  ULEA UR50, UR4, UR50, 0x18 ;  /* 0x0000003204327291 */ /* 0x002fe2000f8ec0ff */
[----:B------:R-:W1:Y:S01]  /*5db0*/  LDCU.64 UR4, c[0x0][0x990] ;  /* 0x00013200ff0477ac */ /* 0x000e620008000a00 */
[----:B---3--:R-:W-:Y:S01]  /*5dc0*/  IMAD.U32 R90, RZ, RZ, UR8 ;  /* 0x00000008ff5a7e24 */ /* 0x008fe2000f8e00ff */
[----:B------:R-:W-:Y:S01]  /*5dd0*/  MOV R88, UR10 ;  /* 0x0000000a00587c02 */ /* 0x000fe20008000f00 */
[----:B------:R-:W-:Y:S01]  /*5de0*/  IMAD.U32 R89, RZ, RZ, UR9 ;  /* 0x00000009ff597e24 */ /* 0x000fe2000f8e00ff */
[----:B------:R-:W3:Y:S01]  /*5df0*/  LDCU UR38, c[0x0][0xc30] ;  /* 0x00018600ff2677ac */ /* 0x000ee20008000800 */
[----:B------:R-:W-:-:S03]  /*5e00*/  IMAD.U32 R87, RZ, RZ, UR11 ;  /* 0x0000000bff577e24 */ /* 0x000fc6000f8e00ff */
[----:B------:R-:W4:Y:S01]  /*5e10*/  LDS R2, [UR50+0x120] ;  /* 0x00012032ff027984 */ /* 0x000f220008000800 */
[----:B------:R-:W2:Y:S01]  /*5e20*/  LDCU.64 UR60, c[0x0][0x988] ;  /* 0x00013100ff3c77ac */ /* 0x000ea20008000a00 */
[----:B------:R-:W2:Y:S01]  /*5e30*/  LDCU.64 UR46, c[0x0][0xc28] ;  /* 0x00018500ff2e77ac */ /* 0x000ea20008000a00 */
[----:B------:R-:W2:Y:S01]  /*5e40*/  LDCU.128 UR56, c[0x0][0xc10] ;  /* 0x00018200ff3877ac */ /* 0x000ea20008000c00 */
[----:B-1----:R-:W-:Y:S01]  /*5e50*/  IMAD.U32 R86, RZ, RZ, UR4 ;  /* 0x00000004ff567e24 */ /* 0x002fe2000f8e00ff */
[----:B------:R-:W-:Y:S01]  /*5e60*/  UIADD3 UR4, UPT, UPT, UR50, 0x200, URZ ;  /* 0x0000020032047890 */ /* 0x000fe2000fffe0ff */
[----:B------:R-:W-:Y:S01]  /*5e70*/  IMAD.U32 R85, RZ, RZ, UR5 ;  /* 0x00000005ff557e24 */ /* 0x000fe2000f8e00ff */
[----:B------:R-:W1:Y:S04]  /*5e80*/  LDCU UR55, c[0x0][0x374] ;  /* 0x00006e80ff3777ac */ /* 0x000e680008000800 */
[----:B------:R-:W-:Y:S01]  /*5e90*/  IMAD.U32 R76, RZ, RZ, UR4 ;  /* 0x00000004ff4c7e24 */ /* 0x000fe2000f8e00ff */
[----:B------:R-:W-:Y:S01]  /*5ea0*/  UMOV UR54, URZ ;  /* 0x000000ff00367c82 */ /* 0x000fe20008000000 */
[----:B------:R-:W-:-:S02]  /*5eb0*/  UMOV UR51, URZ ;  /* 0x000000ff00337c82 */ /* 0x000fc40008000000 */
[----:B------:R-:W-:-:S04]  /*5ec0*/  IMAD R80, R80, 0x2, R76 ;  /* 0x0000000250507824 */ /* 0x000fc800078e024c */
[--C-:B------:R-:W-:Y:S02]  /*5ed0*/  IMAD R95, R95, -0x10, R80.reuse ;  /* 0xfffffff05f5f7824 */ /* 0x100fe400078e0250 */
[----:B------:R-:W-:Y:S01]  /*5ee0*/  IMAD R94, R81, -0x10, R80 ;  /* 0xfffffff0515e7824 */ /* 0x000fe200078e0250 */
[C---:B----4-:R-:W-:Y:S02]  /*5ef0*/  IADD3 R3, PT, PT, R2.reuse, 0x80, RZ ;  /* 0x0000008002037810 */ /* 0x050fe40007ffe0ff */
[----:B------:R-:W-:Y:S02]  /*5f00*/  LOP3.LUT R2, R2, 0xffff, RZ, 0xc0, !PT ;  /* 0x0000ffff02027812 */ /* 0x000fe400078ec0ff */
[----:B------:R-:W-:-:S05]  /*5f10*/  LOP3.LUT R3, R3, 0xffff, RZ, 0xc0, !PT ;  /* 0x0000ffff03037812 */ /* 0x000fca00078ec0ff */
[----:B-123--:R4:W-:Y:S02]  /*5f20*/  STL.64 [R1], R2 ;  /* 0x0000000201007387 */ /* 0x00e9e40000100a00 */
.L_x_141:
[----:B----4-:R-:W-:Y:S04]  /*5f30*/  SHF.L.U32 R2, R77, 0x1f, RZ ;  /* 0x0000001f4d027819 */ /* 0x010fe800000006ff */
[----:B-1----:R-:W1:Y:S02]  /*5f40*/  SYNCS.PHASECHK.TRANS64.TRYWAIT P0, [UR50+0xd0], R2 ;  /* 0x0000d002ff0075a7 */ /* 0x002e640008001132 */
[----:B-12---:R-:W-:Y:S05]  /*5f50*/  @!P0 BRA `(.L_x_98) ;  /* 0x0000004c00d88947 */ /* 0x006fea0003800000 */
.L_x_197:
[----:B-1----:R-:W-:Y:S01]  /*5f60*/  LEA R2, R36, UR49, 0x2 ;  /* 0x0000003124027c11 */ /* 0x002fe2000f8e10ff */
[----:B------:R-:W1:Y:S01]  /*5f70*/  LDS.128 R4, [UR50+0x110] ;  /* 0x00011032ff047984 */ /* 0x000e620008000c00 */
[----:B------:R-:W-:Y:S02]  /*5f80*/  UIADD3 UR4, UPT, UPT, UR50, 0xd8, URZ ;  /* 0x000000d832047890 */ /* 0x000fe4000fffe0ff */
[----:B------:R-:W-:Y:S01]  /*5f90*/  UISETP.GE.AND UP0, UPT, UR39, 0x1, UPT ;  /* 0x000000012700788c */ /* 0x000fe2000bf06270 */
[----:B------:R-:W-:Y:S01]  /*5fa0*/  @!PT LDS RZ, [RZ] ;  /* 0x00000000fffff984 */ /* 0x000fe20000000800 */
[----:B------:R-:W-:Y:S01]  /*5fb0*/  @!PT LDS RZ, [RZ] ;  /* 0x00000000fffff984 */ /* 0x000fe20000000800 */
[----:B------:R-:W-:Y:S01]  /*5fc0*/  @!PT LDS RZ, [RZ] ;  /* 0x00000000fffff984 */ /* 0x000fe20000000800 */
[----:B------:R-:W-:Y:S01]  /*5fd0*/  @!PT LDS RZ, [RZ] ;  /* 0x00000000fffff984 */ /* 0x000fe20000000800 */
[----:B------:R2:W-:Y:S06]  /*5fe0*/  MEMBAR.ALL.CTA ;  /* 0x0000000000007992 */ /* 0x0005ec0000008000 */
[----:B--2---:R-:W2:Y:S01]  /*5ff0*/  FENCE.VIEW.ASYNC.S ;  /* 0x00000000000073c6 */ /* 0x004ea20000000000 */
[----:B------:R-:W-:Y:S09]  /*6000*/  UPRMT UR4, URZ, 0x654, UR4 ;  /* 0x00000654ff047896 */ /* 0x000ff20008000004 */
[----:B--2---:R-:W-:Y:S01]  /*6010*/  SYNCS.ARRIVE.TRANS64.RED.A1T0 RZ, [UR4], RZ ;  /* 0x000000ffffff79a7 */ /* 0x004fe20008100404 */
[----:B------:R-:W5:Y:S01]  /*6020*/  LDL R2, [R2] ;  /* 0x0000000002027983 */ /* 0x000f620000100800 */
[----:B-1----:R-:W-:Y:S11]  /*6030*/  LOP3.LUT P0, RZ, R6, 0x1, RZ, 0xc0, !PT ;  /* 0x0000000106ff7812 */ /* 0x002ff6000780c0ff */
[----:B------:R-:W-:Y:S02]  /*6040*/  @!UPT UIADD3 URZ, UPT, UPT, URZ, URZ, URZ ;  /* 0x000000fffffff290 */ /* 0x000fe4000fffe0ff */
[----:B------:R-:W-:Y:S01]  /*6050*/  VOTEU.ANY UP1, P0 ;  /* 0x0000000000ff7886 */ /* 0x000fe20000020100 */
[----:B------:R-:W-:Y:S01]  /*6060*/  PLOP3.LUT P0, PT, PT, PT, UP1, 0x80, 0x8 ;  /* 0x000000000008781c */ /* 0x000fe20003f0f018 */
[----:B------:R-:W-:Y:S11]  /*6070*/  UP2UR UR63, UPR, URZ, 0x2 ;  /* 0x00000002ff3f7883 */ /* 0x000ff60008000000 */
[----:B------:R-:W-:Y:S01]  /*6080*/  @!UPT UIADD3 URZ, UPT, UPT, URZ, URZ, URZ ;  /* 0x000000fffffff290 */ /* 0x000fe2000fffe0ff */
[----:B------:R-:W-:Y:S02]  /*6090*/  @P0 MOV R3, R4 ;  /* 0x0000000400030202 */ /* 0x000fe40000000f00 */
[----:B------:R-:W-:Y:S02]  /*60a0*/  @P0 LOP3.LUT R0, R5, 0xffff, RZ, 0xc0, !PT ;  /* 0x0000ffff05000812 */ /* 0x000fe400078ec0ff */
[----:B------:R-:W-:Y:S02]  /*60b0*/  @P0 R2UR UR5, R3 ;  /* 0x00000000030502ca */ /* 0x000fe400000e0000 */
[----:B------:R-:W-:Y:S11]  /*60c0*/  @P0 R2UR UR4, R0 ;  /* 0x00000000000402ca */ /* 0x000ff600000e0000 */
[----:B------:R-:W-:Y:S02]  /*60d0*/  @UP1 UMOV UR37, UR5 ;  /* 0x0000000500251c82 */ /* 0x000fe40008000000 */
[----:B------:R-:W-:Y:S01]  /*60e0*/  @UP1 UMOV UR36, UR4 ;  /* 0x0000000400241c82 */ /* 0x000fe20008000000 */
[----:B------:R-:W-:Y:S05]  /*60f0*/  BRA.U !UP0, `(.L_x_99) ;  /* 0x0000000108cc7547 */ /* 0x000fea000b800000 */
[----:B------:R-:W1:Y:S01]  /*6100*/  LDCU UR9, c[0x0][0xc20] ;  /* 0x00018400ff0977ac */ /* 0x000e620008000800 */
[----:B------:R-:W-:Y:S02]  /*6110*/  UIMAD.WIDE.U32 UR4, UR55, UR59, URZ ;  /* 0x0000003b370472a5 */ /* 0x000fe4000f8e00ff */
[----:B------:R-:W-:Y:S02]  /*6120*/  UIMAD.WIDE.U32 UR6, UR62, UR56, URZ ;  /* 0x000000383e0672a5 */ /* 0x000fe4000f8e00ff */
[----:B------:R-:W-:Y:S02]  /*6130*/  UIMAD.WIDE.U32 UR10, UR36, UR59, URZ ;  /* 0x0000003b240a72a5 */ /* 0x000fe4000f8e00ff */
[----:B------:R-:W-:Y:S02]  /*6140*/  UISETP.NE.AND UP0, UPT, UR58, 0x1, UPT ;  /* 0x000000013a00788c */ /* 0x000fe4000bf05270 */
[----:B------:R-:W-:Y:S02]  /*6150*/  UISETP.NE.AND UP1, UPT, UR48, 0x1, UPT ;  /* 0x000000013000788c */ /* 0x000fe4000bf25270 */
[----:B------:R-:W-:Y:S02]  /*6160*/  UISETP.NE.AND UP2, UPT, UR39, 0x1, UPT ;  /* 0x000000012700788c */ /* 0x000fe4000bf45270 */
[----:B------:R-:W-:Y:S01]  /*6170*/  UIMAD.WIDE.U32 UR12, UR37, UR56, URZ ;  /* 0x00000038250c72a5 */ /* 0x000fe2000f8e00ff */
[----:B------:R-:W-:Y:S01]  /*6180*/  UMOV UR4, UR5 ;  /* 0x0000000500047c82 */ /* 0x000fe20008000000 */
[----:B------:R-:W-:Y:S01]  /*6190*/  UMOV UR6, UR11 ;  /* 0x0000000b00067c82 */ /* 0x000fe20008000000 */
[----:B-1----:R-:W-:Y:S03]  /*61a0*/  USHF.R.U32.HI UR8, URZ, UR9, UR4 ;  /* 0x00000009ff087299 */ /* 0x002fe60008011604 */
[----:B------:R-:W-:Y:S02]  /*61b0*/  UMOV UR4, UR7 ;  /* 0x0000000700047c82 */ /* 0x000fe40008000000 */
[----:B------:R-:W-:Y:S02]  /*61c0*/  USHF.R.U32.HI UR5, URZ, UR57, UR4 ;  /* 0x00000039ff057299 */ /* 0x000fe40008011604 */
[----:B------:R-:W-:Y:S02]  /*61d0*/  USEL UR4, UR55, UR8, !UP0 ;  /* 0x0000000837047287 */ /* 0x000fe4000c000000 */
[----:B------:R-:W-:Y:S02]  /*61e0*/  USHF.R.U32.HI UR8, URZ, UR9, UR6 ;  /* 0x00000009ff087299 */ /* 0x000fe40008011606 */
[----:B------:R-:W-:Y:S02]  /*61f0*/  UIMAD.WIDE.U32 UR6, UR4, UR46, URZ ;  /* 0x0000002e040672a5 */ /* 0x000fe4000f8e00ff */
[----:B------:R-:W-:Y:S02]  /*6200*/  USEL UR9, UR62, UR5, !UP1 ;  /* 0x000000053e097287 */ /* 0x000fe4000c800000 */
[----:B------:R-:W-:Y:S02]  /*6210*/  USEL UR8, UR36, UR8, !UP0 ;  /* 0x0000000824087287 */ /* 0x000fe4000c000000 */
[----:B------:R-:W-:Y:S01]  /*6220*/  UIMAD.WIDE.U32 UR10, UR9, UR46, URZ ;  /* 0x0000002e090a72a5 */ /* 0x000fe2000f8e00ff */
[----:B------:R-:W-:Y:S01]  /*6230*/  UMOV UR6, UR7 ;  /* 0x0000000700067c82 */ /* 0x000fe20008000000 */
[----:B------:R-:W-:Y:S01]  /*6240*/  UMOV UR5, UR13 ;  /* 0x0000000d00057c82 */ /* 0x000fe20008000000 */
[----:B------:R-:W-:Y:S02]  /*6250*/  @UP2 USHF.R.U32.HI UR4, URZ, UR47, UR6 ;  /* 0x0000002fff042299 */ /* 0x000fe40008011606 */
[----:B------:R-:W-:Y:S02]  /*6260*/  USHF.R.U32.HI UR5, URZ, UR57, UR5 ;  /* 0x00000039ff057299 */ /* 0x000fe40008011605 */
[----:B------:R-:W-:Y:S02]  /*6270*/  UIMAD UR4, UR39, UR4, URZ ;  /* 0x00000004270472a4 */ /* 0x000fe4000f8e02ff */
[----:B------:R-:W-:Y:S02]  /*6280*/  USEL UR5, UR37, UR5, !UP1 ;  /* 0x0000000525057287 */ /* 0x000fe4000c800000 */
[----:B------:R-:W-:Y:S01]  /*6290*/  UISETP.GE.AND UP0, UPT, UR8, UR4, UPT ;  /* 0x000000040800728c */ /* 0x000fe2000bf06270 */
[----:B------:R-:W-:Y:S01]  /*62a0*/  UMOV UR6, UR11 ;  /* 0x0000000b00067c82 */ /* 0x000fe20008000000 */
[----:B------:R-:W-:Y:S02]  /*62b0*/  UIMAD.WIDE.U32 UR10, UR8, UR46, URZ ;  /* 0x0000002e080a72a5 */ /* 0x000fe4000f8e00ff */
[----:B------:R-:W-:Y:S04]  /*62c0*/  @UP2 USHF.R.U32.HI UR9, URZ, UR47, UR6 ;  /* 0x0000002fff092299 */ /* 0x000fe80008011606 */
[----:B------:R-:W-:Y:S01]  /*62d0*/  UIMAD UR6, UR39, UR9, URZ ;  /* 0x00000009270672a4 */ /* 0x000fe2000f8e02ff */
[----:B------:R-:W-:Y:S03]  /*62e0*/  UMOV UR4, UR11 ;  /* 0x0000000b00047c82 */ /* 0x000fe60008000000 */
[----:B------:R-:W-:Y:S02]  /*62f0*/  UISETP.GE.OR UP0, UPT, UR5, UR6, UP0 ;  /* 0x000000060500728c */ /* 0x000fe40008706670 */
[----:B------:R-:W-:Y:S02]  /*6300*/  USHF.R.U32.HI UR4, URZ, UR47, UR4 ;  /* 0x0000002fff047299 */ /* 0x000fe40008011604 */
[----:B------:R-:W-:Y:S02]  /*6310*/  UIMAD.WIDE.U32 UR6, UR5, UR46, URZ ;  /* 0x0000002e050672a5 */ /* 0x000fe4000f8e00ff */
[----:B------:R-:W-:Y:S02]  /*6320*/  USEL UR11, UR8, UR4, !UP2 ;  /* 0x00000004080b7287 */ /* 0x000fe4000d000000 */
[----:B------:R-:W-:Y:S02]  /*6330*/  UIADD3 UR6, UPT, UPT, -UR5, URZ, URZ ;  /* 0x000000ff05067290 */ /* 0x000fe4000fffe1ff */
[----:B------:R-:W-:Y:S02]  /*6340*/  UIADD3 UR10, UPT, UPT, -UR11, URZ, URZ ;  /* 0x000000ff0b0a7290 */ /* 0x000fe4000fffe1ff */
[----:B------:R-:W-:Y:S02]  /*6350*/  UIMAD UR6, UR48, UR6, UR37 ;  /* 0x00000006300672a4 */ /* 0x000fe4000f8e0225 */
[----:B------:R-:W-:Y:S01]  /*6360*/  UIMAD UR10, UR39, UR10, UR8 ;  /* 0x0000000a270a72a4 */ /* 0x000fe2000f8e0208 */
[----:B------:R-:W-:Y:S01]  /*6370*/  @!UP0 UMOV UR4, UR7 ;  /* 0x0000000700048c82 */ /* 0x000fe20008000000 */
[----:B------:R-:W-:Y:S02]  /*6380*/  UIADD3 UR7, UPT, UPT, -UR8, URZ, URZ ;  /* 0x000000ff08077290 */ /* 0x000fe4000fffe1ff */
[----:B------:R-:W-:Y:S04]  /*6390*/  @!UP0 USHF.R.U32.HI UR4, URZ, UR47, UR4 ;  /* 0x0000002fff048299 */ /* 0x000fe80008011604 */
[----:B------:R-:W-:Y:S04]  /*63a0*/  @!UP0 USEL UR4, UR5, UR4, !UP2 ;  /* 0x0000000405048287 */ /* 0x000fe8000d000000 */
[----:B------:R-:W-:Y:S02]  /*63b0*/  @!UP0 UIMAD UR9, UR9, UR10, UR4 ;  /* 0x0000000a090982a4 */ /* 0x000fe4000f8e0204 */
[----:B------:R-:W-:Y:S02]  /*63c0*/  @!UP0 UIADD3 UR10, UPT, UPT, UR11, -UR4, URZ ;  /* 0x800000040b0a8290 */ /* 0x000fe4000fffe0ff */
[----:B------:R-:W-:Y:S02]  /*63d0*/  UIMAD UR4, UR58, UR7, UR36 ;  /* 0x000000073a0472a4 */ /* 0x000fe4000f8e0224 */
[----:B------:R-:W-:Y:S03]  /*63e0*/  @!UP0 UIMAD UR8, UR10, UR39, UR5 ;  /* 0x000000270a0882a4 */ /* 0x000fe6000f8e0205 */
[----:B------:R-:W-:Y:S02]  /*63f0*/  @!UP0 UMOV UR5, UR9 ;  /* 0x0000000900058c82 */ /* 0x000fe40008000000 */
[----:B------:R-:W-:Y:S02]  /*6400*/  UIMAD UR37, UR5, UR48, UR6 ;  /* 0x00000030052572a4 */ /* 0x000fe4000f8e0206 */
[----:B------:R-:W-:Y:S11]  /*6410*/  UIMAD UR36, UR8, UR58, UR4 ;  /* 0x0000003a082472a4 */ /* 0x000ff6000f8e0204 */
[----:B------:R-:W-:Y:S01]  /*6420*/  @!UPT UIADD3 URZ, UPT, UPT, URZ, URZ, URZ ;  /* 0x000000fffffff290 */ /* 0x000fe2000fffe0ff */
.L_x_99:
[----:B------:R-:W-:Y:S01]  /*6430*/  UISETP.NE.AND UP0, UPT, UR38, 0x1, UPT ;  /* 0x000000012600788c */ /* 0x000fe2000bf05270 */
[----:B------:R-:W-:Y:S01]  /*6440*/  @P0 SHF.R.U32.HI R4, RZ, 0x10, R5 ;  /* 0x00000010ff040819 */ /* 0x000fe20000011605 */
[----:B------:R-:W-:Y:S01]  /*6450*/  USHF.L.U32 UR41, UR24, 0x7, URZ ;  /* 0x0000000718297899 */ /* 0x000fe200080006ff */
[----:B------:R-:W-:Y:S01]  /*6460*/  R2UR UR11, R96 ;  /* 0x00000000600b72ca */ /* 0x000fe200000e0000 */
[----:B------:R-:W-:Y:S01]  /*6470*/  BSSY.RECONVERGENT B6, `(.L_x_100) ;  /* 0x0000035000067945 */ /* 0x000fe20003800200 */
[----:B------:R-:W-:Y:S02]  /*6480*/  @P0 R2UR UR11, R4 ;  /* 0x00000000040b02ca */ /* 0x000fe400000e0000 */
[----:B------:R-:W-:Y:S04]  /*6490*/  LOP3.LUT P0, RZ, R76, 0x1b0, RZ, 0xc0, !PT ;  /* 0x000001b04cff7812 */ /* 0x000fe8000780c0ff */
[----:B------:R-:W1:Y:S07]  /*64a0*/  @!UP0 LDCU.128 UR12, c[0x0][0xc10] ;  /* 0x00018200ff0c87ac */ /* 0x000e6e0008000c00 */
[----:B------:R-:W-:Y:S01]  /*64b0*/  IMAD.U32 R96, RZ, RZ, UR11 ;  /* 0x0000000bff607e24 */ /* 0x000fe2000f8e00ff */
[----:B------:R-:W2:Y:S01]  /*64c0*/  @!UP0 LDCU UR5, c[0x0][0xc0c] ;  /* 0x00018180ff0587ac */ /* 0x000ea20008000800 */
[----:B------:R-:W3:Y:S01]  /*64d0*/  @!UP0 LDCU UR10, c[0x0][0xc20] ;  /* 0x00018400ff0a87ac */ /* 0x000ee20008000800 */
[----:B-1----:R-:W-:Y:S02]  /*64e0*/  UIMAD.WIDE.U32 UR8, UR37, UR12, URZ ;  /* 0x0000000c250872a5 */ /* 0x002fe4000f8e00ff */
[----:B------:R-:W-:Y:S02]  /*64f0*/  UIMAD.WIDE.U32 UR6, UR36, UR15, URZ ;  /* 0x0000000f240672a5 */ /* 0x000fe4000f8e00ff */
[----:B------:R-:W-:Y:S03]  /*6500*/  @!UP0 UISETP.NE.AND UP1, UPT, UR14, 0x1, UPT ;  /* 0x000000010e00888c */ /* 0x000fe6000bf25270 */
[----:B------:R-:W-:Y:S01]  /*6510*/  @!UP0 UMOV UR4, UR9 ;  /* 0x0000000900048c82 */ /* 0x000fe20008000000 */
[----:B--2---:R-:W-:Y:S02]  /*6520*/  @!UP0 UISETP.NE.AND UP2, UPT, UR5, 0x1, UPT ;  /* 0x000000010500888c */ /* 0x004fe4000bf45270 */
[----:B------:R-:W-:Y:S01]  /*6530*/  @!UP0 USHF.R.U32.HI UR4, URZ, UR13, UR4 ;  /* 0x0000000dff048299 */ /* 0x000fe20008011604 */
[----:B------:R-:W-:Y:S02]  /*6540*/  @!UP0 UMOV UR6, UR7 ;  /* 0x0000000700068c82 */ /* 0x000fe40008000000 */
[----:B---3--:R-:W-:Y:S02]  /*6550*/  @!UP0 USHF.R.U32.HI UR6, URZ, UR10, UR6 ;  /* 0x0000000aff068299 */ /* 0x008fe40008011606 */
[----:B------:R-:W-:Y:S02]  /*6560*/  @!UP0 USEL UR7, UR37, UR4, !UP2 ;  /* 0x0000000425078287 */ /* 0x000fe4000d000000 */
[----:B------:R-:W-:Y:S04]  /*6570*/  @!UP0 USEL UR6, UR36, UR6, !UP1 ;  /* 0x0000000624068287 */ /* 0x000fe8000c800000 */
[----:B------:R-:W-:Y:S02]  /*6580*/  @!UP0 UIADD3 UR4, UPT, UPT, -UR7, UR6, URZ ;  /* 0x0000000607048290 */ /* 0x000fe4000fffe1ff */
[----:B------:R-:W-:Y:S02]  /*6590*/  @!UP0 UIADD3 UR6, UPT, UPT, UR7, -UR6, URZ ;  /* 0x8000000607068290 */ /* 0x000fe4000fffe0ff */
[----:B------:R-:W-:Y:S02]  /*65a0*/  @!UP0 UIMAD UR37, UR4, UR5, UR37 ;  /* 0x00000005042582a4 */ /* 0x000fe4000f8e0225 */
[----:B------:R-:W-:Y:S01]  /*65b0*/  @!UP0 UIMAD UR36, UR6, UR14, UR36 ;  /* 0x0000000e062482a4 */ /* 0x000fe2000f8e0224 */
[----:B------:R-:W-:Y:S11]  /*65c0*/  @!P0 BRA `(.L_x_101) ;  /* 0x00000000007c8947 */ /* 0x000ff60003800000 */
[----:B------:R-:W1:Y:S01]  /*65d0*/  LDCU.64 UR8, c[0x4][0x80] ;  /* 0x01001000ff0877ac */ /* 0x000e620008000a00 */
[----:B------:R-:W-:Y:S01]  /*65e0*/  MOV R16, 0x0 ;  /* 0x0000000000107802 */ /* 0x000fe20000000f00 */
[----:B------:R-:W-:Y:S02]  /*65f0*/  HFMA2 R12, -RZ, RZ, 0, 5.9604644775390625e-08 ;  /* 0x00000001ff0c7431 */ /* 0x000fe400000001ff */
[----:B------:R-:W-:Y:S01]  /*6600*/  IMAD.MOV.U32 R8, RZ, RZ, 0x70 ;  /* 0x00000070ff087424 */ /* 0x000fe200078e00ff */
[----:B------:R2:W3:Y:S01]  /*6610*/  LDC.64 R14, c[0x4][R16] ;  /* 0x01000000100e7b82 */ /* 0x0004e20000000a00 */
[----:B------:R-:W4:Y:S01]  /*6620*/  LDCU.64 UR6, c[0x4][0x88] ;  /* 0x01001100ff0677ac */ /* 0x000f220008000a00 */
[----:B------:R-:W-:Y:S01]  /*6630*/  IMAD.MOV.U32 R13, RZ, RZ, RZ ;  /* 0x000000ffff0d7224 */ /* 0x000fe200078e00ff */
[----:B------:R-:W2:Y:S01]  /*6640*/  LDCU.64 UR4, c[0x4][0x8] ;  /* 0x01000100ff0477ac */ /* 0x000ea20008000a00 */
[----:B-1----:R-:W-:Y:S01]  /*6650*/  MOV R5, UR9 ;  /* 0x0000000900057c02 */ /* 0x002fe20008000f00 */
[----:B------:R-:W-:Y:S01]  /*6660*/  IMAD.U32 R4, RZ, RZ, UR8 ;  /* 0x00000008ff047e24 */ /* 0x000fe2000f8e00ff */
[----:B----4-:R-:W-:Y:S01]  /*6670*/  MOV R7, UR7 ;  /* 0x0000000700077c02 */ /* 0x010fe20008000f00 */
[----:B------:R-:W-:Y:S01]  /*6680*/  IMAD.U32 R6, RZ, RZ, UR6 ;  /* 0x00000006ff067e24 */ /* 0x000fe2000f8e00ff */
[----:B--2---:R-:W-:Y:S01]  /*6690*/  MOV R11, UR5 ;  /* 0x00000005000b7c02 */ /* 0x004fe20008000f00 */
[----:B------:R-:W-:Y:S02]  /*66a0*/  IMAD.U32 R10, RZ, RZ, UR4 ;  /* 0x00000004ff0a7e24 */ /* 0x000fe4000f8e00ff */
[----:B------:R-:W-:Y:S07]  /*66b0*/  LEPC R20, `(.L_x_102) ;  /* 0x000000001014794e */ /* 0x000fee0000000000 */
[----:B---3-5:R-:W-:Y:S05]  /*66c0*/  CALL.ABS.NOINC R14 ;  /* 0x000000000e007343 */ /* 0x028fea0003c00000 */
.L_x_102:
[----:B------:R-:W1:Y:S01]  /*66d0*/  LDCU.64 UR8, c[0x4][0x80] ;  /* 0x01001000ff0877ac */ /* 0x000e620008000a00 */
[----:B------:R-:W2:Y:S01]  /*66e0*/  LDC.64 R16, c[0x4][R16] ;  /* 0x0100000010107b82 */ /* 0x000ea20000000a00 */
[----:B------:R-:W-:Y:S02]  /*66f0*/  HFMA2 R12, -RZ, RZ, 0, 5.9604644775390625e-08 ;  /* 0x00000001ff0c7431 */ /* 0x000fe400000001ff */
[----:B------:R-:W-:Y:S02]  /*6700*/  IMAD.MOV.U32 R8, RZ, RZ, 0x70 ;  /* 0x00000070ff087424 */ /* 0x000fe400078e00ff */
[----:B------:R-:W-:Y:S01]  /*6710*/  IMAD.MOV.U32 R13, RZ, RZ, RZ ;  /* 0x000000ffff0d7224 */ /* 0x000fe200078e00ff */
[----:B------:R-:W3:Y:S01]  /*6720*/  LDCU.64 UR6, c[0x4][0x88] ;  /* 0x01001100ff0677ac */ /* 0x000ee20008000a00 */
[----:B------:R-:W4:Y:S01]  /*6730*/  LDCU.64 UR4, c[0x4][0x8] ;  /* 0x01000100ff0477ac */ /* 0x000f220008000a00 */
[----:B-1----:R-:W-:Y:S02]  /*6740*/  MOV R4, UR8 ;  /* 0x0000000800047c02 */ /* 0x002fe40008000f00 */
[----:B------:R-:W-:Y:S02]  /*6750*/  MOV R5, UR9 ;  /* 0x0000000900057c02 */ /* 0x000fe40008000f00 */
[----:B---3--:R-:W-:Y:S01]  /*6760*/  MOV R7, UR7 ;  /* 0x0000000700077c02 */ /* 0x008fe20008000f00 */
[----:B------:R-:W-:Y:S01]  /*6770*/  IMAD.U32 R6, RZ, RZ, UR6 ;  /* 0x00000006ff067e24 */ /* 0x000fe2000f8e00ff */
[----:B----4-:R-:W-:Y:S01]  /*6780*/  MOV R11, UR5 ;  /* 0x00000005000b7c02 */ /* 0x010fe20008000f00 */
[----:B------:R-:W-:Y:S02]  /*6790*/  IMAD.U32 R10, RZ, RZ, UR4 ;  /* 0x00000004ff0a7e24 */ /* 0x000fe4000f8e00ff */
[----:B------:R-:W-:Y:S07]  /*67a0*/  LEPC R20, `(.L_x_101) ;  /* 0x000000001014794e */ /* 0x000fee0000000000 */
[----:B--2---:R-:W-:Y:S05]  /*67b0*/  CALL.ABS.NOINC R16 ;  /* 0x0000000010007343 */ /* 0x004fea0003c00000 */
.L_x_101:
[----:B------:R-:W-:Y:S05]  /*67c0*/  BSYNC.RECONVERGENT B6 ;  /* 0x0000000000067941 */ /* 0x000fea0003800200 */
.L_x_100:
[----:B------:R-:W-:Y:S02]  /*67d0*/  R2UR UR6, R93 ;  /* 0x000000005d0672ca */ /* 0x000fe400000e0000 */
[----:B------:R-:W-:Y:S02]  /*67e0*/  R2UR UR5, R86 ;  /* 0x00000000560572ca */ /* 0x000fe400000e0000 */
[----:B------:R-:W-:Y:S02]  /*67f0*/  R2UR UR4, R85 ;  /* 0x00000000550472ca */ /* 0x000fe400000e0000 */
[----:B------:R-:W-:Y:S02]  /*6800*/  ISETP.NE.U32.AND P4, PT, R74, RZ, PT ;  /* 0x000000ff4a00720c */ /* 0x000fe40003f85070 */
[----:B------:R-:W-:Y:S02]  /*6810*/  ISETP.NE.U32.AND P2, PT, RZ, UR60, PT ;  /* 0x0000003cff007c0c */ /* 0x000fe4000bf45070 */
[----:B------:R-:W-:Y:S02]  /*6820*/  ISETP.NE.AND.EX P4, PT, R75, RZ, PT, P4 ;  /* 0x000000ff4b00720c */ /* 0x000fe40003f85340 */
[----:B------:R-:W-:Y:S01]  /*6830*/  ISETP.NE.AND.EX P2, PT, RZ, UR61, PT, P2 ;  /* 0x0000003dff007c0c */ /* 0x000fe2000bf45320 */
[----:B------:R-:W-:Y:S02]  /*6840*/  UISETP.NE.AND UP2, UPT, UR6, URZ, UPT ;  /* 0x000000ff0600728c */ /* 0x000fe4000bf45270 */
[----:B------:R-:W-:Y:S04]  /*6850*/  UISETP.NE.U32.AND UP0, UPT, UR5, URZ, UPT ;  /* 0x000000ff0500728c */ /* 0x000fe8000bf05070 */
[----:B------:R-:W-:Y:S01]  /*6860*/  UISETP.NE.AND.EX UP1, UPT, UR4, URZ, UPT, UP0 ;  /* 0x000000ff0400728c */ /* 0x000fe2000bf25300 */
[----:B------:R-:W-:Y:S01]  /*6870*/  PLOP3.LUT P1, PT, PT, PT, UP2, 0x80, 0x8 ;  /* 0x000000000008781c */ /* 0x000fe20003f2f028 */
[----:B------:R-:W-:Y:S03]  /*6880*/  UPLOP3.LUT UP0, UPT, UPT, UPT, UPT, 0x40, 0x4 ;  /* 0x000000000004789c */ /* 0x000fe60003f0e870 */
[----:B------:R-:W-:Y:S06]  /*6890*/  @UP2 UPLOP3.LUT UP0, UPT, UPT, UPT, UP1, 0x80, 0x8 ;  /* 0x000000000008289c */ /* 0x000fec0003f0f010 */
[----:B------:R-:W-:Y:S01]  /*68a0*/  PLOP3.LUT P0, PT, PT, PT, UP0, 0x80, 0x8 ;  /* 0x000000000008781c */ /* 0x000fe20003f0f008 */
[----:B------:R-:W-:Y:S01]  /*68b0*/  @!UPT UIADD3 URZ, UPT, UPT, URZ, URZ, URZ ;  /* 0x000000fffffff290 */ /* 0x000fe2000fffe0ff */
[----:B------:R-:W-:Y:S11]  /*68c0*/  BRA.U !UP1, `(.L_x_103) ;  /* 0x0000000109407547 */ /* 0x000ff6000b800000 */
[----:B------:R-:W-:Y:S01]  /*68d0*/  UISETP.NE.U32.AND UP0, UPT, UR60, URZ, UPT ;  /* 0x000000ff3c00728c */ /* 0x000fe2000bf05070 */
[----:B------:R-:W-:Y:S01]  /*68e0*/  R2UR UR6, R86 ;  /* 0x00000000560672ca */ /* 0x000fe200000e0000 */
[----:B------:R-:W1:Y:S01]  /*68f0*/  LDCU.64 UR8, c[0x0][0x358] ;  /* 0x00006b00ff0877ac */ /* 0x000e620008000a00 */
[----:B------:R-:W-:Y:S02]  /*6900*/  HFMA2 R83, -RZ, RZ, 0, 5.9604644775390625e-08 ;  /* 0x00000001ff537431 */ /* 0x000fe400000001ff */
[----:B------:R-:W-:Y:S01]  /*6910*/  IMAD.MOV.U32 R0, RZ, RZ, 0x1 ;  /* 0x00000001ff007424 */ /* 0x000fe200078e00ff */
[----:B------:R-:W-:Y:S06]  /*6920*/  UISETP.NE.AND.EX UP0, UPT, UR61, URZ, UPT, UP0 ;  /* 0x000000ff3d00728c */ /* 0x000fec000bf05300 */
[----:B------:R-:W-:Y:S05]  /*6930*/  PLOP3.LUT P3, PT, PT, PT, UP0, 0x80, 0x8 ;  /* 0x000000000008781c */ /* 0x000fea0003f6f008 */
[----:B------:R-:W2:Y:S01]  /*6940*/  @UP0 LDCU.64 UR4, c[0x0][0x988] ;  /* 0x00013100ff0407ac */ /* 0x000ea20008000a00 */
[----:B------:R-:W-:Y:S07]  /*6950*/  @UP0 UIMAD UR6, UR53, UR6, URZ ;  /* 0x00000006350602a4 */ /* 0x000fee000f8e02ff */
[----:B------:R-:W-:Y:S01]  /*6960*/  @!P3 PRMT R83, R0, 0x7610, R83 ;  /* 0x000076100053b816 */ /* 0x000fe20000000053 */
[----:B--2---:R-:W-:Y:S06]  /*6970*/  @UP0 UIMAD.WIDE UR4, UR6, 0x4, UR4 ;  /* 0x00000004060408a5 */ /* 0x004fec000f8e0204 */
[----:B------:R-:W-:Y:S02]  /*6980*/  IMAD.U32 R4, RZ, RZ, UR4 ;  /* 0x00000004ff047e24 */ /* 0x000fe4000f8e00ff */
[----:B------:R-:W-:Y:S03]  /*6990*/  IMAD.U32 R5, RZ, RZ, UR5 ;  /* 0x00000005ff057e24 */ /* 0x000fe6000f8e00ff */
[----:B------:R-:W2:Y:S02]  /*69a0*/  @!UP0 LDCU UR4, c[0x0][0x980] ;  /* 0x00013000ff0487ac */ /* 0x000ea40008000800 */
[----:B-1---5:R1:W5:Y:S02]  /*69b0*/  @P3 LDG.E R41, desc[UR8][R4.64] ;  /* 0x0000000804293981 */ /* 0x022364000c1e1900 */
[----:B-12---:R-:W-:Y:S02]  /*69c0*/  @!P3 MOV R41, UR4 ;  /* 0x000000040029bc02 */ /* 0x006fe40008000f00 */
.L_x_103:
[----:B------:R-:W-:Y:S05]  /*69d0*/  @!P4 BRA `(.L_x_104) ;  /* 0x000000000024c947 */ /* 0x000fea0003800000 */
[----:B------:R-:W-:Y:S01]  /*69e0*/  ISETP.NE.U32.AND P3, PT, R72, RZ, PT ;  /* 0x000000ff4800720c */ /* 0x000fe20003f65070 */
[----:B------:R-:W1:Y:S03]  /*69f0*/  LDCU.64 UR4, c[0x0][0x358] ;  /* 0x00006b00ff0477ac */ /* 0x000e660008000a00 */
[----:B------:R-:W-:Y:S11]  /*6a00*/  ISETP.NE.AND.EX P3, PT, R73, RZ, PT, P3 ;  /* 0x000000ff4900720c */ /* 0x000ff60003f65330 */
[----:B------:R-:W-:Y:S02]  /*6a10*/  @!UPT UIADD3 URZ, UPT, UPT, URZ, URZ, URZ ;  /* 0x000000fffffff290 */ /* 0x000fe4000fffe0ff */
[----:B------:R-:W2:Y:S01]  /*6a20*/  @P3 LDC.64 R4, c[0x0][0x9a8] ;  /* 0x00026a00ff043b82 */ /* 0x000ea20000000a00 */
[----:B------:R-:W-:Y:S04]  /*6a30*/  @P3 IMAD R0, R74, UR53, RZ ;  /* 0x000000354a003c24 */ /* 0x000fe8000f8e02ff */
[----:B--2---:R-:W-:Y:S05]  /*6a40*/  @P3 IMAD.WIDE R4, R0, 0x4, R4 ;  /* 0x0000000400043825 */ /* 0x004fea00078e0204 */
[----:B-1---5:R1:W5:Y:S02]  /*6a50*/  @P3 LDG.E R38, desc[UR4][R4.64] ;  /* 0x0000000404263981 */ /* 0x022364000c1e1900 */
[----:B-1----:R-:W2:Y:S02]  /*6a60*/  @!P3 LDC R38, c[0x0][0x9a0] ;  /* 0x00026800ff26bb82 */ /* 0x002ea40000000800 */
.L_x_104:
[----:B-----5:R-:W-:Y:S01]  /*6a70*/  FSETP.NEU.AND P3, PT, R41, RZ, PT ;  /* 0x000000ff2900720b */ /* 0x020fe20003f6d000 */
[----:B------:R-:W1:Y:S01]  /*6a80*/  LDCU.128 UR12, c[0x0][0xb90] ;  /* 0x00017200ff0c77ac */ /* 0x000e620008000c00 */
[----:B------:R-:W-:Y:S01]  /*6a90*/  SEL R3, RZ, 0xffffffff, P2 ;  /* 0xffffffffff037807 */ /* 0x000fe20001000000 */
[----:B------:R-:W-:Y:S01]  /*6aa0*/  BSSY B1, `(.L_x_105) ;  /* 0x0000057000017945 */ /* 0x000fe20003800000 */
[----:B------:R-:W-:Y:S01]  /*6ab0*/  @P1 LOP3.LUT P2, RZ, R83, 0xff, RZ, 0xc0, !PT ;  /* 0x000000ff53ff1812 */ /* 0x000fe2000784c0ff */
[----:B------:R-:W-:Y:S01]  /*6ac0*/  IMAD.MOV.U32 R57, RZ, RZ, 0x1 ;  /* 0x00000001ff397424 */ /* 0x000fe200078e00ff */
[----:B------:R-:W-:Y:S01]  /*6ad0*/  @P1 SEL R0, RZ, 0xffffffff, P3 ;  /* 0xffffffffff001807 */ /* 0x000fe20001800000 */
[----:B------:R-:W-:Y:S01]  /*6ae0*/  IMAD.IADD R39, R37, 0x1, R2 ;  /* 0x0000000125277824 */ /* 0x000fe200078e0202 */
[----:B------:R-:W-:Y:S01]  /*6af0*/  LOP3.LUT R79, R79, 0x1, RZ, 0x3c, !PT ;  /* 0x000000014f4f7812 */ /* 0x000fe200078e3cff */
[----:B------:R-:W3:Y:S01]  /*6b00*/  LDCU UR11, c[0x0][0xba0] ;  /* 0x00017400ff0b77ac */ /* 0x000ee20008000800 */
[----:B------:R-:W-:Y:S01]  /*6b10*/  @P0 SEL R0, R3, R0, !P2 ;  /* 0x0000000003000207 */ /* 0x000fe20005000000 */
[----:B------:R-:W-:Y:S01]  /*6b20*/  IMAD R104, R81, -0x10, R95 ;  /* 0xfffffff051687824 */ /* 0x000fe200078e025f */
[----:B------:R-:W-:Y:S01]  /*6b30*/  LEA R103, R36, UR50, 0x3 ;  /* 0x0000003224677c11 */ /* 0x000fe2000f8e18ff */
[----:B------:R-:W-:Y:S01]  /*6b40*/  USHF.L.U32 UR8, UR52, 0x7, URZ ;  /* 0x0000000734087899 */ /* 0x000fe200080006ff */
[----:B------:R-:W-:Y:S01]  /*6b50*/  @P1 LOP3.LUT R0, R0, 0x1, RZ, 0xc0, !PT ;  /* 0x0000000100001812 */ /* 0x000fe200078ec0ff */
[----:B------:R-:W-:Y:S01]  /*6b60*/  IMAD.MOV.U32 R56, RZ, RZ, RZ ;  /* 0x000000ffff387224 */ /* 0x000fe200078e00ff */
[----:B------:R-:W-:Y:S02]  /*6b70*/  R2UR UR4, R89 ;  /* 0x00000000590472ca */ /* 0x000fe400000e0000 */
[----:B------:R-:W-:Y:S02]  /*6b80*/  CS2R R70, SRZ ;  /* 0x0000000000467805 */ /* 0x000fe4000001ff00 */
[----:B------:R-:W-:Y:S01]  /*6b90*/  ISETP.NE.U32.OR P5, PT, R0, 0x1, !P1 ;  /* 0x000000010000780c */ /* 0x000fe20004fa5470 */
[----:B------:R-:W-:Y:S01]  /*6ba0*/  IMAD.U32 R100, RZ, RZ, UR8 ;  /* 0x00000008ff647e24 */ /* 0x000fe2000f8e00ff */
[----:B------:R-:W-:Y:S02]  /*6bb0*/  R2UR UR6, R88 ;  /* 0x00000000580672ca */ /* 0x000fe400000e0000 */
[----:B------:R-:W-:Y:S02]  /*6bc0*/  CS2R R68, SRZ ;  /* 0x0000000000447805 */ /* 0x000fe4000001ff00 */
[----:B------:R-:W-:Y:S02]  /*6bd0*/  R2UR UR10, R90 ;  /* 0x000000005a0a72ca */ /* 0x000fe400000e0000 */
[----:B------:R-:W-:Y:S02]  /*6be0*/  CS2R R62, SRZ ;  /* 0x00000000003e7805 */ /* 0x000fe4000001ff00 */
[----:B------:R-:W-:Y:S02]  /*6bf0*/  R2UR UR9, R87 ;  /* 0x00000000570972ca */ /* 0x000fe400000e0000 */
[----:B------:R-:W-:Y:S02]  /*6c00*/  CS2R R60, SRZ ;  /* 0x00000000003c7805 */ /* 0x000fe4000001ff00 */
[----:B------:R-:W-:Y:S02]  /*6c10*/  PLOP3.LUT P2, PT, PT, PT, UP1, 0x80, 0x8 ;  /* 0x000000000008781c */ /* 0x000fe40003f4f018 */
[----:B------:R-:W-:Y:S02]  /*6c20*/  CS2R R54, SRZ ;  /* 0x0000000000367805 */ /* 0x000fe4000001ff00 */
[----:B------:R-:W-:Y:S01]  /*6c30*/  LOP3.LUT P4, R101, R83, 0xff, RZ, 0xc0, !PT ;  /* 0x000000ff53657812 */ /* 0x000fe2000788c0ff */
[----:B------:R-:W-:Y:S01]  /*6c40*/  UIMAD.WIDE.U32 UR4, UR8, UR4, URZ ;  /* 0x00000004080472a5 */ /* 0x000fe2000f8e00ff */
[----:B------:R-:W-:Y:S02]  /*6c50*/  SEL R4, RZ, 0xffffffff, P3 ;  /* 0xffffffffff047807 */ /* 0x000fe40001800000 */
[----:B------:R-:W-:Y:S02]  /*6c60*/  CS2R R52, SRZ ;  /* 0x0000000000347805 */ /* 0x000fe4000001ff00 */
[----:B------:R-:W-:Y:S01]  /*6c70*/  @P5 SHF.L.U32 R0, R79, 0x1f, RZ ;  /* 0x0000001f4f005819 */ /* 0x000fe200000006ff */
[----:B------:R-:W-:Y:S01]  /*6c80*/  USHF.R.U32.HI UR5, URZ, UR6, UR5 ;  /* 0x00000006ff057299 */ /* 0x000fe20008011605 */
[----:B------:R-:W-:Y:S01]  /*6c90*/  P2R R102, PR, RZ, 0x20 ;  /* 0x00000020ff667803 */ /* 0x000fe20000000000 */
[----:B------:R-:W-:Y:S01]  /*6ca0*/  UISETP.NE.AND UP0, UPT, UR10, 0x1, UPT ;  /* 0x000000010a00788c */ /* 0x000fe2000bf05270 */
[----:B------:R4:W2:Y:S01]  /*6cb0*/  @P5 SYNCS.PHASECHK.TRANS64.TRYWAIT P1, [UR50+0x80], R0 ;  /* 0x00008000ff0055a7 */ /* 0x0008a20008021132 */
[----:B------:R-:W-:Y:S02]  /*6cc0*/  CS2R R50, SRZ ;  /* 0x0000000000327805 */ /* 0x000fe4000001ff00 */
[----:B------:R-:W-:Y:S01]  /*6cd0*/  CS2R R48, SRZ ;  /* 0x0000000000307805 */ /* 0x000fe2000001ff00 */
[----:B------:R-:W-:Y:S01]  /*6ce0*/  USEL UR5, UR8, UR5, !UP0 ;  /* 0x0000000508057287 */ /* 0x000fe2000c000000 */
[----:B------:R-:W-:Y:S01]  /*6cf0*/  @P2 SEL R4, R3, R4, !P4 ;  /* 0x0000000403042207 */ /* 0x000fe20006000000 */
[----:B------:R-:W-:Y:S03]  /*6d00*/  UISETP.NE.AND UP0, UPT, UR9, 0x1, UPT ;  /* 0x000000010900788c */ /* 0x000fe6000bf05270 */
[----:B------:R-:W-:Y:S01]  /*6d10*/  LOP3.LUT R4, R4, 0x1, RZ, 0xc0, !PT ;  /* 0x0000000104047812 */ /* 0x000fe200078ec0ff */
[----:B------:R-:W-:Y:S02]  /*6d20*/  IMAD R6, RZ, RZ, -UR5 ;  /* 0x80000005ff067e24 */ /* 0x000fe4000f8e02ff */
[----:B------:R-:W-:Y:S02]  /*6d30*/  IMAD.U32 R99, RZ, RZ, UR5 ;  /* 0x00000005ff637e24 */ /* 0x000fe4000f8e00ff */
[----:B------:R-:W-:Y:S01]  /*6d40*/  IMAD R100, R6, UR10, R100 ;  /* 0x0000000a06647c24 */ /* 0x000fe2000f8e0264 */
[----:B----4-:R-:W-:Y:S04]  /*6d50*/  SHF.L.U32 R0, R78, 0x1f, RZ ;  /* 0x0000001f4e007819 */ /* 0x010fe800000006ff */
[----:B------:R4:W4:Y:S01]  /*6d60*/  SYNCS.PHASECHK.TRANS64.TRYWAIT P0, [R103+URZ+0xe0], R0 ;  /* 0x0000e000670075a7 */ /* 0x00092200080011ff */
[----:B-1----:R-:W-:Y:S07]  /*6d70*/  UIMAD.WIDE.U32 UR6, UR5, UR12, URZ ;  /* 0x0000000c050672a5 */ /* 0x002fee000f8e00ff */
[----:B------:R-:W-:Y:S02]  /*6d80*/  UMOV UR4, UR7 ;  /* 0x0000000700047c82 */ /* 0x000fe40008000000 */
[----:B------:R-:W-:Y:S04]  /*6d90*/  USHF.R.U32.HI UR4, URZ, UR13, UR4 ;  /* 0x0000000dff047299 */ /* 0x000fe80008011604 */
[----:B------:R-:W-:Y:S02]  /*6da0*/  USEL UR4, UR5, UR4, !UP0 ;  /* 0x0000000405047287 */ /* 0x000fe4000c000000 */
[----:B------:R-:W-:Y:S02]  /*6db0*/  UISETP.NE.AND UP0, UPT, UR14, 0x1, UPT ;  /* 0x000000010e00788c */ /* 0x000fe4000bf05270 */
[----:B------:R-:W-:Y:S02]  /*6dc0*/  UIMAD.WIDE.U32 UR6, UR4, UR15, URZ ;  /* 0x0000000f040672a5 */ /* 0x000fe4000f8e00ff */
[----:B------:R-:W-:Y:S02]  /*6dd0*/  IMAD.U32 R98, RZ, RZ, UR4 ;  /* 0x00000004ff627e24 */ /* 0x000fe4000f8e00ff */
[----:B------:R-:W-:Y:S01]  /*6de0*/  PLOP3.LUT P2, PT, PT, PT, UP0, 0x80, 0x8 ;  /* 0x000000000008781c */ /* 0x000fe20003f4f008 */
[----:B------:R-:W-:Y:S02]  /*6df0*/  IMAD R5, RZ, RZ, -UR4 ;  /* 0x80000004ff057e24 */ /* 0x000fe4000f8e02ff */
[----:B------:R-:W-:Y:S01]  /*6e00*/  UMOV UR6, UR7 ;  /* 0x0000000700067c82 */ /* 0x000fe20008000000 */
[----:B------:R-:W-:Y:S01]  /*6e10*/  IMAD.U32 R97, RZ, RZ, UR4 ;  /* 0x00000004ff617e24 */ /* 0x000fe2000f8e00ff */
[----:B---3--:R-:W-:Y:S01]  /*6e20*/  USHF.R.U32.HI UR6, URZ, UR11, UR6 ;  /* 0x0000000bff067299 */ /* 0x008fe20008011606 */
[----:B------:R-:W-:Y:S05]  /*6e30*/  IMAD R99, R5, UR9, R99 ;  /* 0x0000000905637c24 */ /* 0x000fea000f8e0263 */
[----:B------:R-:W-:Y:S02]  /*6e40*/  SEL R98, R98, UR6, !P2 ;  /* 0x0000000662627c07 */ /* 0x000fe4000d000000 */
[----:B------:R-:W-:Y:S03]  /*6e50*/  ISETP.NE.U32.AND P2, PT, R4, 0x1, PT ;  /* 0x000000010400780c */ /* 0x000fe60003f45070 */
[----:B------:R-:W-:Y:S01]  /*6e60*/  IMAD.MOV R3, RZ, RZ, -R98 ;  /* 0x000000ffff037224 */ /* 0x000fe200078e0a62 */
[----:B------:R-:W-:Y:S03]  /*6e70*/  P2R R58, PR, RZ, 0x4 ;  /* 0x00000004ff3a7803 */ /* 0x000fe60000000000 */
[----:B------:R-:W-:Y:S01]  /*6e80*/  IMAD R97, R3, UR14, R97 ;  /* 0x0000000e03617c24 */ /* 0x000fe2000f8e0261 */
[----:B--2---:R-:W-:Y:S01]  /*6e90*/  @P5 SEL R57, RZ, 0x1, !P1 ;  /* 0x00000001ff395807 */ /* 0x004fe20004800000 */
[----:B------:R-:W-:Y:S06]  /*6ea0*/  @!P5 BRA `(.L_x_106) ;  /* 0x000000000058d947 */ /* 0x000fec0003800000 */
[----:B------:R-:W-:Y:S01]  /*6eb0*/  IMAD.MOV.U32 R71, RZ, RZ, RZ ;  /* 0x000000ffff477224 */ /* 0x000fe200078e00ff */
[----:B------:R-:W-:Y:S01]  /*6ec0*/  ISETP.NE.AND P1, PT, R57, RZ, PT ;  /* 0x000000ff3900720c */ /* 0x000fe20003f25270 */
[----:B------:R-:W-:Y:S01]  /*6ed0*/  BSSY B0, `(.L_x_107) ;  /* 0x000000c000007945 */ /* 0x000fe20003800000 */
[----:B------:R-:W-:Y:S02]  /*6ee0*/  CS2R R50, SRZ ;  /* 0x0000000000327805 */ /* 0x000fe4000001ff00 */
[----:B------:R-:W-:Y:S02]  /*6ef0*/  CS2R R48, SRZ ;  /* 0x0000000000307805 */ /* 0x000fe4000001ff00 */
[----:B------:R-:W-:Y:S02]  /*6f00*/  CS2R R54, SRZ ;  /* 0x0000000000367805 */ /* 0x000fe4000001ff00 */
[----:B------:R-:W-:Y:S02]  /*6f10*/  CS2R R52, SRZ ;  /* 0x0000000000347805 */ /* 0x000fe4000001ff00 */
[----:B------:R-:W-:Y:S02]  /*6f20*/  CS2R R62, SRZ ;  /* 0x00000000003e7805 */ /* 0x000fe4000001ff00 */
[----:B------:R-:W-:Y:S02]  /*6f30*/  CS2R R60, SRZ ;  /* 0x00000000003c7805 */ /* 0x000fe4000001ff00 */
[----:B------:R-:W-:Y:S01]  /*6f40*/  CS2R R68, SRZ ;  /* 0x0000000000447805 */ /* 0x000fe2000001ff00 */
[----:B------:R-:W-:Y:S06]  /*6f50*/  @P1 BRA `(.L_x_108) ;  /* 0x00000000000c1947 */ /* 0x000fec0003800000 */
[----:B------:R-:W-:Y:S04]  /*6f60*/  SHF.L.U32 R3, R79, 0x1f, RZ ;  /* 0x0000001f4f037819 */ /* 0x000fe800000006ff */
[----:B------:R-:W1:Y:S02]  /*6f70*/  SYNCS.PHASECHK.TRANS64.TRYWAIT P1, [UR50+0x80], R3 ;  /* 0x00008003ff0075a7 */ /* 0x000e640008021132 */
[----:B-1----:R-:W-:Y:S05]  /*6f80*/  @!P1 BRA `(.L_x_109) ;  /* 0x0000003c00e49947 */ /* 0x002fea0003800000 */
.L_x_108:
[----:B------:R-:W-:Y:S05]  /*6f90*/  BSYNC B0 ;  /* 0x0000000000007941 */ /* 0x000fea0003800000 */
.L_x_107:
[----:B------:R-:W-:Y:S01]  /*6fa0*/  ISETP.NE.AND P1, PT, R58, RZ, PT ;  /* 0x000000ff3a00720c */ /* 0x000fe20003f25270 */
[----:B------:R-:W-:Y:S11]  /*6fb0*/  HFMA2 R56, -RZ, RZ, 0, 5.9604644775390625e-08 ;  /* 0x00000001ff387431 */ /* 0x000ff600000001ff */
[----:B------:R-:W-:Y:S01]  /*6fc0*/  @!UPT UIADD3 URZ, UPT, UPT, URZ, URZ, URZ ;  /* 0x000000fffffff290 */ /* 0x000fe2000fffe0ff */
[----:B------:R2:W3:Y:S04]  /*6fd0*/  @P1 LDS.128 R48, [R80] ;  /* 0x0000000050301984 */ /* 0x0004e80000000c00 */
[----:B------:R2:W1:Y:S04]  /*6fe0*/  @P1 LDS.128 R52, [R95+0x10] ;  /* 0x000010005f341984 */ /* 0x0004680000000c00 */
[----:B------:R2:W1:Y:S04]  /*6ff0*/  @P1 LDS.128 R60, [R94+0x20] ;  /* 0x000020005e3c1984 */ /* 0x0004680000000c00 */
[----:B------:R2:W1:Y:S02]  /*7000*/  @P1 LDS.128 R68, [R104+0x30] ;  /* 0x0000300068441984 */ /* 0x0004640000000c00 */
.L_x_106:
[----:B------:R-:W-:Y:S05]  /*7010*/  BSYNC B1 ;  /* 0x0000000000017941 */ /* 0x000fea0003800000 */
.L_x_105:
[----:B-1----:R-:W-:Y:S04]  /*7020*/  SHF.R.U32.HI R2, RZ, 0x15, R39 ;  /* 0x00000015ff027819 */ /* 0x002fe80000011627 */
[----:B------:R-:W-:Y:S01]  /*7030*/  LOP3.LUT P1, RZ, R2, 0x3, R84, 0x48, !PT ;  /* 0x0000000302ff7812 */ /* 0x000fe20007824854 */
[----:B------:R-:W-:Y:S01]  /*7040*/  @!UPT UIADD3 URZ, UPT, UPT, URZ, URZ, URZ ;  /* 0x000000fffffff290 */ /* 0x000fe2000fffe0ff */
[----:B----4-:R-:W-:Y:S11]  /*7050*/  @P0 BRA `(.L_x_110) ;  /* 0x0000000000080947 */ /* 0x010ff60003800000 */
[----:B------:R-:W1:Y:S02]  /*7060*/  SYNCS.PHASECHK.TRANS64.TRYWAIT P0, [R103+URZ+0xe0], R0 ;  /* 0x0000e000670075a7 */ /* 0x000e6400080011ff */
[----:B-1----:R-:W-:Y:S05]  /*7070*/  @!P0 BRA `(.L_x_111) ;  /* 0x0000003c00c08947 */ /* 0x002fea0003800000 */
.L_x_110:
[----:B------:R-:W-:Y:S05]  /*7080*/  @!P1 BRA `(.L_x_112) ;  /* 0x0000000000409947 */ /* 0x000fea0003800000 */
[----:B------:R-:W4:Y:S01]  /*7090*/  LDCU.64 UR8, c[0x4][0x70] ;  /* 0x01000e00ff0877ac */ /* 0x000f220008000a00 */
[----:B------:R-:W-:Y:S01]  /*70a0*/  MOV R3, 0x0 ;  /* 0x0000000000037802 */ /* 0x000fe20000000f00 */
[----:B------:R-:W-:Y:S02]  /*70b0*/  HFMA2 R12, -RZ, RZ, 0, 5.9604644775390625e-08 ;  /* 0x00000001ff0c7431 */ /* 0x000fe400000001ff */
[----:B------:R-:W-:Y:S02]  /*70c0*/  IMAD.MOV.U32 R8, RZ, RZ, 0x192 ;  /* 0x00000192ff087424 */ /* 0x000fe400078e00ff */
[----:B------:R-:W-:Y:S01]  /*70d0*/  IMAD.MOV.U32 R13, RZ, RZ, RZ ;  /* 0x000000ffff0d7224 */ /* 0x000fe200078e00ff */
[----:B------:R-:W5:Y:S01]  /*70e0*/  LDCU.64 UR6, c[0x4][0x78] ;  /* 0x01000f00ff0677ac */ /* 0x000f620008000a00 */
[----:B------:R-:W1:Y:S01]  /*70f0*/  LDC.64 R2, c[0x4][R3] ;  /* 0x0100000003027b82 */ /* 0x000e620000000a00 */
[----:B------:R-:W2:Y:S01]  /*7100*/  LDCU.64 UR4, c[0x4][0x10] ;  /* 0x01000200ff0477ac */ /* 0x000ea20008000a00 */
[----:B----4-:R-:W-:Y:S01]  /*7110*/  MOV R5, UR9 ;  /* 0x0000000900057c02 */ /* 0x010fe20008000f00 */
[----:B------:R-:W-:Y:S01]  /*7120*/  IMAD.U32 R4, RZ, RZ, UR8 ;  /* 0x00000008ff047e24 */ /* 0x000fe2000f8e00ff */
[----:B-----5:R-:W-:Y:S01]  /*7130*/  MOV R7, UR7 ;  /* 0x0000000700077c02 */ /* 0x020fe20008000f00 */
[----:B------:R-:W-:Y:S01]  /*7140*/  IMAD.U32 R6, RZ, RZ, UR6 ;  /* 0x00000006ff067e24 */ /* 0x000fe2000f8e00ff */
[----:B--2---:R-:W-:Y:S01]  /*7150*/  MOV R11, UR5 ;  /* 0x00000005000b7c02 */ /* 0x004fe20008000f00 */
[----:B------:R-:W-:Y:S02]  /*7160*/  IMAD.U32 R10, RZ, RZ, UR4 ;  /* 0x00000004ff0a7e24 */ /* 0x000fe4000f8e00ff */
[----:B------:R-:W-:Y:S07]  /*7170*/  LEPC R20, `(.L_x_112) ;  /* 0x000000001014794e */ /* 0x000fee0000000000 */
[----:B-1-3--:R-:W-:Y:S05]  /*7180*/  CALL.ABS.NOINC R2 ;  /* 0x0000000002007343 */ /* 0x00afea0003c00000 */
.L_x_112:
[----:B---3--:R-:W-:Y:S01]  /*7190*/  SHF.L.U32 R3, R48, 0x10, RZ ;  /* 0x0000001030037819 */ /* 0x008fe200000006ff */
[----:B------:R-:W-:Y:S05]  /*71a0*/  WARPSYNC.ALL ;  /* 0x0000000000007948 */ /* 0x000fea0003800000 */
[----:B------:R-:W-:Y:S01]  /*71b0*/  R2UR UR4, R39 ;  /* 0x00000000270472ca */ /* 0x000fe200000e0000 */
[----:B------:R-:W-:Y:S01]  /*71c0*/  BSSY.RECONVERGENT B0, `(.L_x_113) ;  /* 0x000008b000007945 */ /* 0x000fe20003800200 */
[C---:B------:R-:W-:Y:S02]  /*71d0*/  SHF.L.U32 R40, R49.reuse, 0x10, RZ ;  /* 0x0000001031287819 */ /* 0x040fe400000006ff */
[----:B------:R-:W-:Y:S02]  /*71e0*/  LOP3.LUT R42, R49, 0xffff0000, RZ, 0xc0, !PT ;  /* 0xffff0000312a7812 */ /* 0x000fe400078ec0ff */
[----:B------:R-:W-:Y:S07]  /*71f0*/  ISETP.NE.AND P0, PT, R82, RZ, PT ;  /* 0x000000ff5200720c */ /* 0x000fee0003f05270 */
[----:B------:R-:W1:Y:S02]  /*7200*/  LDTM.x32 R4, tmem[UR4] ;  /* 0x00000004000479ee */ /* 0x000e6400082c0000 */
[----:B-1----:R-:W-:Y:S01]  /*7210*/  FMUL R0, R38, R4 ;  /* 0x0000000426007220 */ /* 0x002fe20000400000 */
[----:B------:R-:W-:Y:S01]  /*7220*/  LOP3.LUT R4, R48, 0xffff0000, RZ, 0xc0, !PT ;  /* 0xffff000030047812 */ /* 0x000fe200078ec0ff */
[C---:B------:R-:W-:Y:S01]  /*7230*/  FMUL R2, R38.reuse, R5 ;  /* 0x0000000526027220 */ /* 0x040fe20000400000 */
[C---:B------:R-:W-:Y:S01]  /*7240*/  FMUL R7, R38.reuse, R7 ;  /* 0x0000000726077220 */ /* 0x040fe20000400000 */
[C---:B------:R-:W-:Y:S01]  /*7250*/  FFMA R0, R41.reuse, R3, R0 ;  /* 0x0000000329007223 */ /* 0x040fe20000000000 */
[C---:B------:R-:W-:Y:S01]  /*7260*/  FMUL R3, R38.reuse, R6 ;  /* 0x0000000626037220 */ /* 0x040fe20000400000 */
[----:B------:R-:W-:Y:S01]  /*7270*/  FFMA R2, R41, R4, R2 ;  /* 0x0000000429027223 */ /* 0x000fe20000000002 */
[C---:B------:R-:W-:Y:S01]  /*7280*/  FMUL R4, R38.reuse, R8 ;  /* 0x0000000826047220 */ /* 0x040fe20000400000 */
[C---:B------:R-:W-:Y:S01]  /*7290*/  FMUL R8, R38.reuse, R12 ;  /* 0x0000000c26087220 */ /* 0x040fe20000400000 */
[C---:B------:R-:W-:Y:S01]  /*72a0*/  FMUL R12, R38.reuse, R16 ;  /* 0x00000010260c7220 */ /* 0x040fe20000400000 */
[----:B------:R-:W-:Y:S01]  /*72b0*/  FMUL R16, R38, R20 ;  /* 0x0000001426107220 */ /* 0x000fe20000400000 */
[----:B------:R-:W-:Y:S01]  /*72c0*/  F2FP.BF16.F32.PACK_AB R44, R2, R0 ;  /* 0x00000000022c723e */ /* 0x000fe200000010ff */
[----:B------:R-:W-:Y:S01]  /*72d0*/  FMUL R20, R38, R24 ;  /* 0x0000001826147220 */ /* 0x000fe20000400000 */
[----:B------:R-:W-:Y:S01]  /*72e0*/  LOP3.LUT R0, R50, 0xffff0000, RZ, 0xc0, !PT ;  /* 0xffff000032007812 */ /* 0x000fe200078ec0ff */
[C---:B------:R-:W-:Y:S01]  /*72f0*/  FMUL R24, R38.reuse, R28 ;  /* 0x0000001c26187220 */ /* 0x040fe20000400000 */
[----:B------:R-:W-:Y:S01]  /*7300*/  SHF.L.U32 R2, R51, 0x10, RZ ;  /* 0x0000001033027819 */ /* 0x000fe200000006ff */
[----:B------:R-:W-:Y:S01]  /*7310*/  FMUL R28, R38, R32 ;  /* 0x00000020261c7220 */ /* 0x000fe20000400000 */
[----:B------:R-:W-:Y:S01]  /*7320*/  SHF.L.U32 R32, R50, 0x10, RZ ;  /* 0x0000001032207819 */ /* 0x000fe200000006ff */
[C---:B------:R-:W-:Y:S01]  /*7330*/  FMUL R5, R38.reuse, R9 ;  /* 0x0000000926057220 */ /* 0x040fe20000400000 */
[C---:B------:R-:W-:Y:S01]  /*7340*/  FFMA R3, R41.reuse, R40, R3 ;  /* 0x0000002829037223 */ /* 0x040fe20000000003 */
[C---:B------:R-:W-:Y:S01]  /*7350*/  FFMA R7, R41.reuse, R42, R7 ;  /* 0x0000002a29077223 */ /* 0x040fe20000000007 */
[----:B------:R-:W-:Y:S01]  /*7360*/  FMUL R6, R38, R10 ;  /* 0x0000000a26067220 */ /* 0x000fe20000400000 */
[----:B------:R-:W-:Y:S01]  /*7370*/  FFMA R4, R41, R32, R4 ;  /* 0x0000002029047223 */ /* 0x000fe20000000004 */
[----:B------:R-:W-:Y:S01]  /*7380*/  LOP3.LUT R32, R51, 0xffff0000, RZ, 0xc0, !PT ;  /* 0xffff000033207812 */ /* 0x000fe200078ec0ff */
[----:B------:R-:W-:Y:S01]  /*7390*/  FFMA R5, R41, R0, R5 ;  /* 0x0000000029057223 */ /* 0x000fe20000000005 */
[----:B------:R-:W-:Y:S01]  /*73a0*/  SHF.L.U32 R0, R52, 0x10, RZ ;  /* 0x0000001034007819 */ /* 0x000fe200000006ff */
[----:B------:R-:W-:Y:S01]  /*73b0*/  FMUL R11, R38, R11 ;  /* 0x0000000b260b7220 */ /* 0x000fe20000400000 */
[----:B------:R-:W-:Y:S01]  /*73c0*/  F2FP.BF16.F32.PACK_AB R45, R7, R3 ;  /* 0x00000003072d723e */ /* 0x000fe200000010ff */
[C---:B------:R-:W-:Y:S01]  /*73d0*/  FFMA R6, R41.reuse, R2, R6 ;  /* 0x0000000229067223 */ /* 0x040fe20000000006 */
[----:B------:R-:W-:Y:S01]  /*73e0*/  LOP3.LUT R2, R52, 0xffff0000, RZ, 0xc0, !PT ;  /* 0xffff000034027812 */ /* 0x000fe200078ec0ff */
[----:B------:R-:W-:Y:S01]  /*73f0*/  FFMA R11, R41, R32, R11 ;  /* 0x00000020290b7223 */ /* 0x000fe2000000000b */
[----:B------:R-:W-:Y:S01]  /*7400*/  SHF.L.U32 R3, R53, 0x10, RZ ;  /* 0x0000001035037819 */ /* 0x000fe200000006ff */
[----:B------:R-:W-:Y:S01]  /*7410*/  FFMA R8, R41, R0, R8 ;  /* 0x0000000029087223 */ /* 0x000fe20000000008 */
[----:B------:R-:W-:Y:S01]  /*7420*/  LOP3.LUT R0, R53, 0xffff0000, RZ, 0xc0, !PT ;  /* 0xffff000035007812 */ /* 0x000fe200078ec0ff */
[C---:B------:R-:W-:Y:S01]  /*7430*/  FMUL R9, R38.reuse, R13 ;  /* 0x0000000d26097220 */ /* 0x040fe20000400000 */
[----:B------:R-:W-:Y:S01]  /*7440*/  F2FP.BF16.F32.PACK_AB R46, R5, R4 ;  /* 0x00000004052e723e */ /* 0x000fe200000010ff */
[C---:B------:R-:W-:Y:S01]  /*7450*/  FMUL R10, R38.reuse, R14 ;  /* 0x0000000e260a7220 */ /* 0x040fe20000400000 */
[----:B------:R-:W-:Y:S01]  /*7460*/  F2FP.BF16.F32.PACK_AB R47, R11, R6 ;  /* 0x000000060b2f723e */ /* 0x000fe200000010ff */
[----:B------:R-:W-:Y:S01]  /*7470*/  FMUL R15, R38, R15 ;  /* 0x0000000f260f7220 */ /* 0x000fe20000400000 */
[----:B------:R-:W-:Y:S01]  /*7480*/  SHF.L.U32 R4, R69, 0x10, RZ ;  /* 0x0000001045047819 */ /* 0x000fe200000006ff */
[C---:B------:R-:W-:Y:S01]  /*7490*/  FFMA R9, R41.reuse, R2, R9 ;  /* 0x0000000229097223 */ /* 0x040fe20000000009 */
[C---:B------:R-:W-:Y:S01]  /*74a0*/  SHF.L.U32 R2, R54.reuse, 0x10, RZ ;  /* 0x0000001036027819 */ /* 0x040fe200000006ff */
[C---:B------:R-:W-:Y:S01]  /*74b0*/  FFMA R10, R41.reuse, R3, R10 ;  /* 0x00000003290a7223 */ /* 0x040fe2000000000a */
[----:B------:R-:W-:Y:S01]  /*74c0*/  LOP3.LUT R3, R54, 0xffff0000, RZ, 0xc0, !PT ;  /* 0xffff000036037812 */ /* 0x000fe200078ec0ff */
[----:B------:R-:W-:Y:S01]  /*74d0*/  FFMA R15, R41, R0, R15 ;  /* 0x00000000290f7223 */ /* 0x000fe2000000000f */
[----:B------:R-:W-:Y:S01]  /*74e0*/  SHF.L.U32 R0, R55, 0x10, RZ ;  /* 0x0000001037007819 */ /* 0x000fe200000006ff */
[C---:B------:R-:W-:Y:S01]  /*74f0*/  FMUL R13, R38.reuse, R17 ;  /* 0x00000011260d7220 */ /* 0x040fe20000400000 */
[----:B------:R-:W-:Y:S01]  /*7500*/  F2FP.BF16.F32.PACK_AB R8, R9, R8 ;  /* 0x000000080908723e */ /* 0x000fe200000010ff */
[----:B------:R-:W-:Y:S01]  /*7510*/  FMUL R14, R38, R18 ;  /* 0x00000012260e7220 */ /* 0x000fe20000400000 */
[----:B------:R-:W-:Y:S01]  /*7520*/  F2FP.BF16.F32.PACK_AB R9, R15, R10 ;  /* 0x0000000a0f09723e */ /* 0x000fe200000010ff */
[----:B------:R-:W-:Y:S01]  /*7530*/  FFMA R12, R41, R2, R12 ;  /* 0x00000002290c7223 */ /* 0x000fe2000000000c */
[----:B------:R-:W-:Y:S01]  /*7540*/  LOP3.LUT R2, R55, 0xffff0000, RZ, 0xc0, !PT ;  /* 0xffff000037027812 */ /* 0x000fe200078ec0ff */
[----:B------:R-:W-:Y:S01]  /*7550*/  FFMA R13, R41, R3, R13 ;  /* 0x00000003290d7223 */ /* 0x000fe2000000000d */
[----:B------:R-:W-:Y:S01]  /*7560*/  SHF.L.U32 R3, R61, 0x10, RZ ;  /* 0x000000103d037819 */ /* 0x000fe200000006ff */
[----:B------:R-:W-:Y:S01]  /*7570*/  FFMA R14, R41, R0, R14 ;  /* 0x00000000290e7223 */ /* 0x000fe2000000000e */
[----:B------:R-:W-:Y:S01]  /*7580*/  SHF.L.U32 R0, R60, 0x10, RZ ;  /* 0x000000103c007819 */ /* 0x000fe200000006ff */
[----:B------:R-:W-:Y:S01]  /*7590*/  FMUL R19, R38, R19 ;  /* 0x0000001326137220 */ /* 0x000fe20000400000 */
[----:B------:R-:W-:Y:S01]  /*75a0*/  F2FP.BF16.F32.PACK_AB R10, R13, R12 ;  /* 0x0000000c0d0a723e */ /* 0x000fe200000010ff */
[----:B------:R1:W-:Y:S01]  /*75b0*/  STS.128 [R80], R44 ;  /* 0x0000002c50007388 */ /* 0x0003e20000000c00 */
[----:B------:R-:W-:Y:S01]  /*75c0*/  LOP3.LUT R5, R71, 0xffff0000, RZ, 0xc0, !PT ;  /* 0xffff000047057812 */ /* 0x000fe200078ec0ff */
[C---:B------:R-:W-:Y:S01]  /*75d0*/  FFMA R19, R41.reuse, R2, R19 ;  /* 0x0000000229137223 */ /* 0x040fe20000000013 */
[----:B------:R-:W-:Y:S01]  /*75e0*/  LOP3.LUT R2, R60, 0xffff0000, RZ, 0xc0, !PT ;  /* 0xffff00003c027812 */ /* 0x000fe200078ec0ff */
[----:B------:R-:W-:Y:S01]  /*75f0*/  FFMA R16, R41, R0, R16 ;  /* 0x0000000029107223 */ /* 0x000fe20000000010 */
[----:B------:R-:W-:Y:S01]  /*7600*/  LOP3.LUT R0, R61, 0xffff0000, RZ, 0xc0, !PT ;  /* 0xffff00003d007812 */ /* 0x000fe200078ec0ff */
[C---:B------:R-:W-:Y:S01]  /*7610*/  FMUL R17, R38.reuse, R21 ;  /* 0x0000001526117220 */ /* 0x040fe20000400000 */
[----:B------:R-:W-:Y:S01]  /*7620*/  F2FP.BF16.F32.PACK_AB R11, R19, R14 ;  /* 0x0000000e130b723e */ /* 0x000fe200000010ff */
[C---:B------:R-:W-:Y:S01]  /*7630*/  FMUL R18, R38.reuse, R22 ;  /* 0x0000001626127220 */ /* 0x040fe20000400000 */
[----:B------:R-:W-:Y:S01]  /*7640*/  FMUL R23, R38, R23 ;  /* 0x0000001726177220 */ /* 0x000fe20000400000 */
[C---:B------:R-:W-:Y:S01]  /*7650*/  FFMA R17, R41.reuse, R2, R17 ;  /* 0x0000000229117223 */ /* 0x040fe20000000011 */
[C---:B------:R-:W-:Y:S01]  /*7660*/  SHF.L.U32 R2, R62.reuse, 0x10, RZ ;  /* 0x000000103e027819 */ /* 0x040fe200000006ff */
[----:B------:R1:W-:Y:S01]  /*7670*/  STS.128 [R95+0x10], R8 ;  /* 0x000010085f007388 */ /* 0x0003e20000000c00 */
[----:B------:R-:W-:Y:S01]  /*7680*/  FFMA R18, R41, R3, R18 ;  /* 0x0000000329127223 */ /* 0x000fe20000000012 */
[----:B------:R-:W-:Y:S01]  /*7690*/  SHF.L.U32 R3, R63, 0x10, RZ ;  /* 0x000000103f037819 */ /* 0x000fe200000006ff */
[----:B------:R-:W-:Y:S01]  /*76a0*/  FFMA R23, R41, R0, R23 ;  /* 0x0000000029177223 */ /* 0x000fe20000000017 */
[----:B------:R-:W-:Y:S01]  /*76b0*/  LOP3.LUT R0, R62, 0xffff0000, RZ, 0xc0, !PT ;  /* 0xffff00003e007812 */ /* 0x000fe200078ec0ff */
[C---:B------:R-:W-:Y:S01]  /*76c0*/  FMUL R21, R38.reuse, R25 ;  /* 0x0000001926157220 */ /* 0x040fe20000400000 */
[----:B------:R-:W-:Y:S01]  /*76d0*/  F2FP.BF16.F32.PACK_AB R16, R17, R16 ;  /* 0x000000101110723e */ /* 0x000fe200000010ff */
[C---:B------:R-:W-:Y:S01]  /*76e0*/  FMUL R22, R38.reuse, R26 ;  /* 0x0000001a26167220 */ /* 0x040fe20000400000 */
[C---:B------:R-:W-:Y:S01]  /*76f0*/  FFMA R20, R41.reuse, R2, R20 ;  /* 0x0000000229147223 */ /* 0x040fe20000000014 */
[----:B------:R-:W-:Y:S01]  /*7700*/  FFMA R21, R41, R0, R21 ;  /* 0x0000000029157223 */ /* 0x000fe20000000015 */
[----:B------:R-:W-:Y:S01]  /*7710*/  LOP3.LUT R0, R63, 0xffff0000, RZ, 0xc0, !PT ;  /* 0xffff00003f007812 */ /* 0x000fe200078ec0ff */
[C---:B------:R-:W-:Y:S01]  /*7720*/  FFMA R22, R41.reuse, R3, R22 ;  /* 0x0000000329167223 */ /* 0x040fe20000000016 */
[----:B------:R-:W-:Y:S01]  /*7730*/  FMUL R27, R38, R27 ;  /* 0x0000001b261b7220 */ /* 0x000fe20000400000 */
[----:B------:R-:W-:Y:S01]  /*7740*/  SHF.L.U32 R2, R68, 0x10, RZ ;  /* 0x0000001044027819 */ /* 0x000fe200000006ff */
[----:B------:R-:W-:Y:S01]  /*7750*/  FMUL R25, R38, R29 ;  /* 0x0000001d26197220 */ /* 0x000fe20000400000 */
[----:B------:R-:W-:Y:S01]  /*7760*/  LOP3.LUT R3, R68, 0xffff0000, RZ, 0xc0, !PT ;  /* 0xffff000044037812 */ /* 0x000fe200078ec0ff */
[C---:B------:R-:W-:Y:S01]  /*7770*/  FMUL R26, R38.reuse, R30 ;  /* 0x0000001e261a7220 */ /* 0x040fe20000400000 */
[C---:B------:R-:W-:Y:S01]  /*7780*/  FFMA R27, R41.reuse, R0, R27 ;  /* 0x00000000291b7223 */ /* 0x040fe2000000001b */
[----:B------:R-:W-:Y:S01]  /*7790*/  FFMA R24, R41, R2, R24 ;  /* 0x0000000229187223 */ /* 0x000fe20000000018 */
[----:B------:R-:W-:Y:S01]  /*77a0*/  LOP3.LUT R0, R69, 0xffff0000, RZ, 0xc0, !PT ;  /* 0xffff000045007812 */ /* 0x000fe200078ec0ff */
[C---:B------:R-:W-:Y:S01]  /*77b0*/  FFMA R25, R41.reuse, R3, R25 ;  /* 0x0000000329197223 */ /* 0x040fe20000000019 */
[----:B------:R-:W-:Y:S01]  /*77c0*/  FMUL R31, R38, R31 ;  /* 0x0000001f261f7220 */ /* 0x000fe20000400000 */
[C---:B------:R-:W-:Y:S01]  /*77d0*/  SHF.L.U32 R2, R70.reuse, 0x10, RZ ;  /* 0x0000001046027819 */ /* 0x040fe200000006ff */
[----:B------:R-:W-:Y:S01]  /*77e0*/  FFMA R26, R41, R4, R26 ;  /* 0x00000004291a7223 */ /* 0x000fe2000000001a */
[----:B------:R-:W-:Y:S01]  /*77f0*/  LOP3.LUT R3, R70, 0xffff0000, RZ, 0xc0, !PT ;  /* 0xffff000046037812 */ /* 0x000fe200078ec0ff */
[C---:B------:R-:W-:Y:S01]  /*7800*/  FMUL R29, R38.reuse, R33 ;  /* 0x00000021261d7220 */ /* 0x040fe20000400000 */
[----:B------:R-:W-:Y:S01]  /*7810*/  SHF.L.U32 R4, R71, 0x10, RZ ;  /* 0x0000001047047819 */ /* 0x000fe200000006ff */
[C---:B------:R-:W-:Y:S01]  /*7820*/  FMUL R30, R38.reuse, R34 ;  /* 0x00000022261e7220 */ /* 0x040fe20000400000 */
[----:B------:R-:W-:Y:S01]  /*7830*/  F2FP.BF16.F32.PACK_AB R17, R23, R18 ;  /* 0x000000121711723e */ /* 0x000fe200000010ff */
[----:B------:R-:W-:Y:S01]  /*7840*/  FFMA R31, R41, R0, R31 ;  /* 0x00000000291f7223 */ /* 0x000fe2000000001f */
[----:B------:R-:W-:Y:S01]  /*7850*/  FMUL R35, R38, R35 ;  /* 0x0000002326237220 */ /* 0x000fe20000400000 */
[----:B------:R-:W-:Y:S01]  /*7860*/  F2FP.BF16.F32.PACK_AB R18, R21, R20 ;  /* 0x000000141512723e */ /* 0x000fe200000010ff */
[----:B------:R-:W-:Y:S01]  /*7870*/  FFMA R28, R41, R2, R28 ;  /* 0x00000002291c7223 */ /* 0x000fe2000000001c */
[----:B------:R-:W-:Y:S01]  /*7880*/  F2FP.BF16.F32.PACK_AB R19, R27, R22 ;  /* 0x000000161b13723e */ /* 0x000fe200000010ff */
[C---:B------:R-:W-:Y:S01]  /*7890*/  FFMA R29, R41.reuse, R3, R29 ;  /* 0x00000003291d7223 */ /* 0x040fe2000000001d */
[C---:B------:R-:W-:Y:S01]  /*78a0*/  FFMA R30, R41.reuse, R4, R30 ;  /* 0x00000004291e7223 */ /* 0x040fe2000000001e */
[----:B------:R-:W-:Y:S01]  /*78b0*/  FFMA R35, R41, R5, R35 ;  /* 0x0000000529237223 */ /* 0x000fe20000000023 */
[----:B------:R-:W-:Y:S01]  /*78c0*/  F2FP.BF16.F32.PACK_AB R24, R25, R24 ;  /* 0x000000181918723e */ /* 0x000fe200000010ff */
[----:B------:R1:W-:Y:S01]  /*78d0*/  STS.128 [R94+0x20], R16 ;  /* 0x000020105e007388 */ /* 0x0003e20000000c00 */
[----:B------:R-:W-:Y:S02]  /*78e0*/  F2FP.BF16.F32.PACK_AB R25, R31, R26 ;  /* 0x0000001a1f19723e */ /* 0x000fe400000010ff */
[----:B------:R-:W-:Y:S02]  /*78f0*/  F2FP.BF16.F32.PACK_AB R26, R29, R28 ;  /* 0x0000001c1d1a723e */ /* 0x000fe400000010ff */
[----:B------:R-:W-:Y:S05]  /*7900*/  F2FP.BF16.F32.PACK_AB R27, R35, R30 ;  /* 0x0000001e231b723e */ /* 0x000fea00000010ff */
[----:B------:R1:W-:Y:S01]  /*7910*/  STS.128 [R104+0x30], R24 ;  /* 0x0000301868007388 */ /* 0x0003e20000000c00 */
[----:B------:R-:W-:Y:S01]  /*7920*/  @!PT LDS RZ, [RZ] ;  /* 0x00000000fffff984 */ /* 0x000fe20000000800 */
[----:B------:R-:W-:Y:S01]  /*7930*/  @!PT LDS RZ, [RZ] ;  /* 0x00000000fffff984 */ /* 0x000fe20000000800 */
[----:B------:R-:W-:Y:S01]  /*7940*/  @!PT LDS RZ, [RZ] ;  /* 0x00000000fffff984 */ /* 0x000fe20000000800 */
[----:B------:R-:W-:Y:S01]  /*7950*/  @!PT LDS RZ, [RZ] ;  /* 0x00000000fffff984 */ /* 0x000fe20000000800 */
[----:B------:R3:W-:Y:S07]  /*7960*/  MEMBAR.ALL.CTA ;  /* 0x0000000000007992 */ /* 0x0007ee0000008000 */
[----:B---3--:R-:W3:Y:S02]  /*7970*/  FENCE.VIEW.ASYNC.S ;  /* 0x00000000000073c6 */ /* 0x008ee40000000000 */
[----:B---3--:R-:W-:Y:S06]  /*7980*/  BAR.SYNC.DEFER_BLOCKING 0x1, 0x80 ;  /* 0x0042000000007b1d */ /* 0x008fec0000010000 */
[----:B------:R-:W-:Y:S05]  /*7990*/  @P0 BRA `(.L_x_114) ;  /* 0x0000000000340947 */ /* 0x000fea0003800000 */
[----:B------:R-:W3:Y:S01]  /*79a0*/  LDCU.64 UR6, c[0x0][0x348] ;  /* 0x00006900ff0677ac */ /* 0x000ee20008000a00 */
[----:B------:R-:W-:Y:S02]  /*79b0*/  R2UR UR42, R100 ;  /* 0x00000000642a72ca */ /* 0x000fe400000e0000 */
[----:B------:R-:W-:Y:S01]  /*79c0*/  R2UR UR43, R99 ;  /* 0x00000000632b72ca */ /* 0x000fe200000e0000 */
[----:B------:R-:W-:Y:S01]  /*79d0*/  UIADD3 UR4, UPT, UPT, UR50, 0x200, URZ ;  /* 0x0000020032047890 */ /* 0x000fe2000fffe0ff */
[----:B------:R-:W-:Y:S02]  /*79e0*/  R2UR UR44, R97 ;  /* 0x00000000612c72ca */ /* 0x000fe400000e0000 */
[----:B------:R-:W-:Y:S03]  /*79f0*/  R2UR UR45, R98 ;  /* 0x00000000622d72ca */ /* 0x000fe600000e0000 */
[----:B------:R-:W-:Y:S05]  /*7a00*/  IMAD.U32 R76, RZ, RZ, UR4 ;  /* 0x00000004ff4c7e24 */ /* 0x000fea000f8e00ff */
[----:B------:R-:W-:Y:S01]  /*7a10*/  R2UR UR40, R76 ;  /* 0x000000004c2872ca */ /* 0x000fe200000e0000 */
[----:B---3--:R-:W-:Y:S04]  /*7a20*/  UIADD3 UR4, UP0, UPT, UR6, 0x780, URZ ;  /* 0x0000078006047890 */ /* 0x008fe8000ff1e0ff */
[----:B------:R-:W-:Y:S09]  /*7a30*/  UIADD3.X UR5, UPT, UPT, URZ, UR7, URZ, UP0, !UPT ;  /* 0x00000007ff057290 */ /* 0x000ff200087fe4ff */
[----:B------:R3:W-:Y:S01]  /*7a40*/  UTMASTG.5D.IM2COL [UR40], [UR4] ;  /* 0x00000028040073b5 */ /* 0x0007e20008060000 */
[----:B------:R0:W-:Y:S01]  /*7a50*/  UTMACMDFLUSH ;  /* 0x00000000000079b7 */ /* 0x0001e20000000000 */
[----:B---3--:R-:W-:Y:S04]  /*7a60*/  DEPBAR.LE SB0, 0x1 ;  /* 0x000080400000791a */ /* 0x008fe80000000000 */
.L_x_114:
[----:B------:R-:W-:Y:S05]  /*7a70*/  BSYNC.RECONVERGENT B0 ;  /* 0x0000000000007941 */ /* 0x000fea0003800200 */
.L_x_113:
[----:B------:R-:W-:Y:S01]  /*7a80*/  BAR.SYNC.DEFER_BLOCKING 0x1, 0x80 ;  /* 0x0042000000007b1d */ /* 0x000fe20000010000 */
[----:B------:R-:W-:Y:S01]  /*7a90*/  ISETP.NE.AND P1, PT, R102, RZ, PT ;  /* 0x000000ff6600720c */ /* 0x000fe20003f25270 */
[----:B------:R-:W-:Y:S01]  /*7aa0*/  UISETP.NE.AND UP0, UPT, UR54, URZ, UPT ;  /* 0x000000ff3600728c */ /* 0x000fe2000bf05270 */
[----:B------:R-:W-:Y:S11]  /*7ab0*/  LEA R2, R56, UR50, 0x3 ;  /* 0x0000003238027c11 */ /* 0x000ff6000f8e18ff */
[----:B------:R-:W-:Y:S01]  /*7ac0*/  @P1 SHF.L.U32 R4, R79, 0x1f, RZ ;  /* 0x0000001f4f041819 */ /* 0x000fe200000006ff */
[----:B------:R-:W-:Y:S06]  /*7ad0*/  BRA.U !UP0, `(.L_x_115) ;  /* 0x0000000108247547 */ /* 0x000fec000b800000 */
[----:B------:R-:W3:Y:S01]  /*7ae0*/  S2R R0, SR_CgaCtaId ;  /* 0x0000000000007919 */ /* 0x000ee20000008800 */
[----:B------:R-:W-:Y:S01]  /*7af0*/  IMAD.U32 R3, RZ, RZ, UR51 ;  /* 0x00000033ff037e24 */ /* 0x000fe2000f8e00ff */
[----:B------:R-:W-:Y:S04]  /*7b00*/  UIADD3 UR4, UPT, UPT, UR51, 0x1, URZ ;  /* 0x0000000133047890 */ /* 0x000fe8000fffe0ff */
[----:B------:R-:W-:Y:S01]  /*7b10*/  @P1 LEA R3, R3, UR50, 0x3 ;  /* 0x0000003203031c11 */ /* 0x000fe2000f8e18ff */
[----:B------:R-:W-:Y:S04]  /*7b20*/  UISETP.NE.AND UP0, UPT, UR4, 0x4, UPT ;  /* 0x000000040400788c */ /* 0x000fe8000bf05270 */
[----:B------:R-:W-:Y:S01]  /*7b30*/  @P1 VIADD R3, R3, 0xa0 ;  /* 0x000000a003031836 */ /* 0x000fe20000000000 */
[----:B------:R-:W-:Y:S04]  /*7b40*/  USEL UR51, UR4, URZ, UP0 ;  /* 0x000000ff04337287 */ /* 0x000fe80008000000 */
[----:B---3--:R-:W-:Y:S04]  /*7b50*/  @P1 PRMT R0, R0, 0x654, R3 ;  /* 0x0000065400001816 */ /* 0x008fe80000000003 */
[----:B------:R3:W-:Y:S04]  /*7b60*/  @P1 SYNCS.ARRIVE.TRANS64.RED.A1T0 RZ, [R0+URZ], RZ ;  /* 0x000000ff00ff19a7 */ /* 0x0007e800081004ff */
.L_x_115:
[----:B------:R-:W4:Y:S01]  /*7b70*/  @P1 SYNCS.PHASECHK.TRANS64.TRYWAIT P0, [R2+URZ+0x80], R4 ;  /* 0x00008004020015a7 */ /* 0x000f2200080011ff */
[----:B------:R-:W-:Y:S01]  /*7b80*/  BSSY B1, `(.L_x_116) ;  /* 0x0000016000017945 */ /* 0x000fe20003800000 */
[----:B----4-:R-:W-:Y:S03]  /*7b90*/  @P1 SEL R57, RZ, 0x1, !P0 ;  /* 0x00000001ff391807 */ /* 0x010fe60004000000 */
[----:B------:R-:W-:Y:S05]  /*7ba0*/  @!P1 BRA `(.L_x_117) ;  /* 0x00000000004c9947 */ /* 0x000fea0003800000 */
[----:B------:R-:W-:Y:S01]  /*7bb0*/  ISETP.NE.AND P0, PT, R57, RZ, PT ;  /* 0x000000ff3900720c */ /* 0x000fe20003f05270 */
[----:B------:R-:W-:Y:S01]  /*7bc0*/  BSSY B0, `(.L_x_118) ;  /* 0x000000b000007945 */ /* 0x000fe20003800000 */
[----:B------:R-:W-:Y:S11]  /*7bd0*/  ISETP.NE.AND P1, PT, R58, RZ, PT ;  /* 0x000000ff3a00720c */ /* 0x000ff60003f25270 */
[----:B------:R-:W-:Y:S02]  /*7be0*/  @!UPT UIADD3 URZ, UPT, UPT, URZ, URZ, URZ ;  /* 0x000000fffffff290 */ /* 0x000fe4000fffe0ff */
[C---:B------:R-:W-:Y:S01]  /*7bf0*/  @P1 IMAD R6, R56.reuse, 0x2000, R80 ;  /* 0x0000200038061824 */ /* 0x040fe200078e0250 */
[C---:B------:R-:W-:Y:S01]  /*7c00*/  @P1 LEA R4, R56.reuse, R94, 0xd ;  /* 0x0000005e38041211 */ /* 0x040fe200078e68ff */
[C---:B------:R-:W-:Y:S02]  /*7c10*/  @P1 IMAD R5, R56.reuse, 0x2000, R95 ;  /* 0x0000200038051824 */ /* 0x040fe400078e025f */
[----:B------:R-:W-:Y:S01]  /*7c20*/  @P1 IMAD R3, R56, 0x2000, R104 ;  /* 0x0000200038031824 */ /* 0x000fe200078e0268 */
[----:B------:R-:W-:Y:S06]  /*7c30*/  @P0 BRA `(.L_x_119) ;  /* 0x00000000000c0947 */ /* 0x000fec0003800000 */
[----:B---3--:R-:W-:Y:S04]  /*7c40*/  SHF.L.U32 R0, R79, 0x1f, RZ ;  /* 0x0000001f4f007819 */ /* 0x008fe800000006ff */
[----:B------:R-:W3:Y:S02]  /*7c50*/  SYNCS.PHASECHK.TRANS64.TRYWAIT P0, [R2+URZ+0x80], R0 ;  /* 0x00008000020075a7 */ /* 0x000ee400080011ff */
[----:B---3--:R-:W-:Y:S05]  /*7c60*/  @!P0 BRA `(.L_x_120) ;  /* 0x0000003000d88947 */ /* 0x008fea0003800000 */
.L_x_119:
[----:B------:R-:W-:Y:S05]  /*7c70*/  BSYNC B0 ;  /* 0x0000000000007941 */ /* 0x000fea0003800000 */
.L_x_118:
[----:B------:R-:W-:Y:S02]  /*7c80*/  ISETP.NE.AND P0, PT, R58, RZ, PT ;  /* 0x000000ff3a00720c */ /* 0x000fe40003f05270 */
[----:B------:R-:W-:Y:S11]  /*7c90*/  IADD3 R56, PT, PT, R56, 0x1, RZ ;  /* 0x0000000138387810 */ /* 0x000ff60007ffe0ff */
[----:B------:R4:W1:Y:S04]  /*7ca0*/  @P0 LDS.128 R48, [R6] ;  /* 0x0000000006300984 */ /* 0x0008680000000c00 */
[----:B------:R4:W1:Y:S04]  /*7cb0*/  @P0 LDS.128 R52, [R5+0x10] ;  /* 0x0000100005340984 */ /* 0x0008680000000c00 */
[----:B------:R4:W1:Y:S04]  /*7cc0*/  @P0 LDS.128 R60, [R4+0x20] ;  /* 0x00002000043c0984 */ /* 0x0008680000000c00 */
[----:B------:R4:W1:Y:S02]  /*7cd0*/  @P0 LDS.128 R68, [R3+0x30] ;  /* 0x0000300003440984 */ /* 0x0008640000000c00 */
.L_x_117:
[----:B------:R-:W-:Y:S05]  /*7ce0*/  BSYNC B1 ;  /* 0x0000000000017941 */ /* 0x000fea0003800000 */
.L_x_116:
[----:B---3--:R-:W-:Y:S05]  /*7cf0*/  VIADD R0, R39, 0x20 ;  /* 0x0000002027007836 */ /* 0x008fea0000000000 */
[----:B------:R-:W-:Y:S04]  /*7d00*/  SHF.R.U32.HI R0, RZ, 0x15, R0 ;  /* 0x00000015ff007819 */ /* 0x000fe80000011600 */
[----:B------:R-:W-:Y:S11]  /*7d10*/  LOP3.LUT P0, RZ, R0, 0x3, R84, 0x48, !PT ;  /* 0x0000000300ff7812 */ /* 0x000ff60007804854 */
[----:B------:R-:W-:Y:S02]  /*7d20*/  @!UPT UIADD3 URZ, UPT, UPT, URZ, URZ, URZ ;  /* 0x000000fffffff290 */ /* 0x000fe4000fffe0ff */
[----:B------:R-:W-:Y:S05]  /*7d30*/  @!P0 BRA `(.L_x_121) ;  /* 0x0000000000408947 */ /* 0x000fea0003800000 */
[----:B------:R-:W3:Y:S01]  /*7d40*/  LDCU.64 UR8, c[0x4][0x70] ;  /* 0x01000e00ff0877ac */ /* 0x000ee20008000a00 */
[----:B----4-:R-:W-:Y:S01]  /*7d50*/  MOV R3, 0x0 ;  /* 0x0000000000037802 */ /* 0x010fe20000000f00 */
[----:B------:R-:W-:Y:S02]  /*7d60*/  HFMA2 R12, -RZ, RZ, 0, 5.9604644775390625e-08 ;  /* 0x00000001ff0c7431 */ /* 0x000fe400000001ff */
[----:B-1----:R-:W-:Y:S02]  /*7d70*/  IMAD.MOV.U32 R8, RZ, RZ, 0x192 ;  /* 0x00000192ff087424 */ /* 0x002fe400078e00ff */
[----:B------:R-:W-:Y:S01]  /*7d80*/  IMAD.MOV.U32 R13, RZ, RZ, RZ ;  /* 0x000000ffff0d7224 */ /* 0x000fe200078e00ff */
[----:B------:R-:W1:Y:S01]  /*7d90*/  LDCU.64 UR6, c[0x4][0x78] ;  /* 0x01000f00ff0677ac */ /* 0x000e620008000a00 */
[----:B------:R-:W4:Y:S01]  /*7da0*/  LDC.64 R2, c[0x4][R3] ;  /* 0x0100000003027b82 */ /* 0x000f220000000a00 */
[----:B------:R-:W5:Y:S01]  /*7db0*/  LDCU.64 UR4, c[0x4][0x10] ;  /* 0x01000200ff0477ac */ /* 0x000f620008000a00 */
[----:B---3--:R-:W-:Y:S01]  /*7dc0*/  MOV R5, UR9 ;  /* 0x0000000900057c02 */ /* 0x008fe20008000f00 */
[----:B------:R-:W-:Y:S01]  /*7dd0*/  IMAD.U32 R4, RZ, RZ, UR8 ;  /* 0x00000008ff047e24 */ /* 0x000fe2000f8e00ff */
[----:B-1----:R-:W-:Y:S01]  /*7de0*/  MOV R7, UR7 ;  /* 0x0000000700077c02 */ /* 0x002fe20008000f00 */
[----:B------:R-:W-:Y:S01]  /*7df0*/  IMAD.U32 R6, RZ, RZ, UR6 ;  /* 0x00000006ff067e24 */ /* 0x000fe2000f8e00ff */
[----:B-----5:R-:W-:Y:S01]  /*7e00*/  MOV R11, UR5 ;  /* 0x00000005000b7c02 */ /* 0x020fe20008000f00 */
[----:B------:R-:W-:Y:S02]  /*7e10*/  IMAD.U32 R10, RZ, RZ, UR4 ;  /* 0x00000004ff0a7e24 */ /* 0x000fe4000f8e00ff */
[----:B------:R-:W-:Y:S07]  /*7e20*/  LEPC R20, `(.L_x_121) ;  /* 0x000000001014794e */ /* 0x000fee0000000000 */
[----:B--2-4-:R-:W-:Y:S05]  /*7e30*/  CALL.ABS.NOINC R2 ;  /* 0x0000000002007343 */ /* 0x014fea0003c00000 */
.L_x_121:
[----:B-1--4-:R-:W-:Y:S01]  /*7e40*/  SHF.L.U32 R3, R48, 0x10, RZ ;  /* 0x0000001030037819 */ /* 0x012fe200000006ff */
[----:B------:R-:W-:Y:S05]  /*7e50*/  WARPSYNC.ALL ;  /* 0x0000000000007948 */ /* 0x000fea0003800000 */
[----:B------:R-:W-:Y:S01]  /*7e60*/  R2UR UR4, R39 ;  /* 0x00000000270472ca */ /* 0x000fe200000e0000 */
[----:B------:R-:W1:Y:S01]  /*7e70*/  S2R R105, SR_CgaCtaId ;  /* 0x0000000000697919 */ /* 0x000e620000008800 */
[C---:B------:R-:W-:Y:S01]  /*7e80*/  SHF.L.U32 R40, R50.reuse, 0x10, RZ ;  /* 0x0000001032287819 */ /* 0x040fe200000006ff */
[----:B------:R-:W-:Y:S01]  /*7e90*/  BSSY.RECONVERGENT B0, `(.L_x_122) ;  /* 0x0000090000007945 */ /* 0x000fe20003800200 */
[----:B------:R-:W-:Y:S02]  /*7ea0*/  LOP3.LUT R42, R50, 0xffff0000, RZ, 0xc0, !PT ;  /* 0xffff0000322a7812 */ /* 0x000fe400078ec0ff */
[C---:B------:R-:W-:Y:S02]  /*7eb0*/  SHF.L.U32 R43, R51.reuse, 0x10, RZ ;  /* 0x00000010332b7819 */ /* 0x040fe400000006ff */
[----:B------:R-:W-:Y:S02]  /*7ec0*/  LOP3.LUT R44, R51, 0xffff0000, RZ, 0xc0, !PT ;  /* 0xffff0000332c7812 */ /* 0x000fe400078ec0ff */
[----:B------:R-:W-:Y:S02]  /*7ed0*/  ISETP.NE.AND P6, PT, R102, RZ, PT ;  /* 0x000000ff6600720c */ /* 0x000fe40003fc5270 */
[----:B------:R-:W-:Y:S01]  /*7ee0*/  ISETP.NE.AND P0, PT, R82, RZ, PT ;  /* 0x000000ff5200720c */ /* 0x000fe20003f05270 */
[----:B------:R-:W3:Y:S02]  /*7ef0*/  LDTM.x32 R4, tmem[UR4+0x20] ;  /* 0x00002004000479ee */ /* 0x000ee400082c0000 */
[----:B---3--:R-:W-:Y:S01]  /*7f00*/  FMUL R0, R38, R4 ;  /* 0x0000000426007220 */ /* 0x008fe20000400000 */
[----:B------:R-:W-:Y:S01]  /*7f10*/  LOP3.LUT R4, R48, 0xffff0000, RZ, 0xc0, !PT ;  /* 0xffff000030047812 */ /* 0x000fe200078ec0ff */
[C---:B------:R-:W-:Y:S01]  /*7f20*/  FMUL R2, R38.reuse, R5 ;  /* 0x0000000526027220 */ /* 0x040fe20000400000 */
[----:B------:R-:W-:Y:S01]  /*7f30*/  SHF.L.U32 R5, R49, 0x10, RZ ;  /* 0x0000001031057819 */ /* 0x000fe200000006ff */
[C---:B------:R-:W-:Y:S01]  /*7f40*/  FFMA R0, R41.reuse, R3, R0 ;  /* 0x0000000329007223 */ /* 0x040fe20000000000 */
[C---:B------:R-:W-:Y:S01]  /*7f50*/  FMUL R3, R38.reuse, R6 ;  /* 0x0000000626037220 */ /* 0x040fe20000400000 */
[----:B------:R-:W-:Y:S01]  /*7f60*/  FFMA R2, R41, R4, R2 ;  /* 0x0000000429027223 */ /* 0x000fe20000000002 */
[----:B------:R-:W-:Y:S01]  /*7f70*/  LOP3.LUT R4, R49, 0xffff0000, RZ, 0xc0, !PT ;  /* 0xffff000031047812 */ /* 0x000fe200078ec0ff */
[C---:B------:R-:W-:Y:S01]  /*7f80*/  FMUL R7, R38.reuse, R7 ;  /* 0x0000000726077220 */ /* 0x040fe20000400000 */
[C---:B------:R-:W-:Y:S01]  /*7f90*/  FFMA R3, R41.reuse, R5, R3 ;  /* 0x0000000529037223 */ /* 0x040fe20000000003 */
[C---:B------:R-:W-:Y:S01]  /*7fa0*/  FMUL R5, R38.reuse, R9 ;  /* 0x0000000926057220 */ /* 0x040fe20000400000 */
[C---:B------:R-:W-:Y:S01]  /*7fb0*/  FMUL R6, R38.reuse, R10 ;  /* 0x0000000a26067220 */ /* 0x040fe20000400000 */
[----:B------:R-:W-:Y:S01]  /*7fc0*/  FFMA R7, R41, R4, R7 ;  /* 0x0000000429077223 */ /* 0x000fe20000000007 */
[C---:B------:R-:W-:Y:S01]  /*7fd0*/  FMUL R4, R38.reuse, R8 ;  /* 0x0000000826047220 */ /* 0x040fe20000400000 */
[C---:B------:R-:W-:Y:S01]  /*7fe0*/  FMUL R11, R38.reuse, R11 ;  /* 0x0000000b260b7220 */ /* 0x040fe20000400000 */
[C---:B------:R-:W-:Y:S01]  /*7ff0*/  FMUL R8, R38.reuse, R19 ;  /* 0x0000001326087220 */ /* 0x040fe20000400000 */
[----:B------:R-:W-:Y:S01]  /*8000*/  FMUL R19, R38, R30 ;  /* 0x0000001e26137220 */ /* 0x000fe20000400000 */
[----:B------:R-:W-:Y:S01]  /*8010*/  F2FP.BF16.F32.PACK_AB R45, R7, R3 ;  /* 0x00000003072d723e */ /* 0x000fe200000010ff */
[C---:B------:R-:W-:Y:S01]  /*8020*/  FFMA R4, R41.reuse, R40, R4 ;  /* 0x0000002829047223 */ /* 0x040fe20000000004 */
[----:B------:R-:W-:Y:S01]  /*8030*/  SHF.L.U32 R40, R52, 0x10, RZ ;  /* 0x0000001034287819 */ /* 0x000fe200000006ff */
[C---:B------:R-:W-:Y:S01]  /*8040*/  FFMA R5, R41.reuse, R42, R5 ;  /* 0x0000002a29057223 */ /* 0x040fe20000000005 */
[C---:B------:R-:W-:Y:S01]  /*8050*/  FFMA R6, R41.reuse, R43, R6 ;  /* 0x0000002b29067223 */ /* 0x040fe20000000006 */
[----:B------:R-:W-:Y:S01]  /*8060*/  FFMA R11, R41, R44, R11 ;  /* 0x0000002c290b7223 */ /* 0x000fe2000000000b */
[----:B------:R-:W-:Y:S01]  /*8070*/  F2FP.BF16.F32.PACK_AB R44, R2, R0 ;  /* 0x00000000022c723e */ /* 0x000fe200000010ff */
[C---:B------:R-:W-:Y:S01]  /*8080*/  FMUL R3, R38.reuse, R14 ;  /* 0x0000000e26037220 */ /* 0x040fe20000400000 */
[----:B------:R-:W-:Y:S01]  /*8090*/  F2FP.BF16.F32.PACK_AB R46, R5, R4 ;  /* 0x00000004052e723e */ /* 0x000fe200000010ff */
[----:B------:R-:W-:Y:S01]  /*80a0*/  FMUL R14, R38, R25 ;  /* 0x00000019260e7220 */ /* 0x000fe20000400000 */
[----:B------:R-:W-:Y:S01]  /*80b0*/  LOP3.LUT R25, R52, 0xffff0000, RZ, 0xc0, !PT ;  /* 0xffff000034197812 */ /* 0x000fe200078ec0ff */
[C---:B------:R-:W-:Y:S01]  /*80c0*/  FMUL R0, R38.reuse, R12 ;  /* 0x0000000c26007220 */ /* 0x040fe20000400000 */
[----:B------:R-:W-:Y:S01]  /*80d0*/  F2FP.BF16.F32.PACK_AB R47, R11, R6 ;  /* 0x000000060b2f723e */ /* 0x000fe200000010ff */
[C---:B------:R-:W-:Y:S01]  /*80e0*/  FMUL R2, R38.reuse, R13 ;  /* 0x0000000d26027220 */ /* 0x040fe20000400000 */
[C---:B------:R-:W-:Y:S01]  /*80f0*/  FMUL R4, R38.reuse, R15 ;  /* 0x0000000f26047220 */ /* 0x040fe20000400000 */
[----:B------:R-:W-:Y:S01]  /*8100*/  FMUL R15, R38, R26 ;  /* 0x0000001a260f7220 */ /* 0x000fe20000400000 */
[----:B------:R-:W-:Y:S01]  /*8110*/  SHF.L.U32 R26, R53, 0x10, RZ ;  /* 0x00000010351a7819 */ /* 0x000fe200000006ff */
[C---:B------:R-:W-:Y:S01]  /*8120*/  FFMA R0, R41.reuse, R40, R0 ;  /* 0x0000002829007223 */ /* 0x040fe20000000000 */
[----:B------:R-:W-:Y:S01]  /*8130*/  FFMA R2, R41, R25, R2 ;  /* 0x0000001929027223 */ /* 0x000fe20000000002 */
[----:B------:R-:W-:Y:S01]  /*8140*/  SHF.L.U32 R25, R54, 0x10, RZ ;  /* 0x0000001036197819 */ /* 0x000fe200000006ff */
[C---:B------:R-:W-:Y:S01]  /*8150*/  FMUL R5, R38.reuse, R16 ;  /* 0x0000001026057220 */ /* 0x040fe20000400000 */
[C---:B------:R-:W-:Y:S01]  /*8160*/  FMUL R16, R38.reuse, R27 ;  /* 0x0000001b26107220 */ /* 0x040fe20000400000 */
[----:B------:R-:W-:Y:S01]  /*8170*/  LOP3.LUT R27, R53, 0xffff0000, RZ, 0xc0, !PT ;  /* 0xffff0000351b7812 */ /* 0x000fe200078ec0ff */
[C---:B------:R-:W-:Y:S01]  /*8180*/  FMUL R6, R38.reuse, R17 ;  /* 0x0000001126067220 */ /* 0x040fe20000400000 */
[----:B------:R-:W-:Y:S01]  /*8190*/  FMUL R17, R38, R28 ;  /* 0x0000001c26117220 */ /* 0x000fe20000400000 */
[----:B------:R-:W-:Y:S01]  /*81a0*/  F2FP.BF16.F32.PACK_AB R28, R2, R0 ;  /* 0x00000000021c723e */ /* 0x000fe200000010ff */
[----:B------:R-:W-:Y:S01]  /*81b0*/  FFMA R3, R41, R26, R3 ;  /* 0x0000001a29037223 */ /* 0x000fe20000000003 */
[----:B------:R-:W-:Y:S01]  /*81c0*/  LOP3.LUT R26, R54, 0xffff0000, RZ, 0xc0, !PT ;  /* 0xffff0000361a7812 */ /* 0x000fe200078ec0ff */
[----:B------:R-:W-:Y:S01]  /*81d0*/  STS.128 [R80+0x2000], R44 ;  /* 0x0020002c50007388 */ /* 0x000fe20000000c00 */
[----:B------:R-:W-:Y:S01]  /*81e0*/  SHF.L.U32 R0, R55, 0x10, RZ ;  /* 0x0000001037007819 */ /* 0x000fe200000006ff */
[----:B------:R-:W-:Y:S01]  /*81f0*/  FFMA R4, R41, R27, R4 ;  /* 0x0000001b29047223 */ /* 0x000fe20000000004 */
[----:B------:R-:W-:Y:S01]  /*8200*/  LOP3.LUT R2, R55, 0xffff0000, RZ, 0xc0, !PT ;  /* 0xffff000037027812 */ /* 0x000fe200078ec0ff */
[C---:B------:R-:W-:Y:S01]  /*8210*/  FMUL R7, R38.reuse, R18 ;  /* 0x0000001226077220 */ /* 0x040fe20000400000 */
[C---:B------:R-:W-:Y:S01]  /*8220*/  FFMA R5, R41.reuse, R25, R5 ;  /* 0x0000001929057223 */ /* 0x040fe20000000005 */
[C---:B------:R-:W-:Y:S01]  /*8230*/  FFMA R6, R41.reuse, R26, R6 ;  /* 0x0000001a29067223 */ /* 0x040fe20000000006 */
[----:B------:R-:W-:Y:S01]  /*8240*/  FMUL R18, R38, R29 ;  /* 0x0000001d26127220 */ /* 0x000fe20000400000 */
[----:B------:R-:W-:Y:S01]  /*8250*/  F2FP.BF16.F32.PACK_AB R29, R4, R3 ;  /* 0x00000003041d723e */ /* 0x000fe200000010ff */
[C---:B------:R-:W-:Y:S01]  /*8260*/  FFMA R7, R41.reuse, R0, R7 ;  /* 0x0000000029077223 */ /* 0x040fe20000000007 */
[C---:B------:R-:W-:Y:S01]  /*8270*/  SHF.L.U32 R0, R60.reuse, 0x10, RZ ;  /* 0x000000103c007819 */ /* 0x040fe200000006ff */
[----:B------:R-:W-:Y:S01]  /*8280*/  FFMA R8, R41, R2, R8 ;  /* 0x0000000229087223 */ /* 0x000fe20000000008 */
[----:B------:R-:W-:Y:S01]  /*8290*/  LOP3.LUT R3, R60, 0xffff0000, RZ, 0xc0, !PT ;  /* 0xffff00003c037812 */ /* 0x000fe200078ec0ff */
[C---:B------:R-:W-:Y:S01]  /*82a0*/  FMUL R9, R38.reuse, R20 ;  /* 0x0000001426097220 */ /* 0x040fe20000400000 */
[----:B------:R-:W-:Y:S01]  /*82b0*/  SHF.L.U32 R2, R61, 0x10, RZ ;  /* 0x000000103d027819 */ /* 0x000fe200000006ff */
[----:B------:R-:W-:Y:S01]  /*82c0*/  FMUL R10, R38, R21 ;  /* 0x00000015260a7220 */ /* 0x000fe20000400000 */
[----:B------:R-:W-:Y:S01]  /*82d0*/  F2FP.BF16.F32.PACK_AB R30, R6, R5 ;  /* 0x00000005061e723e */ /* 0x000fe200000010ff */
[----:B------:R-:W-:Y:S01]  /*82e0*/  FMUL R11, R38, R22 ;  /* 0x00000016260b7220 */ /* 0x000fe20000400000 */
[----:B------:R-:W-:Y:S01]  /*82f0*/  SHF.L.U32 R4, R71, 0x10, RZ ;  /* 0x0000001047047819 */ /* 0x000fe200000006ff */
[----:B------:R-:W-:Y:S01]  /*8300*/  FFMA R9, R41, R0, R9 ;  /* 0x0000000029097223 */ /* 0x000fe20000000009 */
[----:B------:R-:W-:Y:S01]  /*8310*/  LOP3.LUT R0, R61, 0xffff0000, RZ, 0xc0, !PT ;  /* 0xffff00003d007812 */ /* 0x000fe200078ec0ff */
[----:B------:R-:W-:Y:S01]  /*8320*/  FFMA R10, R41, R3, R10 ;  /* 0x00000003290a7223 */ /* 0x000fe2000000000a */
[----:B------:R-:W-:Y:S01]  /*8330*/  SHF.L.U32 R3, R63, 0x10, RZ ;  /* 0x000000103f037819 */ /* 0x000fe200000006ff */
[----:B------:R-:W-:Y:S01]  /*8340*/  FFMA R11, R41, R2, R11 ;  /* 0x00000002290b7223 */ /* 0x000fe2000000000b */
[----:B------:R-:W-:Y:S01]  /*8350*/  SHF.L.U32 R2, R62, 0x10, RZ ;  /* 0x000000103e027819 */ /* 0x000fe200000006ff */
[C---:B------:R-:W-:Y:S01]  /*8360*/  FMUL R12, R38.reuse, R23 ;  /* 0x00000017260c7220 */ /* 0x040fe20000400000 */
[----:B------:R-:W-:Y:S01]  /*8370*/  LOP3.LUT R5, R71, 0xffff0000, RZ, 0xc0, !PT ;  /* 0xffff000047057812 */ /* 0x000fe200078ec0ff */
[C---:B------:R-:W-:Y:S01]  /*8380*/  FMUL R13, R38.reuse, R24 ;  /* 0x00000018260d7220 */ /* 0x040fe20000400000 */
[----:B------:R-:W-:Y:S01]  /*8390*/  FMUL R20, R38, R31 ;  /* 0x0000001f26147220 */ /* 0x000fe20000400000 */
[----:B------:R-:W-:Y:S01]  /*83a0*/  F2FP.BF16.F32.PACK_AB R31, R8, R7 ;  /* 0x00000007081f723e */ /* 0x000fe200000010ff */
[C---:B------:R-:W-:Y:S01]  /*83b0*/  FFMA R12, R41.reuse, R0, R12 ;  /* 0x00000000290c7223 */ /* 0x040fe2000000000c */
[----:B------:R-:W-:Y:S01]  /*83c0*/  LOP3.LUT R0, R62, 0xffff0000, RZ, 0xc0, !PT ;  /* 0xffff00003e007812 */ /* 0x000fe200078ec0ff */
[----:B------:R-:W-:Y:S01]  /*83d0*/  FFMA R13, R41, R2, R13 ;  /* 0x00000002290d7223 */ /* 0x000fe2000000000d */
[----:B------:R-:W-:Y:S01]  /*83e0*/  LOP3.LUT R2, R63, 0xffff0000, RZ, 0xc0, !PT ;  /* 0xffff00003f027812 */ /* 0x000fe200078ec0ff */
[----:B------:R-:W-:Y:S01]  /*83f0*/  FMUL R21, R38, R32 ;  /* 0x0000002026157220 */ /* 0x000fe20000400000 */
[----:B------:R-:W-:Y:S01]  /*8400*/  F2FP.BF16.F32.PACK_AB R8, R10, R9 ;  /* 0x000000090a08723e */ /* 0x000fe200000010ff */
[C---:B------:R-:W-:Y:S01]  /*8410*/  FFMA R14, R41.reuse, R0, R14 ;  /* 0x00000000290e7223 */ /* 0x040fe2000000000e */
[----:B------:R-:W-:Y:S01]  /*8420*/  SHF.L.U32 R0, R68, 0x10, RZ ;  /* 0x0000001044007819 */ /* 0x000fe200000006ff */
[----:B------:R-:W-:Y:S01]  /*8430*/  STS.128 [R95+0x2010], R28 ;  /* 0x0020101c5f007388 */ /* 0x000fe20000000c00 */
[----:B------:R-:W-:Y:S01]  /*8440*/  F2FP.BF16.F32.PACK_AB R9, R12, R11 ;  /* 0x0000000b0c09723e */ /* 0x000fe200000010ff */
[----:B------:R-:W-:Y:S01]  /*8450*/  FFMA R15, R41, R3, R15 ;  /* 0x00000003290f7223 */ /* 0x000fe2000000000f */
[----:B------:R-:W-:Y:S01]  /*8460*/  SHF.L.U32 R3, R69, 0x10, RZ ;  /* 0x0000001045037819 */ /* 0x000fe200000006ff */
[C---:B------:R-:W-:Y:S01]  /*8470*/  FFMA R16, R41.reuse, R2, R16 ;  /* 0x0000000229107223 */ /* 0x040fe20000000010 */
[----:B------:R-:W-:Y:S01]  /*8480*/  LOP3.LUT R2, R68, 0xffff0000, RZ, 0xc0, !PT ;  /* 0xffff000044027812 */ /* 0x000fe200078ec0ff */
[----:B------:R-:W-:Y:S01]  /*8490*/  FFMA R17, R41, R0, R17 ;  /* 0x0000000029117223 */ /* 0x000fe20000000011 */
[----:B------:R-:W-:Y:S01]  /*84a0*/  LOP3.LUT R0, R69, 0xffff0000, RZ, 0xc0, !PT ;  /* 0xffff000045007812 */ /* 0x000fe200078ec0ff */
[C---:B------:R-:W-:Y:S01]  /*84b0*/  FMUL R22, R38.reuse, R33 ;  /* 0x0000002126167220 */ /* 0x040fe20000400000 */
[----:B------:R-:W-:Y:S01]  /*84c0*/  FMUL R23, R38, R34 ;  /* 0x0000002226177220 */ /* 0x000fe20000400000 */
[C---:B------:R-:W-:Y:S01]  /*84d0*/  FFMA R18, R41.reuse, R2, R18 ;  /* 0x0000000229127223 */ /* 0x040fe20000000012 */
[C---:B------:R-:W-:Y:S01]  /*84e0*/  FFMA R19, R41.reuse, R3, R19 ;  /* 0x0000000329137223 */ /* 0x040fe20000000013 */
[C---:B------:R-:W-:Y:S01]  /*84f0*/  SHF.L.U32 R2, R70.reuse, 0x10, RZ ;  /* 0x0000001046027819 */ /* 0x040fe200000006ff */
[C---:B------:R-:W-:Y:S01]  /*8500*/  FFMA R20, R41.reuse, R0, R20 ;  /* 0x0000000029147223 */ /* 0x040fe20000000014 */
[----:B------:R-:W-:Y:S01]  /*8510*/  LOP3.LUT R3, R70, 0xffff0000, RZ, 0xc0, !PT ;  /* 0xffff000046037812 */ /* 0x000fe200078ec0ff */
[----:B------:R-:W-:Y:S01]  /*8520*/  FMUL R24, R38, R35 ;  /* 0x0000002326187220 */ /* 0x000fe20000400000 */
[----:B------:R-:W-:Y:S01]  /*8530*/  F2FP.BF16.F32.PACK_AB R10, R14, R13 ;  /* 0x0000000d0e0a723e */ /* 0x000fe200000010ff */
[C---:B------:R-:W-:Y:S01]  /*8540*/  FFMA R21, R41.reuse, R2, R21 ;  /* 0x0000000229157223 */ /* 0x040fe20000000015 */
[----:B------:R-:W-:Y:S01]  /*8550*/  F2FP.BF16.F32.PACK_AB R11, R16, R15 ;  /* 0x0000000f100b723e */ /* 0x000fe200000010ff */
[C---:B------:R-:W-:Y:S01]  /*8560*/  FFMA R22, R41.reuse, R3, R22 ;  /* 0x0000000329167223 */ /* 0x040fe20000000016 */
[C---:B------:R-:W-:Y:S01]  /*8570*/  FFMA R23, R41.reuse, R4, R23 ;  /* 0x0000000429177223 */ /* 0x040fe20000000017 */
[----:B------:R-:W-:Y:S01]  /*8580*/  FFMA R24, R41, R5, R24 ;  /* 0x0000000529187223 */ /* 0x000fe20000000018 */
[----:B------:R-:W-:Y:S01]  /*8590*/  F2FP.BF16.F32.PACK_AB R4, R18, R17 ;  /* 0x000000111204723e */ /* 0x000fe200000010ff */
[----:B------:R-:W-:Y:S01]  /*85a0*/  STS.128 [R94+0x2020], R8 ;  /* 0x002020085e007388 */ /* 0x000fe20000000c00 */
[----:B------:R-:W-:Y:S02]  /*85b0*/  F2FP.BF16.F32.PACK_AB R5, R20, R19 ;  /* 0x000000131405723e */ /* 0x000fe400000010ff */
[----:B------:R-:W-:Y:S02]  /*85c0*/  F2FP.BF16.F32.PACK_AB R6, R22, R21 ;  /* 0x000000151606723e */ /* 0x000fe400000010ff */
[----:B------:R-:W-:Y:S02]  /*85d0*/  F2FP.BF16.F32.PACK_AB R7, R24, R23 ;  /* 0x000000171807723e */ /* 0x000fe400000010ff */
[----:B------:R-:W-:Y:S02]  /*85e0*/  MOV R0, UR51 ;  /* 0x0000003300007c02 */ /* 0x000fe40008000f00 */
[----:B------:R-:W-:Y:S01]  /*85f0*/  @P6 SHF.L.U32 R2, R79, 0x1f, RZ ;  /* 0x0000001f4f026819 */ /* 0x000fe200000006ff */
[----:B------:R3:W-:Y:S01]  /*8600*/  STS.128 [R104+0x2030], R4 ;  /* 0x0020300468007388 */ /* 0x0007e20000000c00 */
[----:B------:R-:W-:Y:S04]  /*8610*/  @P6 LEA R0, R0, UR50, 0x3 ;  /* 0x0000003200006c11 */ /* 0x000fe8000f8e18ff */
[----:B------:R-:W-:Y:S01]  /*8620*/  @P6 IADD3 R0, PT, PT, R0, 0xa0, RZ ;  /* 0x000000a000006810 */ /* 0x000fe20007ffe0ff */
[----:B------:R-:W-:Y:S01]  /*8630*/  @!PT LDS RZ, [RZ] ;  /* 0x00000000fffff984 */ /* 0x000fe20000000800 */
[----:B------:R-:W-:Y:S01]  /*8640*/  @!PT LDS RZ, [RZ] ;  /* 0x00000000fffff984 */ /* 0x000fe20000000800 */
[----:B------:R-:W-:Y:S01]  /*8650*/  @!PT LDS RZ, [RZ] ;  /* 0x00000000fffff984 */ /* 0x000fe20000000800 */
[----:B------:R-:W-:Y:S01]  /*8660*/  @!PT LDS RZ, [RZ] ;  /* 0x00000000fffff984 */ /* 0x000fe20000000800 */
[----:B------:R4:W-:Y:S06]  /*8670*/  MEMBAR.ALL.CTA ;  /* 0x0000000000007992 */ /* 0x0009ec0000008000 */
[----:B----4-:R-:W4:Y:S01]  /*8680*/  FENCE.VIEW.ASYNC.S ;  /* 0x00000000000073c6 */ /* 0x010f220000000000 */
[----:B-1----:R-:W-:Y:S02]  /*8690*/  @P6 PRMT R0, R105, 0x654, R0 ;  /* 0x0000065469006816 */ /* 0x002fe40000000000 */
[----:B---3--:R-:W-:Y:S01]  /*86a0*/  LEA R6, R56, UR50, 0x3 ;  /* 0x0000003238067c11 */ /* 0x008fe2000f8e18ff */
[----:B----4-:R-:W-:Y:S06]  /*86b0*/  BAR.SYNC.DEFER_BLOCKING 0x1, 0x80 ;  /* 0x0042000000007b1d */ /* 0x010fec0000010000 */
[----:B------:R-:W-:Y:S05]  /*86c0*/  @P0 BRA `(.L_x_123) ;  /* 0x0000000000300947 */ /* 0x000fea0003800000 */
[----:B------:R-:W1:Y:S01]  /*86d0*/  LDCU.64 UR6, c[0x0][0x348] ;  /* 0x00006900ff0677ac */ /* 0x000e620008000a00 */
[----:B------:R-:W-:Y:S02]  /*86e0*/  R2UR UR10, R100 ;  /* 0x00000000640a72ca */ /* 0x000fe400000e0000 */
[----:B------:R-:W-:Y:S01]  /*86f0*/  R2UR UR11, R99 ;  /* 0x00000000630b72ca */ /* 0x000fe200000e0000 */
[----:B------:R-:W-:Y:S01]  /*8700*/  UIADD3 UR9, UPT, UPT, UR41, 0x20, URZ ;  /* 0x0000002029097890 */ /* 0x000fe2000fffe0ff */
[----:B------:R-:W-:Y:S01]  /*8710*/  R2UR UR12, R97 ;  /* 0x00000000610c72ca */ /* 0x000fe200000e0000 */
[----:B------:R-:W-:Y:S01]  /*8720*/  UIADD3 UR8, UPT, UPT, UR50, 0x2200, URZ ;  /* 0x0000220032087890 */ /* 0x000fe2000fffe0ff */
[----:B------:R-:W-:Y:S01]  /*8730*/  R2UR UR13, R98 ;  /* 0x00000000620d72ca */ /* 0x000fe200000e0000 */
[----:B-1----:R-:W-:Y:S04]  /*8740*/  UIADD3 UR4, UP0, UPT, UR6, 0x780, URZ ;  /* 0x0000078006047890 */ /* 0x002fe8000ff1e0ff */
[----:B------:R-:W-:Y:S09]  /*8750*/  UIADD3.X UR5, UPT, UPT, URZ, UR7, URZ, UP0, !UPT ;  /* 0x00000007ff057290 */ /* 0x000ff200087fe4ff */
[----:B------:R1:W-:Y:S01]  /*8760*/  UTMASTG.5D.IM2COL [UR8], [UR4] ;  /* 0x00000008040073b5 */ /* 0x0003e20008060000 */
[----:B------:R0:W-:Y:S01]  /*8770*/  UTMACMDFLUSH ;  /* 0x00000000000079b7 */ /* 0x0001e20000000000 */
[----:B-1----:R-:W-:Y:S04]  /*8780*/  DEPBAR.LE SB0, 0x1 ;  /* 0x000080400000791a */ /* 0x002fe80000000000 */
.L_x_123:
[----:B------:R-:W-:Y:S05]  /*8790*/  BSYNC.RECONVERGENT B0 ;  /* 0x0000000000007941 */ /* 0x000fea0003800200 */
.L_x_122:
[----:B------:R-:W-:Y:S01]  /*87a0*/  BAR.SYNC.DEFER_BLOCKING 0x1, 0x80 ;  /* 0x0042000000007b1d */ /* 0x000fe20000010000 */
[----:B------:R-:W-:Y:S04]  /*87b0*/  UIADD3 UR4, UPT, UPT, UR51, 0x1, URZ ;  /* 0x0000000133047890 */ /* 0x000fe8000fffe0ff */
[----:B------:R-:W-:Y:S04]  /*87c0*/  UISETP.NE.AND UP0, UPT, UR4, 0x4, UPT ;  /* 0x000000040400788c */ /* 0x000fe8000bf05270 */
[----:B------:R-:W-:Y:S01]  /*87d0*/  USEL UR40, UR4, URZ, UP0 ;  /* 0x000000ff04287287 */ /* 0x000fe20008000000 */
[----:B------:R1:W-:Y:S01]  /*87e0*/  @P6 SYNCS.ARRIVE.TRANS64.RED.A1T0 RZ, [R0+URZ], RZ ;  /* 0x000000ff00ff69a7 */ /* 0x0003e200081004ff */
[----:B------:R-:W-:Y:S01]  /*87f0*/  BSSY B1, `(.L_x_124) ;  /* 0x0000017000017945 */ /* 0x000fe20003800000 */
[----:B------:R-:W3:Y:S02]  /*8800*/  @P6 SYNCS.PHASECHK.TRANS64.TRYWAIT P0, [R6+URZ+0x80], R2 ;  /* 0x00008002060065a7 */ /* 0x000ee400080011ff */
[----:B---3--:R-:W-:Y:S01]  /*8810*/  @P6 SEL R57, RZ, 0x1, !P0 ;  /* 0x00000001ff396807 */ /* 0x008fe20004000000 */
[----:B-1----:R-:W-:Y:S06]  /*8820*/  @!P6 BRA `(.L_x_125) ;  /* 0x00000000004ce947 */ /* 0x002fec0003800000 */
        /* <DEDUP_REMOVED lines=9> */
[----:B------:R-:W-:Y:S04]  /*88c0*/  SHF.L.U32 R5, R79, 0x1f, RZ ;  /* 0x0000001f4f057819 */ /* 0x000fe800000006ff */
[----:B------:R-:W1:Y:S02]  /*88d0*/  SYNCS.PHASECHK.TRANS64.TRYWAIT P0, [R6+URZ+0x80], R5 ;  /* 0x00008005060075a7 */ /* 0x000e6400080011ff */
[----:B-1----:R-:W-:Y:S05]  /*88e0*/  @!P0 BRA `(.L_x_128) ;  /* 0x0000002400cc8947 */ /* 0x002fea0003800000 */
.L_x_127:
[----:B------:R-:W-:Y:S05]  /*88f0*/  BSYNC B0 ;  /* 0x0000000000007941 */ /* 0x000fea0003800000 */
.L_x_126:
[----:B------:R-:W-:Y:S02]  /*8900*/  ISETP.NE.AND P0, PT, R58, RZ, PT ;  /* 0x000000ff3a00720c */ /* 0x000fe40003f05270 */
[----:B------:R-:W-:Y:S11]  /*8910*/  IADD3 R56, PT, PT, R56, 0x1, RZ ;  /* 0x0000000138387810 */ /* 0x000ff60007ffe0ff */
[----:B------:R3:W4:Y:S04]  /*8920*/  @P0 LDS.128 R48, [R4] ;  /* 0x0000000004300984 */ /* 0x0007280000000c00 */
[----:B------:R3:W1:Y:S04]  /*8930*/  @P0 LDS.128 R52, [R3+0x10] ;  /* 0x0000100003340984 */ /* 0x0006680000000c00 */
[----:B------:R3:W1:Y:S04]  /*8940*/  @P0 LDS.128 R60, [R2+0x20] ;  /* 0x00002000023c0984 */ /* 0x0006680000000c00 */
[----:B------:R3:W1:Y:S02]  /*8950*/  @P0 LDS.128 R68, [R0+0x30] ;  /* 0x0000300000440984 */ /* 0x0006640000000c00 */
.L_x_125:
[----:B------:R-:W-:Y:S05]  /*8960*/  BSYNC B1 ;  /* 0x0000000000017941 */ /* 0x000fea0003800000 */
.L_x_124:
[----:B---3--:R-:W-:Y:S05]  /*8970*/  VIADD R0, R39, 0x40 ;  /* 0x0000004027007836 */ /* 0x008fea0000000000 */
[----:B------:R-:W-:Y:S04]  /*8980*/  SHF.R.U32.HI R0, RZ, 0x15, R0 ;  /* 0x00000015ff007819 */ /* 0x000fe80000011600 */
[----:B------:R-:W-:Y:S11]  /*8990*/  LOP3.LUT P0, RZ, R0, 0x3, R84, 0x48, !PT ;  /* 0x0000000300ff7812 */ /* 0x000ff60007804854 */
[----:B------:R-:W-:Y:S02]  /*89a0*/  @!UPT UIADD3 URZ, UPT, UPT, URZ, URZ, URZ ;  /* 0x000000fffffff290 */ /* 0x000fe4000fffe0ff */
[----:B------:R-:W-:Y:S05]  /*89b0*/  @!P0 BRA `(.L_x_129) ;  /* 0x0000000000408947 */ /* 0x000fea0003800000 */
[----:B------:R-:W1:Y:S01]  /*89c0*/  LDCU.64 UR8, c[0x4][0x70] ;  /* 0x01000e00ff0877ac */ /* 0x000e620008000a00 */
[----:B------:R-:W-:Y:S01]  /*89d0*/  MOV R3, 0x0 ;  /* 0x0000000000037802 */ /* 0x000fe20000000f00 */
[----:B------:R-:W-:Y:S02]  /*89e0*/  HFMA2 R12, -RZ, RZ, 0, 5.9604644775390625e-08 ;  /* 0x00000001ff0c7431 */ /* 0x000fe400000001ff */
[----:B------:R-:W-:Y:S02]  /*89f0*/  IMAD.MOV.U32 R8, RZ, RZ, 0x192 ;  /* 0x00000192ff087424 */ /* 0x000fe400078e00ff */
[----:B------:R-:W-:Y:S01]  /*8a00*/  IMAD.MOV.U32 R13, RZ, RZ, RZ ;  /* 0x000000ffff0d7224 */ /* 0x000fe200078e00ff */
[----:B------:R-:W3:Y:S01]  /*8a10*/  LDCU.64 UR6, c[0x4][0x78] ;  /* 0x01000f00ff0677ac */ /* 0x000ee20008000a00 */
[----:B------:R-:W2:Y:S01]  /*8a20*/  LDC.64 R2, c[0x4][R3] ;  /* 0x0100000003027b82 */ /* 0x000ea20000000a00 */
[----:B------:R-:W5:Y:S01]  /*8a30*/  LDCU.64 UR4, c[0x4][0x10] ;  /* 0x01000200ff0477ac */ /* 0x000f620008000a00 */
[----:B-1----:R-:W-:Y:S01]  /*8a40*/  MOV R5, UR9 ;  /* 0x0000000900057c02 */ /* 0x002fe20008000f00 */
[----:B------:R-:W-:Y:S01]  /*8a50*/  IMAD.U32 R4, RZ, RZ, UR8 ;  /* 0x00000008ff047e24 */ /* 0x000fe2000f8e00ff */
[----:B---3--:R-:W-:Y:S01]  /*8a60*/  MOV R7, UR7 ;  /* 0x0000000700077c02 */ /* 0x008fe20008000f00 */
[----:B------:R-:W-:Y:S01]  /*8a70*/  IMAD.U32 R6, RZ, RZ, UR6 ;  /* 0x00000006ff067e24 */ /* 0x000fe2000f8e00ff */
[----:B-----5:R-:W-:Y:S01]  /*8a80*/  MOV R11, UR5 ;  /* 0x00000005000b7c02 */ /* 0x020fe20008000f00 */
[----:B------:R-:W-:Y:S02]  /*8a90*/  IMAD.U32 R10, RZ, RZ, UR4 ;  /* 0x00000004ff0a7e24 */ /* 0x000fe4000f8e00ff */
[----:B------:R-:W-:Y:S07]  /*8aa0*/  LEPC R20, `(.L_x_129) ;  /* 0x000000001014794e */ /* 0x000fee0000000000 */
[----:B--2-4-:R-:W-:Y:S05]  /*8ab0*/  CALL.ABS.NOINC R2 ;  /* 0x0000000002007343 */ /* 0x014fea0003c00000 */
.L_x_129:
[C---:B----4-:R-:W-:Y:S01]  /*8ac0*/  SHF.L.U32 R40, R48.reuse, 0x10, RZ ;  /* 0x0000001030287819 */ /* 0x050fe200000006ff */
[----:B------:R-:W-:Y:S05]  /*8ad0*/  WARPSYNC.ALL ;  /* 0x0000000000007948 */ /* 0x000fea0003800000 */
[----:B------:R-:W-:Y:S01]  /*8ae0*/  R2UR UR4, R39 ;  /* 0x00000000270472ca */ /* 0x000fe200000e0000 */
[----:B------:R-:W-:Y:S01]  /*8af0*/  BSSY.RECONVERGENT B0, `(.L_x_130) ;  /* 0x0000091000007945 */ /* 0x000fe20003800200 */
[----:B------:R-:W-:Y:S02]  /*8b00*/  LOP3.LUT R42, R48, 0xffff0000, RZ, 0xc0, !PT ;  /* 0xffff0000302a7812 */ /* 0x000fe400078ec0ff */
[----:B------:R-:W-:Y:S02]  /*8b10*/  SHF.L.U32 R43, R49, 0x10, RZ ;  /* 0x00000010312b7819 */ /* 0x000fe400000006ff */
[----:B------:R-:W-:Y:S02]  /*8b20*/  ISETP.NE.AND P6, PT, R102, RZ, PT ;  /* 0x000000ff6600720c */ /* 0x000fe40003fc5270 */
[----:B------:R-:W-:Y:S05]  /*8b30*/  ISETP.NE.AND P0, PT, R82, RZ, PT ;  /* 0x000000ff5200720c */ /* 0x000fea0003f05270 */
[----:B-1----:R-:W1:Y:S02]  /*8b40*/  LDTM.x32 R4, tmem[UR4+0x40] ;  /* 0x00004004000479ee */ /* 0x002e6400082c0000 */
[C---:B-1----:R-:W-:Y:S01]  /*8b50*/  FMUL R0, R38.reuse, R4 ;  /* 0x0000000426007220 */ /* 0x042fe20000400000 */
[C---:B------:R-:W-:Y:S01]  /*8b60*/  FMUL R4, R38.reuse, R8 ;  /* 0x0000000826047220 */ /* 0x040fe20000400000 */
        /* <DEDUP_REMOVED lines=14> */
[----:B------:R-:W-:Y:S01]  /*8c50*/  FFMA R0, R41, R40, R0 ;  /* 0x0000002829007223 */ /* 0x000fe20000000000 */
[----:B------:R-:W-:Y:S01]  /*8c60*/  SHF.L.U32 R40, R51, 0x10, RZ ;  /* 0x0000001033287819 */ /* 0x000fe200000006ff */
[C---:B------:R-:W-:Y:S01]  /*8c70*/  FMUL R18, R38.reuse, R22 ;  /* 0x0000001626127220 */ /* 0x040fe20000400000 */
[C---:B------:R-:W-:Y:S01]  /*8c80*/  FMUL R21, R38.reuse, R25 ;  /* 0x0000001926157220 */ /* 0x040fe20000400000 */
[C---:B------:R-:W-:Y:S01]  /*8c90*/  FMUL R28, R38.reuse, R32 ;  /* 0x00000020261c7220 */ /* 0x040fe20000400000 */
[----:B------:R-:W-:Y:S01]  /*8ca0*/  LOP3.LUT R32, R49, 0xffff0000, RZ, 0xc0, !PT ;  /* 0xffff000031207812 */ /* 0x000fe200078ec0ff */
[----:B------:R-:W-:Y:S01]  /*8cb0*/  FFMA R2, R41, R42, R2 ;  /* 0x0000002a29027223 */ /* 0x000fe20000000002 */
[----:B------:R-:W-:Y:S01]  /*8cc0*/  LOP3.LUT R42, R51, 0xffff0000, RZ, 0xc0, !PT ;  /* 0xffff0000332a7812 */ /* 0x000fe200078ec0ff */
[C---:B------:R-:W-:Y:S01]  /*8cd0*/  FMUL R22, R38.reuse, R26 ;  /* 0x0000001a26167220 */ /* 0x040fe20000400000 */
[C---:B------:R-:W-:Y:S01]  /*8ce0*/  FMUL R25, R38.reuse, R29 ;  /* 0x0000001d26197220 */ /* 0x040fe20000400000 */
[----:B------:R-:W-:Y:S01]  /*8cf0*/  FMUL R7, R38, R7 ;  /* 0x0000000726077220 */ /* 0x000fe20000400000 */
[----:B------:R-:W-:Y:S01]  /*8d00*/  F2FP.BF16.F32.PACK_AB R44, R2, R0 ;  /* 0x00000000022c723e */ /* 0x000fe200000010ff */
[----:B------:R-:W-:Y:S01]  /*8d10*/  FMUL R26, R38, R30 ;  /* 0x0000001e261a7220 */ /* 0x000fe20000400000 */
[----:B------:R-:W-:Y:S01]  /*8d20*/  SHF.L.U32 R0, R52, 0x10, RZ ;  /* 0x0000001034007819 */ /* 0x000fe200000006ff */
[----:B------:R-:W-:Y:S01]  /*8d30*/  FMUL R29, R38, R33 ;  /* 0x00000021261d7220 */ /* 0x000fe20000400000 */
[----:B------:R-:W-:Y:S01]  /*8d40*/  SHF.L.U32 R33, R50, 0x10, RZ ;  /* 0x0000001032217819 */ /* 0x000fe200000006ff */
[----:B------:R-:W-:Y:S01]  /*8d50*/  FMUL R30, R38, R34 ;  /* 0x00000022261e7220 */ /* 0x000fe20000400000 */
[----:B------:R-:W-:Y:S01]  /*8d60*/  LOP3.LUT R34, R50, 0xffff0000, RZ, 0xc0, !PT ;  /* 0xffff000032227812 */ /* 0x000fe200078ec0ff */
[C---:B------:R-:W-:Y:S01]  /*8d70*/  FFMA R3, R41.reuse, R43, R3 ;  /* 0x0000002b29037223 */ /* 0x040fe20000000003 */
[----:B------:R-:W-:Y:S01]  /*8d80*/  LOP3.LUT R2, R52, 0xffff0000, RZ, 0xc0, !PT ;  /* 0xffff000034027812 */ /* 0x000fe200078ec0ff */
[C---:B------:R-:W-:Y:S01]  /*8d90*/  FFMA R7, R41.reuse, R32, R7 ;  /* 0x0000002029077223 */ /* 0x040fe20000000007 */
[C---:B------:R-:W-:Y:S01]  /*8da0*/  FMUL R11, R38.reuse, R11 ;  /* 0x0000000b260b7220 */ /* 0x040fe20000400000 */
[C---:B------:R-:W-:Y:S01]  /*8db0*/  FFMA R4, R41.reuse, R33, R4 ;  /* 0x0000002129047223 */ /* 0x040fe20000000004 */
[C---:B------:R-:W-:Y:S01]  /*8dc0*/  FFMA R5, R41.reuse, R34, R5 ;  /* 0x0000002229057223 */ /* 0x040fe20000000005 */
[----:B------:R-:W-:Y:S01]  /*8dd0*/  FFMA R6, R41, R40, R6 ;  /* 0x0000002829067223 */ /* 0x000fe20000000006 */
[----:B------:R-:W-:Y:S01]  /*8de0*/  F2FP.BF16.F32.PACK_AB R45, R7, R3 ;  /* 0x00000003072d723e */ /* 0x000fe200000010ff */
[----:B------:R-:W-:Y:S01]  /*8df0*/  FFMA R11, R41, R42, R11 ;  /* 0x0000002a290b7223 */ /* 0x000fe2000000000b */
[----:B------:R-:W-:Y:S01]  /*8e00*/  SHF.L.U32 R3, R53, 0x10, RZ ;  /* 0x0000001035037819 */ /* 0x000fe200000006ff */
[----:B------:R-:W-:Y:S01]  /*8e10*/  FFMA R8, R41, R0, R8 ;  /* 0x0000000029087223 */ /* 0x000fe20000000008 */
[----:B------:R-:W-:Y:S01]  /*8e20*/  LOP3.LUT R0, R53, 0xffff0000, RZ, 0xc0, !PT ;  /* 0xffff000035007812 */ /* 0x000fe200078ec0ff */
[----:B------:R-:W-:Y:S01]  /*8e30*/  FMUL R15, R38, R15 ;  /* 0x0000000f260f7220 */ /* 0x000fe20000400000 */
[----:B------:R-:W-:Y:S01]  /*8e40*/  F2FP.BF16.F32.PACK_AB R46, R5, R4 ;  /* 0x00000004052e723e */ /* 0x000fe200000010ff */
[C---:B------:R-:W-:Y:S01]  /*8e50*/  FFMA R9, R41.reuse, R2, R9 ;  /* 0x0000000229097223 */ /* 0x040fe20000000009 */
[C---:B------:R-:W-:Y:S01]  /*8e60*/  SHF.L.U32 R2, R54.reuse, 0x10, RZ ;  /* 0x0000001036027819 */ /* 0x040fe200000006ff */
[----:B------:R-:W-:Y:S01]  /*8e70*/  FFMA R10, R41, R3, R10 ;  /* 0x00000003290a7223 */ /* 0x000fe2000000000a */
[----:B------:R-:W-:Y:S01]  /*8e80*/  SHF.L.U32 R3, R55, 0x10, RZ ;  /* 0x0000001037037819 */ /* 0x000fe200000006ff */
[C---:B------:R-:W-:Y:S01]  /*8e90*/  FFMA R15, R41.reuse, R0, R15 ;  /* 0x00000000290f7223 */ /* 0x040fe2000000000f */
[----:B------:R-:W-:Y:S01]  /*8ea0*/  LOP3.LUT R0, R54, 0xffff0000, RZ, 0xc0, !PT ;  /* 0xffff000036007812 */ /* 0x000fe200078ec0ff */
[----:B------:R-:W-:Y:S01]  /*8eb0*/  FFMA R12, R41, R2, R12 ;  /* 0x00000002290c7223 */ /* 0x000fe2000000000c */
[----:B------:R-:W-:Y:S01]  /*8ec0*/  SHF.L.U32 R2, R60, 0x10, RZ ;  /* 0x000000103c027819 */ /* 0x000fe200000006ff */
[----:B------:R-:W-:Y:S01]  /*8ed0*/  FMUL R19, R38, R19 ;  /* 0x0000001326137220 */ /* 0x000fe20000400000 */
[----:B------:R-:W-:Y:S01]  /*8ee0*/  F2FP.BF16.F32.PACK_AB R47, R11, R6 ;  /* 0x000000060b2f723e */ /* 0x000fe200000010ff */
[----:B------:R-:W-:Y:S01]  /*8ef0*/  FFMA R13, R41, R0, R13 ;  /* 0x00000000290d7223 */ /* 0x000fe2000000000d */
[----:B------:R-:W-:Y:S01]  /*8f00*/  LOP3.LUT R0, R55, 0xffff0000, RZ, 0xc0, !PT ;  /* 0xffff000037007812 */ /* 0x000fe200078ec0ff */
[----:B------:R-:W-:Y:S01]  /*8f10*/  FFMA R14, R41, R3, R14 ;  /* 0x00000003290e7223 */ /* 0x000fe2000000000e */
[----:B------:R-:W-:Y:S01]  /*8f20*/  LOP3.LUT R3, R60, 0xffff0000, RZ, 0xc0, !PT ;  /* 0xffff00003c037812 */ /* 0x000fe200078ec0ff */
[----:B------:R-:W-:Y:S01]  /*8f30*/  FMUL R23, R38, R23 ;  /* 0x0000001726177220 */ /* 0x000fe20000400000 */
[----:B------:R-:W-:Y:S01]  /*8f40*/  F2FP.BF16.F32.PACK_AB R8, R9, R8 ;  /* 0x000000080908723e */ /* 0x000fe200000010ff */
[----:B------:R-:W-:Y:S01]  /*8f50*/  FFMA R19, R41, R0, R19 ;  /* 0x0000000029137223 */ /* 0x000fe20000000013 */
[----:B------:R-:W-:Y:S01]  /*8f60*/  SHF.L.U32 R0, R61, 0x10, RZ ;  /* 0x000000103d007819 */ /* 0x000fe200000006ff */
[----:B------:R-:W-:Y:S01]  /*8f70*/  FFMA R16, R41, R2, R16 ;  /* 0x0000000229107223 */ /* 0x000fe20000000010 */
[----:B------:R-:W-:Y:S01]  /*8f80*/  LOP3.LUT R2, R61, 0xffff0000, RZ, 0xc0, !PT ;  /* 0xffff00003d027812 */ /* 0x000fe200078ec0ff */
[----:B------:R-:W-:Y:S01]  /*8f90*/  FFMA R17, R41, R3, R17 ;  /* 0x0000000329117223 */ /* 0x000fe20000000011 */
[----:B------:R-:W-:Y:S01]  /*8fa0*/  SHF.L.U32 R3, R63, 0x10, RZ ;  /* 0x000000103f037819 */ /* 0x000fe200000006ff */
[C---:B------:R-:W-:Y:S01]  /*8fb0*/  FFMA R18, R41.reuse, R0, R18 ;  /* 0x0000000029127223 */ /* 0x040fe20000000012 */
[C---:B------:R-:W-:Y:S01]  /*8fc0*/  SHF.L.U32 R0, R62.reuse, 0x10, RZ ;  /* 0x000000103e007819 */ /* 0x040fe200000006ff */
[----:B------:R-:W-:Y:S01]  /*8fd0*/  FFMA R23, R41, R2, R23 ;  /* 0x0000000229177223 */ /* 0x000fe20000000017 */
[----:B------:R-:W-:Y:S01]  /*8fe0*/  LOP3.LUT R2, R62, 0xffff0000, RZ, 0xc0, !PT ;  /* 0xffff00003e027812 */ /* 0x000fe200078ec0ff */
[----:B------:R-:W-:Y:S01]  /*8ff0*/  FMUL R27, R38, R27 ;  /* 0x0000001b261b7220 */ /* 0x000fe20000400000 */
[----:B------:R-:W-:Y:S01]  /*9000*/  F2FP.BF16.F32.PACK_AB R9, R15, R10 ;  /* 0x0000000a0f09723e */ /* 0x000fe200000010ff */
[----:B------:R-:W-:Y:S01]  /*9010*/  FFMA R20, R41, R0, R20 ;  /* 0x0000000029147223 */ /* 0x000fe20000000014 */
[----:B------:R-:W-:Y:S01]  /*9020*/  LOP3.LUT R0, R63, 0xffff0000, RZ, 0xc0, !PT ;  /* 0xffff00003f007812 */ /* 0x000fe200078ec0ff */
[C---:B------:R-:W-:Y:S01]  /*9030*/  FFMA R21, R41.reuse, R2, R21 ;  /* 0x0000000229157223 */ /* 0x040fe20000000015 */
[C---:B------:R-:W-:Y:S01]  /*9040*/  SHF.L.U32 R2, R68.reuse, 0x10, RZ ;  /* 0x0000001044027819 */ /* 0x040fe200000006ff */
[----:B------:R-:W-:Y:S01]  /*9050*/  FFMA R22, R41, R3, R22 ;  /* 0x0000000329167223 */ /* 0x000fe20000000016 */
[----:B------:R-:W-:Y:S01]  /*9060*/  SHF.L.U32 R3, R69, 0x10, RZ ;  /* 0x0000001045037819 */ /* 0x000fe200000006ff */
[----:B------:R1:W-:Y:S01]  /*9070*/  STS.128 [R80+0x4000], R44 ;  /* 0x0040002c50007388 */ /* 0x0003e20000000c00 */
[----:B------:R-:W-:Y:S01]  /*9080*/  F2FP.BF16.F32.PACK_AB R10, R13, R12 ;  /* 0x0000000c0d0a723e */ /* 0x000fe200000010ff */
[C---:B------:R-:W-:Y:S01]  /*9090*/  FFMA R27, R41.reuse, R0, R27 ;  /* 0x00000000291b7223 */ /* 0x040fe2000000001b */
[----:B------:R-:W-:Y:S01]  /*90a0*/  LOP3.LUT R0, R68, 0xffff0000, RZ, 0xc0, !PT ;  /* 0xffff000044007812 */ /* 0x000fe200078ec0ff */
[----:B------:R-:W-:Y:S01]  /*90b0*/  FFMA R24, R41, R2, R24 ;  /* 0x0000000229187223 */ /* 0x000fe20000000018 */
[----:B------:R-:W-:Y:S01]  /*90c0*/  F2FP.BF16.F32.PACK_AB R11, R19, R14 ;  /* 0x0000000e130b723e */ /* 0x000fe200000010ff */
[----:B------:R-:W-:Y:S01]  /*90d0*/  FMUL R31, R38, R31 ;  /* 0x0000001f261f7220 */ /* 0x000fe20000400000 */
[C---:B------:R-:W-:Y:S01]  /*90e0*/  SHF.L.U32 R2, R70.reuse, 0x10, RZ ;  /* 0x0000001046027819 */ /* 0x040fe200000006ff */
[----:B------:R-:W-:Y:S01]  /*90f0*/  FFMA R25, R41, R0, R25 ;  /* 0x0000000029197223 */ /* 0x000fe20000000019 */
[----:B------:R-:W-:Y:S01]  /*9100*/  LOP3.LUT R0, R69, 0xffff0000, RZ, 0xc0, !PT ;  /* 0xffff000045007812 */ /* 0x000fe200078ec0ff */
[----:B------:R1:W-:Y:S01]  /*9110*/  STS.128 [R95+0x4010], R8 ;  /* 0x004010085f007388 */ /* 0x0003e20000000c00 */
[----:B------:R-:W-:Y:S01]  /*9120*/  SHF.L.U32 R4, R71, 0x10, RZ ;  /* 0x0000001047047819 */ /* 0x000fe200000006ff */
[C---:B------:R-:W-:Y:S01]  /*9130*/  FFMA R26, R41.reuse, R3, R26 ;  /* 0x00000003291a7223 */ /* 0x040fe2000000001a */
[----:B------:R-:W-:Y:S01]  /*9140*/  LOP3.LUT R3, R70, 0xffff0000, RZ, 0xc0, !PT ;  /* 0xffff000046037812 */ /* 0x000fe200078ec0ff */
[----:B------:R-:W-:Y:S01]  /*9150*/  FFMA R31, R41, R0, R31 ;  /* 0x00000000291f7223 */ /* 0x000fe2000000001f */
[----:B------:R-:W-:Y:S01]  /*9160*/  F2FP.BF16.F32.PACK_AB R16, R17, R16 ;  /* 0x000000101110723e */ /* 0x000fe200000010ff */
[----:B------:R-:W-:Y:S01]  /*9170*/  FMUL R35, R38, R35 ;  /* 0x0000002326237220 */ /* 0x000fe20000400000 */
[----:B------:R-:W-:Y:S01]  /*9180*/  LOP3.LUT R5, R71, 0xffff0000, RZ, 0xc0, !PT ;  /* 0xffff000047057812 */ /* 0x000fe200078ec0ff */
[----:B------:R-:W-:Y:S01]  /*9190*/  FFMA R28, R41, R2, R28 ;  /* 0x00000002291c7223 */ /* 0x000fe2000000001c */
[----:B------:R-:W-:Y:S01]  /*91a0*/  F2FP.BF16.F32.PACK_AB R17, R23, R18 ;  /* 0x000000121711723e */ /* 0x000fe200000010ff */
[----:B------:R-:W-:Y:S01]  /*91b0*/  FFMA R29, R41, R3, R29 ;  /* 0x00000003291d7223 */ /* 0x000fe2000000001d */
[----:B------:R-:W-:Y:S01]  /*91c0*/  F2FP.BF16.F32.PACK_AB R18, R21, R20 ;  /* 0x000000141512723e */ /* 0x000fe200000010ff */
[----:B------:R-:W-:Y:S01]  /*91d0*/  FFMA R30, R41, R4, R30 ;  /* 0x00000004291e7223 */ /* 0x000fe2000000001e */
[----:B------:R-:W-:Y:S01]  /*91e0*/  F2FP.BF16.F32.PACK_AB R19, R27, R22 ;  /* 0x000000161b13723e */ /* 0x000fe200000010ff */
[----:B------:R-:W-:Y:S01]  /*91f0*/  FFMA R35, R41, R5, R35 ;  /* 0x0000000529237223 */ /* 0x000fe20000000023 */
[----:B------:R-:W-:Y:S02]  /*9200*/  F2FP.BF16.F32.PACK_AB R24, R25, R24 ;  /* 0x000000181918723e */ /* 0x000fe400000010ff */
[----:B------:R-:W-:Y:S01]  /*9210*/  F2FP.BF16.F32.PACK_AB R25, R31, R26 ;  /* 0x0000001a1f19723e */ /* 0x000fe200000010ff */
[----:B------:R1:W-:Y:S01]  /*9220*/  STS.128 [R94+0x4020], R16 ;  /* 0x004020105e007388 */ /* 0x0003e20000000c00 */
[----:B------:R-:W-:Y:S02]  /*9230*/  F2FP.BF16.F32.PACK_AB R26, R29, R28 ;  /* 0x0000001c1d1a723e */ /* 0x000fe400000010ff */
[----:B------:R-:W-:Y:S02]  /*9240*/  F2FP.BF16.F32.PACK_AB R27, R35, R30 ;  /* 0x0000001e231b723e */ /* 0x000fe400000010ff */
[----:B------:R-:W-:Y:S02]  /*9250*/  MOV R0, UR40 ;  /* 0x0000002800007c02 */ /* 0x000fe40008000f00 */
[----:B------:R-:W-:Y:S01]  /*9260*/  LEA R2, R56, UR50, 0x3 ;  /* 0x0000003238027c11 */ /* 0x000fe2000f8e18ff */
[----:B------:R1:W-:Y:S01]  /*9270*/  STS.128 [R104+0x4030], R24 ;  /* 0x0040301868007388 */ /* 0x0003e20000000c00 */
[----:B------:R-:W-:Y:S02]  /*9280*/  @P6 LEA R0, R0, UR50, 0x3 ;  /* 0x0000003200006c11 */ /* 0x000fe4000f8e18ff */
[----:B------:R-:W-:Y:S02]  /*9290*/  @P6 SHF.L.U32 R3, R79, 0x1f, RZ ;  /* 0x0000001f4f036819 */ /* 0x000fe400000006ff */
[----:B------:R-:W-:Y:S01]  /*92a0*/  @P6 IADD3 R0, PT, PT, R0, 0xa0, RZ ;  /* 0x000000a000006810 */ /* 0x000fe20007ffe0ff */
[----:B------:R-:W-:Y:S01]  /*92b0*/  @!PT LDS RZ, [RZ] ;  /* 0x00000000fffff984 */ /* 0x000fe20000000800 */
[----:B------:R-:W-:Y:S01]  /*92c0*/  @!PT LDS RZ, [RZ] ;  /* 0x00000000fffff984 */ /* 0x000fe20000000800 */
[----:B------:R-:W-:Y:S01]  /*92d0*/  @!PT LDS RZ, [RZ] ;  /* 0x00000000fffff984 */ /* 0x000fe20000000800 */
[----:B------:R-:W-:Y:S01]  /*92e0*/  @!PT LDS RZ, [RZ] ;  /* 0x00000000fffff984 */ /* 0x000fe20000000800 */
[----:B------:R3:W-:Y:S06]  /*92f0*/  MEMBAR.ALL.CTA ;  /* 0x0000000000007992 */ /* 0x0007ec0000008000 */
[----:B---3--:R-:W3:Y:S01]  /*9300*/  FENCE.VIEW.ASYNC.S ;  /* 0x00000000000073c6 */ /* 0x008ee20000000000 */
[----:B------:R-:W-:Y:S01]  /*9310*/  @P6 PRMT R0, R105, 0x654, R0 ;  /* 0x0000065469006816 */ /* 0x000fe20000000000 */
[----:B---3--:R-:W-:Y:S06]  /*9320*/  BAR.SYNC.DEFER_BLOCKING 0x1, 0x80 ;  /* 0x0042000000007b1d */ /* 0x008fec0000010000 */
[----:B------:R-:W-:Y:S05]  /*9330*/  @P0 BRA `(.L_x_131) ;  /* 0x0000000000300947 */ /* 0x000fea0003800000 */
[----:B------:R-:W3:Y:S01]  /*9340*/  LDCU.64 UR6, c[0x0][0x348] ;  /* 0x00006900ff0677ac */ /* 0x000ee20008000a00 */
[----:B------:R-:W-:Y:S02]  /*9350*/  R2UR UR10, R100 ;  /* 0x00000000640a72ca */ /* 0x000fe400000e0000 */
[----:B------:R-:W-:Y:S01]  /*9360*/  R2UR UR11, R99 ;  /* 0x00000000630b72ca */ /* 0x000fe200000e0000 */
[----:B------:R-:W-:Y:S01]  /*9370*/  UIADD3 UR9, UPT, UPT, UR41, 0x40, URZ ;  /* 0x0000004029097890 */ /* 0x000fe2000fffe0ff */
[----:B------:R-:W-:Y:S01]  /*9380*/  R2UR UR12, R97 ;  /* 0x00000000610c72ca */ /* 0x000fe200000e0000 */
[----:B------:R-:W-:Y:S01]  /*9390*/  UIADD3 UR8, UPT, UPT, UR50, 0x4200, URZ ;  /* 0x0000420032087890 */ /* 0x000fe2000fffe0ff */
[----:B------:R-:W-:Y:S01]  /*93a0*/  R2UR UR13, R98 ;  /* 0x00000000620d72ca */ /* 0x000fe200000e0000 */
[----:B---3--:R-:W-:Y:S04]  /*93b0*/  UIADD3 UR4, UP0, UPT, UR6, 0x780, URZ ;  /* 0x0000078006047890 */ /* 0x008fe8000ff1e0ff */
[----:B------:R-:W-:Y:S09]  /*93c0*/  UIADD3.X UR5, UPT, UPT, URZ, UR7, URZ, UP0, !UPT ;  /* 0x00000007ff057290 */ /* 0x000ff200087fe4ff */
[----:B------:R3:W-:Y:S01]  /*93d0*/  UTMASTG.5D.IM2COL [UR8], [UR4] ;  /* 0x00000008040073b5 */ /* 0x0007e20008060000 */
[----:B------:R0:W-:Y:S01]  /*93e0*/  UTMACMDFLUSH ;  /* 0x00000000000079b7 */ /* 0x0001e20000000000 */
[----:B---3--:R-:W-:Y:S04]  /*93f0*/  DEPBAR.LE SB0, 0x1 ;  /* 0x000080400000791a */ /* 0x008fe80000000000 */
.L_x_131:
[----:B------:R-:W-:Y:S05]  /*9400*/  BSYNC.RECONVERGENT B0 ;  /* 0x0000000000007941 */ /* 0x000fea0003800200 */
.L_x_130:
[----:B------:R-:W-:Y:S01]  /*9410*/  BAR.SYNC.DEFER_BLOCKING 0x1, 0x80 ;  /* 0x0042000000007b1d */ /* 0x000fe20000010000 */
[----:B------:R-:W-:Y:S04]  /*9420*/  UIADD3 UR4, UPT, UPT, UR40, 0x1, URZ ;  /* 0x0000000128047890 */ /* 0x000fe8000fffe0ff */
[----:B------:R-:W-:Y:S04]  /*9430*/  UISETP.NE.AND UP0, UPT, UR4, 0x4, UPT ;  /* 0x000000040400788c */ /* 0x000fe8000bf05270 */
[----:B------:R-:W-:Y:S01]  /*9440*/  USEL UR51, UR4, URZ, UP0 ;  /* 0x000000ff04337287 */ /* 0x000fe20008000000 */
[----:B------:R3:W-:Y:S01]  /*9450*/  @P6 SYNCS.ARRIVE.TRANS64.RED.A1T0 RZ, [R0+URZ], RZ ;  /* 0x000000ff00ff69a7 */ /* 0x0007e200081004ff */
[----:B------:R-:W-:Y:S01]  /*9460*/  BSSY B1, `(.L_x_132) ;  /* 0x0000017000017945 */ /* 0x000fe20003800000 */
[----:B------:R-:W4:Y:S02]  /*9470*/  @P6 SYNCS.PHASECHK.TRANS64.TRYWAIT P0, [R2+URZ+0x80], R3 ;  /* 0x00008003020065a7 */ /* 0x000f2400080011ff */
[----:B----4-:R-:W-:Y:S01]  /*9480*/  @P6 SEL R57, RZ, 0x1, !P0 ;  /* 0x00000001ff396807 */ /* 0x010fe20004000000 */
[----:B---3--:R-:W-:Y:S06]  /*9490*/  @!P6 BRA `(.L_x_133) ;  /* 0x00000000004ce947 */ /* 0x008fec0003800000 */
        /* <DEDUP_REMOVED lines=10> */
[----:B------:R-:W3:Y:S02]  /*9540*/  SYNCS.PHASECHK.TRANS64.TRYWAIT P0, [R2+URZ+0x80], R5 ;  /* 0x00008005020075a7 */ /* 0x000ee400080011ff */
[----:B---3--:R-:W-:Y:S05]  /*9550*/  @!P0 BRA `(.L_x_136) ;  /* 0x0000001800c48947 */ /* 0x008fea0003800000 */
.L_x_135:
[----:B------:R-:W-:Y:S05]  /*9560*/  BSYNC B0 ;  /* 0x0000000000007941 */ /* 0x000fea0003800000 */
.L_x_134:
[----:B------:R-:W-:Y:S11]  /*9570*/  ISETP.NE.AND P0, PT, R58, RZ, PT ;  /* 0x000000ff3a00720c */ /* 0x000ff60003f05270 */
[----:B------:R-:W-:Y:S02]  /*9580*/  @!UPT UIADD3 URZ, UPT, UPT, URZ, URZ, URZ ;  /* 0x000000fffffff290 */ /* 0x000fe4000fffe0ff */
[----:B------:R4:W1:Y:S04]  /*9590*/  @P0 LDS.128 R48, [R4] ;  /* 0x0000000004300984 */ /* 0x0008680000000c00 */
[----:B------:R4:W1:Y:S04]  /*95a0*/  @P0 LDS.128 R52, [R3+0x10] ;  /* 0x0000100003340984 */ /* 0x0008680000000c00 */
[----:B------:R4:W1:Y:S04]  /*95b0*/  @P0 LDS.128 R60, [R0+0x20] ;  /* 0x00002000003c0984 */ /* 0x0008680000000c00 */
[----:B------:R4:W1:Y:S02]  /*95c0*/  @P0 LDS.128 R68, [R56+0x30] ;  /* 0x0000300038440984 */ /* 0x0008640000000c00 */
.L_x_133:
[----:B------:R-:W-:Y:S05]  /*95d0*/  BSYNC B1 ;  /* 0x0000000000017941 */ /* 0x000fea0003800000 */
.L_x_132:
[----:B----4-:R-:W-:Y:S05]  /*95e0*/  VIADD R0, R39, 0x60 ;  /* 0x0000006027007836 */ /* 0x010fea0000000000 */
[----:B------:R-:W-:Y:S04]  /*95f0*/  SHF.R.U32.HI R0, RZ, 0x15, R0 ;  /* 0x00000015ff007819 */ /* 0x000fe80000011600 */
[----:B------:R-:W-:Y:S11]  /*9600*/  LOP3.LUT P0, RZ, R0, 0x3, R84, 0x48, !PT ;  /* 0x0000000300ff7812 */ /* 0x000ff60007804854 */
[----:B------:R-:W-:Y:S02]  /*9610*/  @!UPT UIADD3 URZ, UPT, UPT, URZ, URZ, URZ ;  /* 0x000000fffffff290 */ /* 0x000fe4000fffe0ff */
[----:B------:R-:W-:Y:S05]  /*9620*/  @!P0 BRA `(.L_x_137) ;  /* 0x0000000000408947 */ /* 0x000fea0003800000 */
[----:B------:R-:W4:Y:S01]  /*9630*/  LDCU.64 UR8, c[0x4][0x70] ;  /* 0x01000e00ff0877ac */ /* 0x000f220008000a00 */
[----:B------:R-:W-:Y:S01]  /*9640*/  MOV R3, 0x0 ;  /* 0x0000000000037802 */ /* 0x000fe20000000f00 */
[----:B------:R-:W-:Y:S02]  /*9650*/  HFMA2 R12, -RZ, RZ, 0, 5.9604644775390625e-08 ;  /* 0x00000001ff0c7431 */ /* 0x000fe400000001ff */
[----:B-1----:R-:W-:Y:S02]  /*9660*/  IMAD.MOV.U32 R8, RZ, RZ, 0x192 ;  /* 0x00000192ff087424 */ /* 0x002fe400078e00ff */
[----:B------:R-:W-:Y:S01]  /*9670*/  IMAD.MOV.U32 R13, RZ, RZ, RZ ;  /* 0x000000ffff0d7224 */ /* 0x000fe200078e00ff */
[----:B------:R-:W1:Y:S01]  /*9680*/  LDCU.64 UR6, c[0x4][0x78] ;  /* 0x01000f00ff0677ac */ /* 0x000e620008000a00 */
[----:B---3--:R-:W3:Y:S01]  /*9690*/  LDC.64 R2, c[0x4][R3] ;  /* 0x0100000003027b82 */ /* 0x008ee20000000a00 */
[----:B------:R-:W5:Y:S01]  /*96a0*/  LDCU.64 UR4, c[0x4][0x10] ;  /* 0x01000200ff0477ac */ /* 0x000f620008000a00 */
[----:B----4-:R-:W-:Y:S01]  /*96b0*/  MOV R5, UR9 ;  /* 0x0000000900057c02 */ /* 0x010fe20008000f00 */
[----:B------:R-:W-:Y:S01]  /*96c0*/  IMAD.U32 R4, RZ, RZ, UR8 ;  /* 0x00000008ff047e24 */ /* 0x000fe2000f8e00ff */
[----:B-1----:R-:W-:Y:S01]  /*96d0*/  MOV R7, UR7 ;  /* 0x0000000700077c02 */ /* 0x002fe20008000f00 */
[----:B------:R-:W-:Y:S01]  /*96e0*/  IMAD.U32 R6, RZ, RZ, UR6 ;  /* 0x00000006ff067e24 */ /* 0x000fe2000f8e00ff */
[----:B-----5:R-:W-:Y:S01]  /*96f0*/  MOV R11, UR5 ;  /* 0x00000005000b7c02 */ /* 0x020fe20008000f00 */
[----:B------:R-:W-:Y:S02]  /*9700*/  IMAD.U32 R10, RZ, RZ, UR4 ;  /* 0x00000004ff0a7e24 */ /* 0x000fe4000f8e00ff */
[----:B------:R-:W-:Y:S07]  /*9710*/  LEPC R20, `(.L_x_137) ;  /* 0x000000001014794e */ /* 0x000fee0000000000 */
[----:B--23--:R-:W-:Y:S05]  /*9720*/  CALL.ABS.NOINC R2 ;  /* 0x0000000002007343 */ /* 0x00cfea0003c00000 */
.L_x_137:
[----:B------:R-:W-:Y:S01]  /*9730*/  ISETP.NE.AND P0, PT, R82, RZ, PT ;  /* 0x000000ff5200720c */ /* 0x000fe20003f05270 */
[----:B------:R-:W-:Y:S05]  /*9740*/  WARPSYNC.ALL ;  /* 0x0000000000007948 */ /* 0x000fea0003800000 */
[----:B------:R-:W-:Y:S01]  /*9750*/  R2UR UR4, R39 ;  /* 0x00000000270472ca */ /* 0x000fe200000e0000 */
[----:B------:R-:W-:Y:S01]  /*9760*/  BSSY.RECONVERGENT B0, `(.L_x_138) ;  /* 0x000008e000007945 */ /* 0x000fe20003800200 */
[C---:B-1----:R-:W-:Y:S02]  /*9770*/  SHF.L.U32 R39, R48.reuse, 0x10, RZ ;  /* 0x0000001030277819 */ /* 0x042fe400000006ff */
[----:B------:R-:W-:Y:S02]  /*9780*/  LOP3.LUT R40, R48, 0xffff0000, RZ, 0xc0, !PT ;  /* 0xffff000030287812 */ /* 0x000fe400078ec0ff */
[C---:B------:R-:W-:Y:S02]  /*9790*/  SHF.L.U32 R42, R49.reuse, 0x10, RZ ;  /* 0x00000010312a7819 */ /* 0x040fe400000006ff */
[----:B------:R-:W-:Y:S02]  /*97a0*/  LOP3.LUT R43, R49, 0xffff0000, RZ, 0xc0, !PT ;  /* 0xffff0000312b7812 */ /* 0x000fe400078ec0ff */
[C---:B------:R-:W-:Y:S02]  /*97b0*/  SHF.L.U32 R44, R50.reuse, 0x10, RZ ;  /* 0x00000010322c7819 */ /* 0x040fe400000006ff */
[----:B------:R-:W-:Y:S01]  /*97c0*/  LOP3.LUT R45, R50, 0xffff0000, RZ, 0xc0, !PT ;  /* 0xffff0000322d7812 */ /* 0x000fe200078ec0ff */
[----:B---3--:R-:W1:Y:S01]  /*97d0*/  LDTM.x32 R4, tmem[UR4+0x60] ;  /* 0x00006004000479ee */ /* 0x008e6200082c0000 */
[C---:B------:R-:W-:Y:S01]  /*97e0*/  SHF.L.U32 R46, R51.reuse, 0x10, RZ ;  /* 0x00000010332e7819 */ /* 0x040fe200000006ff */
[----:B------:R-:W-:Y:S01]  /*97f0*/  NOP ;  /* 0x0000000000007918 */ /* 0x000fe20000000000 */
[----:B------:R-:W-:Y:S02]  /*9800*/  LOP3.LUT R47, R51, 0xffff0000, RZ, 0xc0, !PT ;  /* 0xffff0000332f7812 */ /* 0x000fe400078ec0ff */
[C---:B------:R-:W-:Y:S02]  /*9810*/  SHF.L.U32 R48, R52.reuse, 0x10, RZ ;  /* 0x0000001034307819 */ /* 0x040fe400000006ff */
[----:B------:R-:W-:Y:S02]  /*9820*/  LOP3.LUT R49, R52, 0xffff0000, RZ, 0xc0, !PT ;  /* 0xffff000034317812 */ /* 0x000fe400078ec0ff */
[C---:B------:R-:W-:Y:S02]  /*9830*/  SHF.L.U32 R50, R53.reuse, 0x10, RZ ;  /* 0x0000001035327819 */ /* 0x040fe400000006ff */
[----:B------:R-:W-:Y:S02]  /*9840*/  LOP3.LUT R51, R53, 0xffff0000, RZ, 0xc0, !PT ;  /* 0xffff000035337812 */ /* 0x000fe400078ec0ff */
[C---:B------:R-:W-:Y:S02]  /*9850*/  SHF.L.U32 R52, R54.reuse, 0x10, RZ ;  /* 0x0000001036347819 */ /* 0x040fe400000006ff */
[----:B------:R-:W-:Y:S02]  /*9860*/  LOP3.LUT R53, R54, 0xffff0000, RZ, 0xc0, !PT ;  /* 0xffff000036357812 */ /* 0x000fe400078ec0ff */
[----:B------:R-:W-:Y:S02]  /*9870*/  SHF.L.U32 R54, R55, 0x10, RZ ;  /* 0x0000001037367819 */ /* 0x000fe400000006ff */
[----:B------:R-:W-:Y:S02]  /*9880*/  IADD3 R103, PT, PT, R103, 0xf0, RZ ;  /* 0x000000f067677810 */ /* 0x000fe40007ffe0ff */
[----:B------:R-:W-:Y:S02]  /*9890*/  LOP3.LUT R55, R55, 0xffff0000, RZ, 0xc0, !PT ;  /* 0xffff000037377812 */ /* 0x000fe400078ec0ff */
[----:B------:R-:W-:Y:S01]  /*98a0*/  SHF.L.U32 R56, R60, 0x10, RZ ;  /* 0x000000103c387819 */ /* 0x000fe200000006ff */
[----:B-1----:R-:W-:Y:S01]  /*98b0*/  FMUL R4, R38, R4 ;  /* 0x0000000426047220 */ /* 0x002fe20000400000 */
[----:B------:R-:W-:Y:S01]  /*98c0*/  LOP3.LUT R57, R60, 0xffff0000, RZ, 0xc0, !PT ;  /* 0xffff00003c397812 */ /* 0x000fe200078ec0ff */
[C---:B------:R-:W-:Y:S01]  /*98d0*/  FMUL R5, R38.reuse, R5 ;  /* 0x0000000526057220 */ /* 0x040fe20000400000 */
[----:B------:R-:W-:Y:S01]  /*98e0*/  LOP3.LUT R103, R103, 0xfefffff8, RZ, 0xc0, !PT ;  /* 0xfefffff867677812 */ /* 0x000fe200078ec0ff */
[C---:B------:R-:W-:Y:S01]  /*98f0*/  FFMA R4, R41.reuse, R39, R4 ;  /* 0x0000002729047223 */ /* 0x040fe20000000004 */
[C---:B------:R-:W-:Y:S01]  /*9900*/  FMUL R6, R38.reuse, R6 ;  /* 0x0000000626067220 */ /* 0x040fe20000400000 */
[----:B------:R-:W-:Y:S01]  /*9910*/  FFMA R5, R41, R40, R5 ;  /* 0x0000002829057223 */ /* 0x000fe20000000005 */
[----:B------:R-:W-:Y:S01]  /*9920*/  SHF.L.U32 R58, R61, 0x10, RZ ;  /* 0x000000103d3a7819 */ /* 0x000fe200000006ff */
[----:B------:R1:W-:Y:S01]  /*9930*/  SYNCS.ARRIVE.TRANS64.RED.A1T0 RZ, [R103+URZ], RZ ;  /* 0x000000ff67ff79a7 */ /* 0x0003e200081004ff */
[----:B------:R-:W-:Y:S01]  /*9940*/  FFMA R6, R41, R42, R6 ;  /* 0x0000002a29067223 */ /* 0x000fe20000000006 */
[C---:B------:R-:W-:Y:S01]  /*9950*/  FMUL R7, R38.reuse, R7 ;  /* 0x0000000726077220 */ /* 0x040fe20000400000 */
[----:B------:R-:W-:Y:S01]  /*9960*/  F2FP.BF16.F32.PACK_AB R4, R5, R4 ;  /* 0x000000040504723e */ /* 0x000fe200000010ff */
[C---:B------:R-:W-:Y:S01]  /*9970*/  FMUL R8, R38.reuse, R8 ;  /* 0x0000000826087220 */ /* 0x040fe20000400000 */
[----:B------:R-:W-:Y:S01]  /*9980*/  FMUL R9, R38, R9 ;  /* 0x0000000926097220 */ /* 0x000fe20000400000 */
[----:B------:R-:W-:Y:S01]  /*9990*/  LOP3.LUT R59, R61, 0xffff0000, RZ, 0xc0, !PT ;  /* 0xffff00003d3b7812 */ /* 0x000fe200078ec0ff */
[C---:B------:R-:W-:Y:S01]  /*99a0*/  FFMA R7, R41.reuse, R43, R7 ;  /* 0x0000002b29077223 */ /* 0x040fe20000000007 */
[C---:B------:R-:W-:Y:S01]  /*99b0*/  FFMA R8, R41.reuse, R44, R8 ;  /* 0x0000002c29087223 */ /* 0x040fe20000000008 */
[----:B------:R-:W-:Y:S01]  /*99c0*/  SHF.L.U32 R60, R62, 0x10, RZ ;  /* 0x000000103e3c7819 */ /* 0x000fe200000006ff */
[----:B------:R-:W-:Y:S01]  /*99d0*/  FFMA R9, R41, R45, R9 ;  /* 0x0000002d29097223 */ /* 0x000fe20000000009 */
[C---:B------:R-:W-:Y:S01]  /*99e0*/  FMUL R10, R38.reuse, R10 ;  /* 0x0000000a260a7220 */ /* 0x040fe20000400000 */
[----:B------:R-:W-:Y:S01]  /*99f0*/  F2FP.BF16.F32.PACK_AB R5, R7, R6 ;  /* 0x000000060705723e */ /* 0x000fe200000010ff */
[C---:B------:R-:W-:Y:S01]  /*9a00*/  FMUL R11, R38.reuse, R11 ;  /* 0x0000000b260b7220 */ /* 0x040fe20000400000 */
[----:B------:R-:W-:Y:S01]  /*9a10*/  FMUL R0, R38, R12 ;  /* 0x0000000c26007220 */ /* 0x000fe20000400000 */
[----:B------:R-:W-:Y:S01]  /*9a20*/  F2FP.BF16.F32.PACK_AB R6, R9, R8 ;  /* 0x000000080906723e */ /* 0x000fe200000010ff */
[C---:B------:R-:W-:Y:S01]  /*9a30*/  FFMA R10, R41.reuse, R46, R10 ;  /* 0x0000002e290a7223 */ /* 0x040fe2000000000a */
[C---:B------:R-:W-:Y:S01]  /*9a40*/  FFMA R11, R41.reuse, R47, R11 ;  /* 0x0000002f290b7223 */ /* 0x040fe2000000000b */
[----:B------:R-:W-:Y:S01]  /*9a50*/  LOP3.LUT R61, R62, 0xffff0000, RZ, 0xc0, !PT ;  /* 0xffff00003e3d7812 */ /* 0x000fe200078ec0ff */
[----:B------:R-:W-:Y:S01]  /*9a60*/  FFMA R0, R41, R48, R0 ;  /* 0x0000003029007223 */ /* 0x000fe20000000000 */
[C---:B------:R-:W-:Y:S01]  /*9a70*/  FMUL R2, R38.reuse, R13 ;  /* 0x0000000d26027220 */ /* 0x040fe20000400000 */
[----:B------:R-:W-:Y:S01]  /*9a80*/  SHF.L.U32 R62, R63, 0x10, RZ ;  /* 0x000000103f3e7819 */ /* 0x000fe200000006ff */
[C---:B------:R-:W-:Y:S01]  /*9a90*/  FMUL R3, R38.reuse, R14 ;  /* 0x0000000e26037220 */ /* 0x040fe20000400000 */
[----:B------:R-:W-:Y:S01]  /*9aa0*/  F2FP.BF16.F32.PACK_AB R7, R11, R10 ;  /* 0x0000000a0b07723e */ /* 0x000fe200000010ff */
[----:B------:R-:W-:Y:S01]  /*9ab0*/  FFMA R2, R41, R49, R2 ;  /* 0x0000003129027223 */ /* 0x000fe20000000002 */
[C---:B------:R-:W-:Y:S01]  /*9ac0*/  FMUL R15, R38.reuse, R15 ;  /* 0x0000000f260f7220 */ /* 0x040fe20000400000 */
[C---:B------:R-:W-:Y:S01]  /*9ad0*/  FMUL R12, R38.reuse, R16 ;  /* 0x00000010260c7220 */ /* 0x040fe20000400000 */
[----:B------:R-:W-:Y:S01]  /*9ae0*/  FMUL R13, R38, R17 ;  /* 0x00000011260d7220 */ /* 0x000fe20000400000 */
[----:B------:R1:W-:Y:S01]  /*9af0*/  STS.128 [R80+0x6000], R4 ;  /* 0x0060000450007388 */ /* 0x0003e20000000c00 */
[----:B------:R-:W-:Y:S01]  /*9b00*/  LOP3.LUT R63, R63, 0xffff0000, RZ, 0xc0, !PT ;  /* 0xffff00003f3f7812 */ /* 0x000fe200078ec0ff */
[C---:B------:R-:W-:Y:S01]  /*9b10*/  FFMA R3, R41.reuse, R50, R3 ;  /* 0x0000003229037223 */ /* 0x040fe20000000003 */
[----:B------:R-:W-:Y:S01]  /*9b20*/  SHF.L.U32 R64, R68, 0x10, RZ ;  /* 0x0000001044407819 */ /* 0x000fe200000006ff */
[C---:B------:R-:W-:Y:S01]  /*9b30*/  FFMA R15, R41.reuse, R51, R15 ;  /* 0x00000033290f7223 */ /* 0x040fe2000000000f */
[----:B------:R-:W-:Y:S01]  /*9b40*/  F2FP.BF16.F32.PACK_AB R8, R2, R0 ;  /* 0x000000000208723e */ /* 0x000fe200000010ff */
[C---:B------:R-:W-:Y:S01]  /*9b50*/  FFMA R12, R41.reuse, R52, R12 ;  /* 0x00000034290c7223 */ /* 0x040fe2000000000c */
[C---:B------:R-:W-:Y:S01]  /*9b60*/  FFMA R13, R41.reuse, R53, R13 ;  /* 0x00000035290d7223 */ /* 0x040fe2000000000d */
[C---:B------:R-:W-:Y:S01]  /*9b70*/  FMUL R14, R38.reuse, R18 ;  /* 0x00000012260e7220 */ /* 0x040fe20000400000 */
[C---:B------:R-:W-:Y:S01]  /*9b80*/  FMUL R19, R38.reuse, R19 ;  /* 0x0000001326137220 */ /* 0x040fe20000400000 */
[C---:B------:R-:W-:Y:S01]  /*9b90*/  FMUL R16, R38.reuse, R20 ;  /* 0x0000001426107220 */ /* 0x040fe20000400000 */
[C---:B------:R-:W-:Y:S01]  /*9ba0*/  FMUL R17, R38.reuse, R21 ;  /* 0x0000001526117220 */ /* 0x040fe20000400000 */
[C---:B------:R-:W-:Y:S01]  /*9bb0*/  FFMA R14, R41.reuse, R54, R14 ;  /* 0x00000036290e7223 */ /* 0x040fe2000000000e */
        /* <DEDUP_REMOVED lines=9> */
[----:B------:R-:W-:Y:S01]  /*9c50*/  FFMA R23, R41, R59, R23 ;  /* 0x0000003b29177223 */ /* 0x000fe20000000017 */
[C---:B------:R-:W-:Y:S01]  /*9c60*/  FMUL R27, R38.reuse, R27 ;  /* 0x0000001b261b7220 */ /* 0x040fe20000400000 */
[----:B------:R-:W-:Y:S01]  /*9c70*/  F2FP.BF16.F32.PACK_AB R9, R15, R3 ;  /* 0x000000030f09723e */ /* 0x000fe200000010ff */
[----:B------:R-:W-:Y:S01]  /*9c80*/  FFMA R20, R41, R60, R20 ;  /* 0x0000003c29147223 */ /* 0x000fe20000000014 */
[----:B------:R-:W-:Y:S01]  /*9c90*/  F2FP.BF16.F32.PACK_AB R10, R13, R12 ;  /* 0x0000000c0d0a723e */ /* 0x000fe200000010ff */
[----:B------:R-:W-:Y:S01]  /*9ca0*/  FMUL R24, R38, R28 ;  /* 0x0000001c26187220 */ /* 0x000fe20000400000 */
[----:B------:R-:W-:Y:S01]  /*9cb0*/  F2FP.BF16.F32.PACK_AB R11, R19, R14 ;  /* 0x0000000e130b723e */ /* 0x000fe200000010ff */
[----:B------:R-:W-:Y:S01]  /*9cc0*/  FFMA R21, R41, R61, R21 ;  /* 0x0000003d29157223 */ /* 0x000fe20000000015 */
[----:B------:R-:W-:Y:S01]  /*9cd0*/  LOP3.LUT R65, R68, 0xffff0000, RZ, 0xc0, !PT ;  /* 0xffff000044417812 */ /* 0x000fe200078ec0ff */
[C---:B------:R-:W-:Y:S01]  /*9ce0*/  FMUL R25, R38.reuse, R29 ;  /* 0x0000001d26197220 */ /* 0x040fe20000400000 */
[----:B------:R-:W-:Y:S01]  /*9cf0*/  SHF.L.U32 R66, R69, 0x10, RZ ;  /* 0x0000001045427819 */ /* 0x000fe200000006ff */
[----:B------:R1:W-:Y:S01]  /*9d00*/  STS.128 [R95+0x6010], R8 ;  /* 0x006010085f007388 */ /* 0x0003e20000000c00 */
[----:B------:R-:W-:Y:S01]  /*9d10*/  FFMA R22, R41, R62, R22 ;  /* 0x0000003e29167223 */ /* 0x000fe20000000016 */
[----:B------:R-:W-:Y:S01]  /*9d20*/  LOP3.LUT R67, R69, 0xffff0000, RZ, 0xc0, !PT ;  /* 0xffff000045437812 */ /* 0x000fe200078ec0ff */
[----:B------:R-:W-:Y:S01]  /*9d30*/  FMUL R26, R38, R30 ;  /* 0x0000001e261a7220 */ /* 0x000fe20000400000 */
[C---:B------:R-:W-:Y:S01]  /*9d40*/  FFMA R27, R41.reuse, R63, R27 ;  /* 0x0000003f291b7223 */ /* 0x040fe2000000001b */
[----:B------:R-:W-:Y:S01]  /*9d50*/  SHF.L.U32 R68, R70, 0x10, RZ ;  /* 0x0000001046447819 */ /* 0x000fe200000006ff */
[----:B------:R-:W-:Y:S01]  /*9d60*/  FMUL R31, R38, R31 ;  /* 0x0000001f261f7220 */ /* 0x000fe20000400000 */
[C---:B------:R-:W-:Y:S01]  /*9d70*/  FFMA R24, R41.reuse, R64, R24 ;  /* 0x0000004029187223 */ /* 0x040fe20000000018 */
[----:B------:R-:W-:Y:S01]  /*9d80*/  LOP3.LUT R69, R70, 0xffff0000, RZ, 0xc0, !PT ;  /* 0xffff000046457812 */ /* 0x000fe200078ec0ff */
[C---:B------:R-:W-:Y:S01]  /*9d90*/  FMUL R28, R38.reuse, R32 ;  /* 0x00000020261c7220 */ /* 0x040fe20000400000 */
[----:B------:R-:W-:Y:S01]  /*9da0*/  FFMA R25, R41, R65, R25 ;  /* 0x0000004129197223 */ /* 0x000fe20000000019 */
[----:B------:R-:W-:Y:S01]  /*9db0*/  SHF.L.U32 R70, R71, 0x10, RZ ;  /* 0x0000001047467819 */ /* 0x000fe200000006ff */
[C---:B------:R-:W-:Y:S01]  /*9dc0*/  FMUL R29, R38.reuse, R33 ;  /* 0x00000021261d7220 */ /* 0x040fe20000400000 */
[----:B------:R-:W-:Y:S01]  /*9dd0*/  F2FP.BF16.F32.PACK_AB R16, R17, R16 ;  /* 0x000000101110723e */ /* 0x000fe200000010ff */
[----:B------:R-:W-:Y:S01]  /*9de0*/  FFMA R26, R41, R66, R26 ;  /* 0x00000042291a7223 */ /* 0x000fe2000000001a */
[----:B------:R-:W-:Y:S01]  /*9df0*/  LOP3.LUT R71, R71, 0xffff0000, RZ, 0xc0, !PT ;  /* 0xffff000047477812 */ /* 0x000fe200078ec0ff */
        /* <DEDUP_REMOVED lines=36> */
.L_x_139:
[----:B------:R-:W-:Y:S05]  /*a040*/  BSYNC.RECONVERGENT B0 ;  /* 0x0000000000007941 */ /* 0x000fea0003800200 */
.L_x_138:
[----:B------:R-:W-:Y:S01]  /*a050*/  BAR.SYNC.DEFER_BLOCKING 0x1, 0x80 ;  /* 0x0042000000007b1d */ /* 0x000fe20000010000 */
[----:B------:R-:W-:Y:S01]  /*a060*/  UISETP.NE.AND UP0, UPT, UR54, -0x4, UPT ;  /* 0xfffffffc3600788c */ /* 0x000fe2000bf05270 */
[----:B------:R-:W-:Y:S08]  /*a070*/  IADD3 R36, PT, PT, R36, 0x1, RZ ;  /* 0x0000000124247810 */ /* 0x000ff00007ffe0ff */
[----:B------:R-:W-:Y:S05]  /*a080*/  BRA.U !UP0, `(.L_x_140) ;  /* 0x0000000108247547 */ /* 0x000fea000b800000 */
[----:B------:R-:W-:Y:S01]  /*a090*/  ISETP.NE.AND P0, PT, R102, RZ, PT ;  /* 0x000000ff6600720c */ /* 0x000fe20003f05270 */
[----:B------:R-:W-:Y:S01]  /*a0a0*/  IMAD.U32 R0, RZ, RZ, UR51 ;  /* 0x00000033ff007e24 */ /* 0x000fe2000f8e00ff */
[----:B------:R-:W-:Y:S04]  /*a0b0*/  UIADD3 UR4, UPT, UPT, UR51, 0x1, URZ ;  /* 0x0000000133047890 */ /* 0x000fe8000fffe0ff */
[----:B------:R-:W-:Y:S04]  /*a0c0*/  UISETP.NE.AND UP0, UPT, UR4, 0x4, UPT ;  /* 0x000000040400788c */ /* 0x000fe8000bf05270 */
[----:B------:R-:W-:Y:S03]  /*a0d0*/  USEL UR51, UR4, URZ, UP0 ;  /* 0x000000ff04337287 */ /* 0x000fe60008000000 */
[----:B------:R-:W-:Y:S05]  /*a0e0*/  @P0 LEA R0, R0, UR50, 0x3 ;  /* 0x0000003200000c11 */ /* 0x000fea000f8e18ff */
[----:B------:R-:W-:Y:S05]  /*a0f0*/  @P0 VIADD R0, R0, 0xa0 ;  /* 0x000000a000000836 */ /* 0x000fea0000000000 */
[----:B------:R-:W-:Y:S04]  /*a100*/  @P0 PRMT R0, R105, 0x654, R0 ;  /* 0x0000065469000816 */ /* 0x000fe80000000000 */
[----:B------:R3:W-:Y:S03]  /*a110*/  @P0 SYNCS.ARRIVE.TRANS64.RED.A1T0 RZ, [R0+URZ], RZ ;  /* 0x000000ff00ff09a7 */ /* 0x0007e600081004ff */
.L_x_140:
[----:B------:R-:W-:Y:S01]  /*a120*/  R2UR UR5, R91 ;  /* 0x000000005b0572ca */ /* 0x000fe200000e0000 */
[----:B------:R-:W-:Y:S01]  /*a130*/  UISETP.NE.AND UP0, UPT, UR63, URZ, UPT ;  /* 0x000000ff3f00728c */ /* 0x000fe2000bf05270 */
[----:B------:R-:W-:Y:S01]  /*a140*/  R2UR UR4, R92 ;  /* 0x000000005c0472ca */ /* 0x000fe200000e0000 */
[----:B------:R-:W-:Y:S01]  /*a150*/  UIADD3 UR54, UPT, UPT, UR54, 0x4, URZ ;  /* 0x0000000436367890 */ /* 0x000fe2000fffe0ff */
[----:B------:R-:W-:Y:S02]  /*a160*/  R2UR UR53, R96 ;  /* 0x00000000603572ca */ /* 0x000fe400000e0000 */
[C---:B------:R-:W-:Y:S02]  /*a170*/  ISETP.NE.AND P0, PT, R36.reuse, 0x2, PT ;  /* 0x000000022400780c */ /* 0x040fe40003f05270 */
[----:B------:R-:W-:Y:S02]  /*a180*/  LOP3.LUT R77, R77, 0x1, RZ, 0x3c, !PT ;  /* 0x000000014d4d7812 */ /* 0x000fe400078e3cff */
[----:B---3--:R-:W-:Y:S02]  /*a190*/  SEL R0, RZ, 0x1, P0 ;  /* 0x00000001ff007807 */ /* 0x008fe40000000000 */
[----:B------:R-:W-:Y:S01]  /*a1a0*/  SEL R36, R36, RZ, P0 ;  /* 0x000000ff24247207 */ /* 0x000fe20000000000 */
[----:B------:R-:W-:Y:S01]  /*a1b0*/  UIADD3 UR24, UPT, UPT, UR36, UR5, URZ ;  /* 0x0000000524187290 */ /* 0x000fe2000fffe0ff */
[----:B------:R-:W-:Y:S01]  /*a1c0*/  LOP3.LUT R78, R78, R0, RZ, 0x3c, !PT ;  /* 0x000000004e4e7212 */ /* 0x000fe200078e3cff */
[----:B------:R-:W-:Y:S01]  /*a1d0*/  UIADD3 UR52, UPT, UPT, UR37, UR4, URZ ;  /* 0x0000000425347290 */ /* 0x000fe2000fffe0ff */
[----:B------:R-:W-:Y:S11]  /*a1e0*/  BRA.U UP0, `(.L_x_141) ;  /* 0xffffffbd00507547 */ /* 0x000ff6000b83ffff */
[----:B------:R-:W-:-:S13]  /*a1f0*/  R2UR UR4, R93 ;  /* 0x000000005d0472ca */ /* 0x000fda00000e0000 */
[----:B------:R-:W-:-:S09]  /*a200*/  UISETP.NE.AND UP0, UPT, UR4, URZ, UPT ;  /* 0x000000ff0400728c */ /* 0x000fd2000bf05270 */
[----:B------:R-:W-:Y:S05]  /*a210*/  BRA.U !UP0, `(.L_x_142) ;  /* 0x0000000108487547 */ /* 0x000fea000b800000 */
[----:B------:R-:W3:Y:S02]  /*a220*/  LDCU.64 UR4, c[0x0][0x990] ;  /* 0x00013200ff0477ac */ /* 0x000ee40008000a00 */
[----:B---3--:R-:W-:-:S04]  /*a230*/  UISETP.NE.U32.AND UP0, UPT, UR4, URZ, UPT ;  /* 0x000000ff0400728c */ /* 0x008fc8000bf05070 */
[----:B------:R-:W-:-:S09]  /*a240*/  UISETP.NE.AND.EX UP0, UPT, UR5, URZ, UPT, UP0 ;  /* 0x000000ff0500728c */ /* 0x000fd2000bf05300 */
[----:B------:R-:W-:Y:S05]  /*a250*/  BRA.U UP0, `(.L_x_143) ;  /* 0x00000001000c7547 */ /* 0x000fea000b800000 */
[----:B------:R-:W-:-:S13]  /*a260*/  FSETP.NEU.AND P0, PT, R41, RZ, PT ;  /* 0x000000ff2900720b */ /* 0x000fda0003f0d000 */
[----:B------:R-:W-:Y:S05]  /*a270*/  @!P0 EXIT ;  /* 0x000000000000894d */ /* 0x000fea0003800000 */
[----:B------:R-:W-:Y:S05]  /*a280*/  BRA `(.L_x_142) ;  /* 0x00000000002c7947 */ /* 0x000fea0003800000 */
.L_x_143:
[----:B------:R-:W-:Y:S01]  /*a290*/  ISETP.NE.AND P0, PT, R101, RZ, PT ;  /* 0x000000ff6500720c */ /* 0x000fe20003f05270 */
[----:B------:R-:W-:-:S12]  /*a2a0*/  BSSY.RECONVERGENT B0, `(.L_x_142) ;  /* 0x0000009000007945 */ /* 0x000fd80003800200 */
[----:B------:R-:W-:Y:S05]  /*a2b0*/  @P0 BRA `(.L_x_144) ;  /* 0x0000000000140947 */ /* 0x000fea0003800000 */
[----:B------:R-:W3:Y:S02]  /*a2c0*/  LDCU.64 UR4, c[0x0][0x988] ;  /* 0x00013100ff0477ac */ /* 0x000ee40008000a00 */
[----:B---3--:R-:W-:-:S04]  /*a2d0*/  ISETP.NE.U32.AND P0, PT, RZ, UR4, PT ;  /* 0x00000004ff007c0c */ /* 0x008fc8000bf05070 */
[----:B------:R-:W-:-:S13]  /*a2e0*/  ISETP.NE.AND.EX P0, PT, RZ, UR5, PT, P0 ;  /* 0x00000005ff007c0c */ /* 0x000fda000bf05300 */
[----:B------:R-:W-:Y:S05]  /*a2f0*/  @!P0 EXIT ;  /* 0x000000000000894d */ /* 0x000fea0003800000 */
[----:B------:R-:W-:Y:S05]  /*a300*/  BRA `(.L_x_145) ;  /* 0x0000000000087947 */ /* 0x000fea0003800000 */
.L_x_144:
[----:B------:R-:W-:-:S13]  /*a310*/  FSETP.NEU.AND P0, PT, R41, RZ, PT ;  /* 0x000000ff2900720b */ /* 0x000fda0003f0d000 */
[----:B------:R-:W-:Y:S05]  /*a320*/  @!P0 EXIT ;  /* 0x000000000000894d */ /* 0x000fea0003800000 */
.L_x_145:
[----:B------:R-:W-:Y:S05]  /*a330*/  BSYNC.RECONVERGENT B0 ;  /* 0x0000000000007941 */ /* 0x000fea0003800200 */
.L_x_142:
[----:B------:R-:W3:Y:S01]  /*a340*/  S2UR UR5, SR_CgaCtaId ;  /* 0x00000000000579c3 */ /* 0x000ee20000008800 */
[----:B------:R-:W-:Y:S01]  /*a350*/  ULEA UR4, UR51, UR50, 0x3 ;  /* 0x0000003233047291 */ /* 0x000fe2000f8e18ff */
[----:B------:R-:W-:-:S04]  /*a360*/  DEPBAR.LE SB0, 0x0 ;  /* 0x000080000000791a */ /* 0x000fc80000000000 */
[----:B------:R-:W-:-:S04]  /*a370*/  UIADD3 UR4, UPT, UPT, UR4, 0xa0, URZ ;  /* 0x000000a004047890 */ /* 0x000fc8000fffe0ff */
[----:B---3--:R-:W-:-:S09]  /*a380*/  UPRMT UR4, UR5, 0x654, UR4 ;  /* 0x0000065405047896 */ /* 0x008fd20008000004 */
[----:B------:R-:W-:Y:S01]  /*a390*/  SYNCS.ARRIVE.TRANS64.RED.A1T0 RZ, [UR4], RZ ;  /* 0x000000ffffff79a7 */ /* 0x000fe20008100404 */
[----:B------:R-:W-:Y:S05]  /*a3a0*/  EXIT ;  /* 0x000000000000794d */ /* 0x000fea0003800000 */
.L_x_24:
[----:B------:R-:W-:Y:S07]  /*a3b0*/  MOV R0, UR9 ;  /* 0x0000000900007c02 */ /* 0x000fee0008000f00 */
.L_x_146:
[----:B--2---:R2:W3:Y:S02]  /*a3c0*/  SYNCS.PHASECHK.TRANS64.TRYWAIT P0, [R0+URZ+0x40], R4 ;  /* 0x00004004000075a7 */ /* 0x0044e400080011ff */
[----:B---3--:R-:W-:Y:S05]  /*a3d0*/  @!P0 NANOSLEEP.SYNCS 0x989680 ;  /* 0x009896800000895d */ /* 0x008fea0003900000 */
[----:B------:R-:W3:Y:S02]  /*a3e0*/  @!P0 SYNCS.PHASECHK.TRANS64 P0, [R0+URZ+0x40], R4 ;  /* 0x00004004000085a7 */ /* 0x000ee400080010ff */
[----:B---3--:R-:W-:Y:S05]  /*a3f0*/  @!P0 BRA `(.L_x_146) ;  /* 0xfffffffc00f08947 */ /* 0x008fea000383ffff */
[----:B------:R-:W-:Y:S05]  /*a400*/  BRA `(.L_x_23) ;  /* 0xffffff7800187947 */ /* 0x000fea000383ffff */
.L_x_31:
[----:B------:R-:W-:Y:S07]  /*a410*/  MOV R0, UR9 ;  /* 0x0000000900007c02 */ /* 0x000fee0008000f00 */
.L_x_147:
[----:B-1----:R1:W2:Y:S02]  /*a420*/  SYNCS.PHASECHK.TRANS64.TRYWAIT P0, [R0+URZ+0x40], R4 ;  /* 0x00004004000075a7 */ /* 0x0022a400080011ff */
[----:B--2---:R-:W-:Y:S05]  /*a430*/  @!P0 NANOSLEEP.SYNCS 0x989680 ;  /* 0x009896800000895d */ /* 0x004fea0003900000 */
[----:B------:R-:W2:Y:S02]  /*a440*/  @!P0 SYNCS.PHASECHK.TRANS64 P0, [R0+URZ+0x40], R4 ;  /* 0x00004004000085a7 */ /* 0x000ea400080010ff */
[----:B--2---:R-:W-:Y:S05]  /*a450*/  @!P0 BRA `(.L_x_147) ;  /* 0xfffffffc00f08947 */ /* 0x004fea000383ffff */
[----:B------:R-:W-:Y:S05]  /*a460*/  BRA `(.L_x_30) ;  /* 0xffffff7c00bc7947 */ /* 0x000fea000383ffff */
.L_x_36:
[----:B-1----:R-:W-:-:S07]  /*a470*/  MOV R0, UR30 ;  /* 0x0000001e00007c02 */ /* 0x002fce0008000f00 */
.L_x_148:
[----:B-1----:R1:W2:Y:S02]  /*a480*/  SYNCS.PHASECHK.TRANS64.TRYWAIT P0, [R0+URZ+0xd0], R3 ;  /* 0x0000d003000075a7 */ /* 0x0022a400080011ff */
[----:B--2---:R-:W-:Y:S05]  /*a490*/  @!P0 NANOSLEEP.SYNCS 0x989680 ;  /* 0x009896800000895d */ /* 0x004fea0003900000 */
[----:B------:R-:W2:Y:S02]  /*a4a0*/  @!P0 SYNCS.PHASECHK.TRANS64 P0, [R0+URZ+0xd0], R3 ;  /* 0x0000d003000085a7 */ /* 0x000ea400080010ff */
[----:B--2---:R-:W-:Y:S05]  /*a4b0*/  @!P0 BRA `(.L_x_148) ;  /* 0xfffffffc00f08947 */ /* 0x004fea000383ffff */
[----:B------:R-:W-:Y:S05]  /*a4c0*/  BRA `(.L_x_149) ;  /* 0xffffff8000a07947 */ /* 0x000fea000383ffff */
.L_x_40:
[----:B------:R-:W-:-:S07]  /*a4d0*/  MOV R0, UR4 ;  /* 0x0000000400007c02 */ /* 0x000fce0008000f00 */
.L_x_150:
[----:B-1----:R1:W2:Y:S02]  /*a4e0*/  SYNCS.PHASECHK.TRANS64.TRYWAIT P0, [R0+URZ], R2 ;  /* 0x00000002000075a7 */ /* 0x0022a400080011ff */
[----:B--2---:R-:W-:Y:S05]  /*a4f0*/  @!P0 NANOSLEEP.SYNCS 0x989680 ;  /* 0x009896800000895d */ /* 0x004fea0003900000 */
[----:B------:R-:W2:Y:S02]  /*a500*/  @!P0 SYNCS.PHASECHK.TRANS64 P0, [R0+URZ], R2 ;  /* 0x00000002000085a7 */ /* 0x000ea400080010ff */
[----:B--2---:R-:W-:Y:S05]  /*a510*/  @!P0 BRA `(.L_x_150) ;  /* 0xfffffffc00f08947 */ /* 0x004fea000383ffff */
[----:B------:R-:W-:Y:S05]  /*a520*/  BRA `(.L_x_151) ;  /* 0xffffff8800387947 */ /* 0x000fea000383ffff */
.L_x_41:
[----:B------:R-:W-:-:S07]  /*a530*/  MOV R0, UR5 ;  /* 0x0000000500007c02 */ /* 0x000fce0008000f00 */
.L_x_152:
[----:B-1----:R1:W2:Y:S02]  /*a540*/  SYNCS.PHASECHK.TRANS64.TRYWAIT P0, [R0+URZ], R2 ;  /* 0x00000002000075a7 */ /* 0x0022a400080011ff */
[----:B--2---:R-:W-:Y:S05]  /*a550*/  @!P0 NANOSLEEP.SYNCS 0x989680 ;  /* 0x009896800000895d */ /* 0x004fea0003900000 */
[----:B------:R-:W2:Y:S02]  /*a560*/  @!P0 SYNCS.PHASECHK.TRANS64 P0, [R0+URZ], R2 ;  /* 0x00000002000085a7 */ /* 0x000ea400080010ff */
[----:B--2---:R-:W-:Y:S05]  /*a570*/  @!P0 BRA `(.L_x_152) ;  /* 0xfffffffc00f08947 */ /* 0x004fea000383ffff */
[----:B------:R-:W-:Y:S05]  /*a580*/  BRA `(.L_x_153) ;  /* 0xffffff8800487947 */ /* 0x000fea000383ffff */
.L_x_42:
[----:B------:R-:W-:-:S07]  /*a590*/  MOV R0, UR5 ;  /* 0x0000000500007c02 */ /* 0x000fce0008000f00 */
.L_x_154:
[----:B-1----:R1:W2:Y:S02]  /*a5a0*/  SYNCS.PHASECHK.TRANS64.TRYWAIT P0, [R0+URZ], R2 ;  /* 0x00000002000075a7 */ /* 0x0022a400080011ff */
[----:B--2---:R-:W-:Y:S05]  /*a5b0*/  @!P0 NANOSLEEP.SYNCS 0x989680 ;  /* 0x009896800000895d */ /* 0x004fea0003900000 */
[----:B------:R-:W2:Y:S02]  /*a5c0*/  @!P0 SYNCS.PHASECHK.TRANS64 P0, [R0+URZ], R2 ;  /* 0x00000002000085a7 */ /* 0x000ea400080010ff */
[----:B--2---:R-:W-:Y:S05]  /*a5d0*/  @!P0 BRA `(.L_x_154) ;  /* 0xfffffffc00f08947 */ /* 0x004fea000383ffff */
[----:B------:R-:W-:Y:S05]  /*a5e0*/  BRA `(.L_x_155) ;  /* 0xffffff8800587947 */ /* 0x000fea000383ffff */
.L_x_43:
[----:B------:R-:W-:-:S07]  /*a5f0*/  MOV R0, UR5 ;  /* 0x0000000500007c02 */ /* 0x000fce0008000f00 */
.L_x_156:
[----:B-1----:R1:W2:Y:S02]  /*a600*/  SYNCS.PHASECHK.TRANS64.TRYWAIT P0, [R0+URZ], R2 ;  /* 0x00000002000075a7 */ /* 0x0022a400080011ff */
[----:B--2---:R-:W-:Y:S05]  /*a610*/  @!P0 NANOSLEEP.SYNCS 0x989680 ;  /* 0x009896800000895d */ /* 0x004fea0003900000 */
[----:B------:R-:W2:Y:S02]  /*a620*/  @!P0 SYNCS.PHASECHK.TRANS64 P0, [R0+URZ], R2 ;  /* 0x00000002000085a7 */ /* 0x000ea400080010ff */
[----:B--2---:R-:W-:Y:S05]  /*a630*/  @!P0 BRA `(.L_x_156) ;  /* 0xfffffffc00f08947 */ /* 0x004fea000383ffff */
[----:B------:R-:W-:Y:S05]  /*a640*/  BRA `(.L_x_157) ;  /* 0xffffff8800687947 */ /* 0x000fea000383ffff */
.L_x_44:
[----:B------:R-:W-:-:S07]  /*a650*/  MOV R0, UR5 ;  /* 0x0000000500007c02 */ /* 0x000fce0008000f00 */
.L_x_158:
[----:B-1----:R1:W2:Y:S02]  /*a660*/  SYNCS.PHASECHK.TRANS64.TRYWAIT P0, [R0+URZ], R2 ;  /* 0x00000002000075a7 */ /* 0x0022a400080011ff */
[----:B--2---:R-:W-:Y:S05]  /*a670*/  @!P0 NANOSLEEP.SYNCS 0x989680 ;  /* 0x009896800000895d */ /* 0x004fea0003900000 */
[----:B------:R-:W2:Y:S02]  /*a680*/  @!P0 SYNCS.PHASECHK.TRANS64 P0, [R0+URZ], R2 ;  /* 0x00000002000085a7 */ /* 0x000ea400080010ff */
[----:B--2---:R-:W-:Y:S05]  /*a690*/  @!P0 BRA `(.L_x_158) ;  /* 0xfffffffc00f08947 */ /* 0x004fea000383ffff */
[----:B------:R-:W-:Y:S05]  /*a6a0*/  BRA `(.L_x_159) ;  /* 0xffffff8800787947 */ /* 0x000fea000383ffff */
.L_x_45:
[----:B------:R-:W-:-:S07]  /*a6b0*/  MOV R0, UR5 ;  /* 0x0000000500007c02 */ /* 0x000fce0008000f00 */
.L_x_160:
[----:B-1----:R1:W2:Y:S02]  /*a6c0*/  SYNCS.PHASECHK.TRANS64.TRYWAIT P0, [R0+URZ], R2 ;  /* 0x00000002000075a7 */ /* 0x0022a400080011ff */
[----:B--2---:R-:W-:Y:S05]  /*a6d0*/  @!P0 NANOSLEEP.SYNCS 0x989680 ;  /* 0x009896800000895d */ /* 0x004fea0003900000 */
[----:B------:R-:W2:Y:S02]  /*a6e0*/  @!P0 SYNCS.PHASECHK.TRANS64 P0, [R0+URZ], R2 ;  /* 0x00000002000085a7 */ /* 0x000ea400080010ff */
[----:B--2---:R-:W-:Y:S05]  /*a6f0*/  @!P0 BRA `(.L_x_160) ;  /* 0xfffffffc00f08947 */ /* 0x004fea000383ffff */
[----:B------:R-:W-:Y:S05]  /*a700*/  BRA `(.L_x_161) ;  /* 0xffffff8800887947 */ /* 0x000fea000383ffff */
.L_x_46:
[----:B------:R-:W-:-:S07]  /*a710*/  MOV R0, UR5 ;  /* 0x0000000500007c02 */ /* 0x000fce0008000f00 */
.L_x_162:
[----:B-1----:R1:W2:Y:S02]  /*a720*/  SYNCS.PHASECHK.TRANS64.TRYWAIT P0, [R0+URZ], R2 ;  /* 0x00000002000075a7 */ /* 0x0022a400080011ff */
[----:B--2---:R-:W-:Y:S05]  /*a730*/  @!P0 NANOSLEEP.SYNCS 0x989680 ;  /* 0x009896800000895d */ /* 0x004fea0003900000 */
[----:B------:R-:W2:Y:S02]  /*a740*/  @!P0 SYNCS.PHASECHK.TRANS64 P0, [R0+URZ], R2 ;  /* 0x00000002000085a7 */ /* 0x000ea400080010ff */
[----:B--2---:R-:W-:Y:S05]  /*a750*/  @!P0 BRA `(.L_x_162) ;  /* 0xfffffffc00f08947 */ /* 0x004fea000383ffff */
[----:B------:R-:W-:Y:S05]  /*a760*/  BRA `(.L_x_163) ;  /* 0xffffff8800987947 */ /* 0x000fea000383ffff */
.L_x_49:
[----:B------:R-:W-:-:S07]  /*a770*/  MOV R4, UR4 ;  /* 0x0000000400047c02 */ /* 0x000fce0008000f00 */
.L_x_164:
[----:B--2---:R2:W3:Y:S02]  /*a780*/  SYNCS.PHASECHK.TRANS64.TRYWAIT P1, [R4+URZ+0xd8], R6 ;  /* 0x0000d806040075a7 */ /* 0x0044e400080211ff */
[----:B---3--:R-:W-:Y:S05]  /*a790*/  @!P1 NANOSLEEP.SYNCS 0x989680 ;  /* 0x009896800000995d */ /* 0x008fea0003900000 */
[----:B------:R-:W3:Y:S02]  /*a7a0*/  @!P1 SYNCS.PHASECHK.TRANS64 P1, [R4+URZ+0xd8], R6 ;  /* 0x0000d806040095a7 */ /* 0x000ee400080210ff */
[----:B---3--:R-:W-:Y:S05]  /*a7b0*/  @!P1 BRA `(.L_x_164) ;  /* 0xfffffffc00f09947 */ /* 0x008fea000383ffff */
[----:B------:R-:W-:Y:S05]  /*a7c0*/  BRA `(.L_x_165) ;  /* 0xffffff8c00087947 */ /* 0x000fea000383ffff */
.L_x_50:
[----:B--2---:R-:W-:-:S07]  /*a7d0*/  MOV R4, UR4 ;  /* 0x0000000400047c02 */ /* 0x004fce0008000f00 */
.L_x_166:
[----:B--2---:R2:W3:Y:S02]  /*a7e0*/  SYNCS.PHASECHK.TRANS64.TRYWAIT P1, [R4+URZ+0xd0], R5 ;  /* 0x0000d005040075a7 */ /* 0x0044e400080211ff */
[----:B---3--:R-:W-:Y:S05]  /*a7f0*/  @!P1 NANOSLEEP.SYNCS 0x989680 ;  /* 0x009896800000995d */ /* 0x008fea0003900000 */
[----:B------:R-:W3:Y:S02]  /*a800*/  @!P1 SYNCS.PHASECHK.TRANS64 P1, [R4+URZ+0xd0], R5 ;  /* 0x0000d005040095a7 */ /* 0x000ee400080210ff */
[----:B---3--:R-:W-:Y:S05]  /*a810*/  @!P1 BRA `(.L_x_166) ;  /* 0xfffffffc00f09947 */ /* 0x008fea000383ffff */
[----:B------:R-:W-:Y:S05]  /*a820*/  BRA `(.L_x_167) ;  /* 0xffffff8c00107947 */ /* 0x000fea000383ffff */
.L_x_60:
[----:B--2---:R-:W-:-:S04]  /*a830*/  MOV R5, UR5 ;  /* 0x0000000500057c02 */ /* 0x004fc80008000f00 */
[----:B------:R2:W3:Y:S03]  /*a840*/  SYNCS.PHASECHK.TRANS64.TRYWAIT P0, [R5+URZ+0x8], R6 ;  /* 0x00000806050075a7 */ /* 0x0004e600080011ff */
[----:B---3--:R-:W-:Y:S05]  /*a850*/  @!P0 NANOSLEEP.SYNCS 0x989680 ;  /* 0x009896800000895d */ /* 0x008fea0003900000 */
[----:B------:R-:W3:Y:S02]  /*a860*/  @!P0 SYNCS.PHASECHK.TRANS64 P0, [R5+URZ+0x8], R6 ;  /* 0x00000806050085a7 */ /* 0x000ee400080010ff */
[----:B---3--:R-:W-:Y:S05]  /*a870*/  @!P0 BRA `(.L_x_60) ;  /* 0xfffffffc00ec8947 */ /* 0x008fea000383ffff */
[----:B------:R-:W-:Y:S05]  /*a880*/  BRA `(.L_x_59) ;  /* 0xffffff8c00dc7947 */ /* 0x000fea000383ffff */
.L_x_62:
[----:B------:R-:W-:Y:S01]  /*a890*/  BSSY B0, `(.L_x_168) ;  /* 0x0000006000007945 */ /* 0x000fe20003800000 */
[----:B------:R-:W-:-:S07]  /*a8a0*/  MOV R15, 0xffffffff ;  /* 0xffffffff000f7802 */ /* 0x000fce0000000f00 */
[----:B-12--5:R-:W-:Y:S05]  /*a8b0*/  WARPSYNC.COLLECTIVE R15, `(.L_x_169) ;  /* 0x000000000f0c7348 */ /* 0x026fea0003c00000 */
[----:B------:R-:W-:Y:S02]  /*a8c0*/  ELECT P6, UR79, PT ;  /* 0x00000000004f782f */ /* 0x000fe400038c0000 */
[----:B------:R-:W-:Y:S01]  /*a8d0*/  MOV R14, UR79 ;  /* 0x0000004f000e7c02 */ /* 0x000fe20008000f00 */
[----:B-12--5:R-:W-:Y:S10]  /*a8e0*/  ENDCOLLECTIVE ;  /* 0x000000000000791b */ /* 0x026ff40003800000 */
.L_x_169:
[----:B------:R-:W-:Y:S05]  /*a8f0*/  BSYNC B0 ;  /* 0x0000000000007941 */ /* 0x000fea0003800000 */
.L_x_168:
[----:B------:R-:W-:Y:S01]  /*a900*/  PLOP3.LUT P0, PT, P6, PT, PT, 0x80, 0x8 ;  /* 0x000000000008781c */ /* 0x000fe2000370f070 */
[----:B------:R-:W-:-:S12]  /*a910*/  BRA `(.L_x_170) ;  /* 0xffffff9000087947 */ /* 0x000fd8000383ffff */
.L_x_64:
[----:B--2---:R-:W-:-:S04]  /*a920*/  MOV R3, UR5 ;  /* 0x0000000500037c02 */ /* 0x004fc80008000f00 */
[----:B------:R2:W3:Y:S03]  /*a930*/  SYNCS.PHASECHK.TRANS64.TRYWAIT P0, [R3+URZ+0x8], R4 ;  /* 0x00000804030075a7 */ /* 0x0004e600080011ff */
[----:B---3--:R-:W-:Y:S05]  /*a940*/  @!P0 NANOSLEEP.SYNCS 0x989680 ;  /* 0x009896800000895d */ /* 0x008fea0003900000 */
[----:B------:R-:W3:Y:S02]  /*a950*/  @!P0 SYNCS.PHASECHK.TRANS64 P0, [R3+URZ+0x8], R4 ;  /* 0x00000804030085a7 */ /* 0x000ee400080010ff */
[----:B---3--:R-:W-:Y:S05]  /*a960*/  @!P0 BRA `(.L_x_64) ;  /* 0xfffffffc00ec8947 */ /* 0x008fea000383ffff */
[----:B------:R-:W-:Y:S05]  /*a970*/  BRA `(.L_x_63) ;  /* 0xffffff90000c7947 */ /* 0x000fea000383ffff */
.L_x_65:
[----:B------:R-:W-:-:S07]  /*a980*/  MOV R4, UR20 ;  /* 0x0000001400047c02 */ /* 0x000fce0008000f00 */
.L_x_171:
[----:B-1----:R1:W2:Y:S02]  /*a990*/  SYNCS.PHASECHK.TRANS64.TRYWAIT P0, [R4+URZ+0xd0], R5 ;  /* 0x0000d005040075a7 */ /* 0x0022a400080011ff */
[----:B--2---:R-:W-:Y:S05]  /*a9a0*/  @!P0 NANOSLEEP.SYNCS 0x989680 ;  /* 0x009896800000895d */ /* 0x004fea0003900000 */
[----:B------:R-:W2:Y:S02]  /*a9b0*/  @!P0 SYNCS.PHASECHK.TRANS64 P0, [R4+URZ+0xd0], R5 ;  /* 0x0000d005040085a7 */ /* 0x000ea400080010ff */
[----:B--2---:R-:W-:Y:S05]  /*a9c0*/  @!P0 BRA `(.L_x_171) ;  /* 0xfffffffc00f08947 */ /* 0x004fea000383ffff */
[----:B------:R-:W-:Y:S05]  /*a9d0*/  BRA `(.L_x_172) ;  /* 0xffffff9400087947 */ /* 0x000fea000383ffff */
.L_x_67:
[----:B------:R-:W-:-:S07]  /*a9e0*/  MOV R4, UR25 ;  /* 0x0000001900047c02 */ /* 0x000fce0008000f00 */
.L_x_173:
[----:B-1----:R1:W2:Y:S02]  /*a9f0*/  SYNCS.PHASECHK.TRANS64.TRYWAIT P0, [R4+URZ+0xf0], R5 ;  /* 0x0000f005040075a7 */ /* 0x0022a400080011ff */
[----:B--2---:R-:W-:Y:S05]  /*aa00*/  @!P0 NANOSLEEP.SYNCS 0x989680 ;  /* 0x009896800000895d */ /* 0x004fea0003900000 */
[----:B------:R-:W2:Y:S02]  /*aa10*/  @!P0 SYNCS.PHASECHK.TRANS64 P0, [R4+URZ+0xf0], R5 ;  /* 0x0000f005040085a7 */ /* 0x000ea400080010ff */
[----:B--2---:R-:W-:Y:S05]  /*aa20*/  @!P0 BRA `(.L_x_173) ;  /* 0xfffffffc00f08947 */ /* 0x004fea000383ffff */
[----:B------:R-:W-:Y:S05]  /*aa30*/  BRA `(.L_x_66) ;  /* 0xffffff9400287947 */ /* 0x000fea000383ffff */
.L_x_71:
[----:B-1----:R-:W-:Y:S07]  /*aa40*/  MOV R4, UR18 ;  /* 0x0000001200047c02 */ /* 0x002fee0008000f00 */
.L_x_174:
[----:B-1----:R1:W2:Y:S02]  /*aa50*/  SYNCS.PHASECHK.TRANS64.TRYWAIT P0, [R4+URZ], R6 ;  /* 0x00000006040075a7 */ /* 0x0022a400080011ff */
[----:B--2---:R-:W-:Y:S05]  /*aa60*/  @!P0 NANOSLEEP.SYNCS 0x989680 ;  /* 0x009896800000895d */ /* 0x004fea0003900000 */
[----:B------:R-:W2:Y:S02]  /*aa70*/  @!P0 SYNCS.PHASECHK.TRANS64 P0, [R4+URZ], R6 ;  /* 0x00000006040085a7 */ /* 0x000ea400080010ff */
[----:B--2---:R-:W-:Y:S05]  /*aa80*/  @!P0 BRA `(.L_x_174) ;  /* 0xfffffffc00f08947 */ /* 0x004fea000383ffff */
[----:B------:R-:W-:Y:S05]  /*aa90*/  BRA `(.L_x_70) ;  /* 0xffffff94004c7947 */ /* 0x000fea000383ffff */
.L_x_75:
[----:B--2---:R-:W-:-:S07]  /*aaa0*/  MOV R0, UR4 ;  /* 0x0000000400007c02 */ /* 0x004fce0008000f00 */
.L_x_175:
[----:B--2---:R2:W3:Y:S02]  /*aab0*/  SYNCS.PHASECHK.TRANS64.TRYWAIT P0, [R0+URZ], R2 ;  /* 0x00000002000075a7 */ /* 0x0044e400080011ff */
[----:B---3--:R-:W-:Y:S05]  /*aac0*/  @!P0 NANOSLEEP.SYNCS 0x989680 ;  /* 0x009896800000895d */ /* 0x008fea0003900000 */
[----:B------:R-:W3:Y:S02]  /*aad0*/  @!P0 SYNCS.PHASECHK.TRANS64 P0, [R0+URZ], R2 ;  /* 0x00000002000085a7 */ /* 0x000ee400080010ff */
[----:B---3--:R-:W-:Y:S05]  /*aae0*/  @!P0 BRA `(.L_x_175) ;  /* 0xfffffffc00f08947 */ /* 0x008fea000383ffff */
[----:B------:R-:W-:Y:S05]  /*aaf0*/  BRA `(.L_x_176) ;  /* 0xffffff9800547947 */ /* 0x000fea000383ffff */
.L_x_78:
[----:B------:R-:W-:-:S07]  /*ab00*/  MOV R0, UR20 ;  /* 0x0000001400007c02 */ /* 0x000fce0008000f00 */
.L_x_177:
[----:B--2---:R2:W3:Y:S02]  /*ab10*/  SYNCS.PHASECHK.TRANS64.TRYWAIT P1, [R0+URZ+0x100], R2 ;  /* 0x00010002000075a7 */ /* 0x0044e400080211ff */
[----:B---3--:R-:W-:Y:S05]  /*ab20*/  @!P1 NANOSLEEP.SYNCS 0x989680 ;  /* 0x009896800000995d */ /* 0x008fea0003900000 */
[----:B------:R-:W3:Y:S02]  /*ab30*/  @!P1 SYNCS.PHASECHK.TRANS64 P1, [R0+URZ+0x100], R2 ;  /* 0x00010002000095a7 */ /* 0x000ee400080210ff */
[----:B---3--:R-:W-:Y:S05]  /*ab40*/  @!P1 BRA `(.L_x_177) ;  /* 0xfffffffc00f09947 */ /* 0x008fea000383ffff */
[----:B------:R-:W-:Y:S05]  /*ab50*/  BRA `(.L_x_178) ;  /* 0xffffff9800a07947 */ /* 0x000fea000383ffff */
.L_x_83:
[----:B------:R-:W-:Y:S07]  /*ab60*/  MOV R0, UR20 ;  /* 0x0000001400007c02 */ /* 0x000fee0008000f00 */
.L_x_179:
[----:B-1----:R1:W2:Y:S02]  /*ab70*/  SYNCS.PHASECHK.TRANS64.TRYWAIT P0, [R0+URZ+0xd0], R2 ;  /* 0x0000d002000075a7 */ /* 0x0022a400080011ff */
[----:B--2---:R-:W-:Y:S05]  /*ab80*/  @!P0 NANOSLEEP.SYNCS 0x989680 ;  /* 0x009896800000895d */ /* 0x004fea0003900000 */
[----:B------:R-:W2:Y:S02]  /*ab90*/  @!P0 SYNCS.PHASECHK.TRANS64 P0, [R0+URZ+0xd0], R2 ;  /* 0x0000d002000085a7 */ /* 0x000ea400080010ff */
[----:B--2---:R-:W-:Y:S05]  /*aba0*/  @!P0 BRA `(.L_x_179) ;  /* 0xfffffffc00f08947 */ /* 0x004fea000383ffff */
[----:B------:R-:W-:Y:S05]  /*abb0*/  BRA `(.L_x_180) ;  /* 0xffffff9c00fc7947 */ /* 0x000fea000383ffff */
.L_x_86:
[----:B------:R-:W-:Y:S07]  /*abc0*/  MOV R0, UR20 ;  /* 0x0000001400007c02 */ /* 0x000fee0008000f00 */
.L_x_181:
[----:B-1----:R1:W2:Y:S02]  /*abd0*/  SYNCS.PHASECHK.TRANS64.TRYWAIT P2, [R0+URZ+0xc8], R2 ;  /* 0x0000c802000075a7 */ /* 0x0022a400080411ff */
[----:B--2---:R-:W-:Y:S05]  /*abe0*/  @!P2 NANOSLEEP.SYNCS 0x989680 ;  /* 0x009896800000a95d */ /* 0x004fea0003900000 */
[----:B------:R-:W2:Y:S02]  /*abf0*/  @!P2 SYNCS.PHASECHK.TRANS64 P2, [R0+URZ+0xc8], R2 ;  /* 0x0000c8020000a5a7 */ /* 0x000ea400080410ff */
[----:B--2---:R-:W-:Y:S05]  /*ac00*/  @!P2 BRA `(.L_x_181) ;  /* 0xfffffffc00f0a947 */ /* 0x004fea000383ffff */
[----:B------:R-:W-:Y:S05]  /*ac10*/  BRA `(.L_x_85) ;  /* 0xffffffa400607947 */ /* 0x000fea000383ffff */
.L_x_89:
[----:B------:R-:W-:Y:S07]  /*ac20*/  MOV R2, UR20 ;  /* 0x0000001400027c02 */ /* 0x000fee0008000f00 */
.L_x_182:
[----:B-1----:R1:W2:Y:S02]  /*ac30*/  SYNCS.PHASECHK.TRANS64.TRYWAIT P1, [R2+URZ+0xa0], R8 ;  /* 0x0000a008020075a7 */ /* 0x0022a400080211ff */
[----:B--2---:R-:W-:Y:S05]  /*ac40*/  @!P1 NANOSLEEP.SYNCS 0x989680 ;  /* 0x009896800000995d */ /* 0x004fea0003900000 */
[----:B------:R-:W2:Y:S02]  /*ac50*/  @!P1 SYNCS.PHASECHK.TRANS64 P1, [R2+URZ+0xa0], R8 ;  /* 0x0000a008020095a7 */ /* 0x000ea400080210ff */
[----:B--2---:R-:W-:Y:S05]  /*ac60*/  @!P1 BRA `(.L_x_182) ;  /* 0xfffffffc00f09947 */ /* 0x004fea000383ffff */
[----:B------:R-:W-:Y:S05]  /*ac70*/  BRA `(.L_x_183) ;  /* 0xffffffa800147947 */ /* 0x000fea000383ffff */
.L_x_90:
[----:B------:R-:W-:Y:S07]  /*ac80*/  MOV R2, UR20 ;  /* 0x0000001400027c02 */ /* 0x000fee0008000f00 */
.L_x_184:
[----:B-1----:R1:W2:Y:S02]  /*ac90*/  SYNCS.PHASECHK.TRANS64.TRYWAIT P1, [R2+URZ+0xa8], R8 ;  /* 0x0000a808020075a7 */ /* 0x0022a400080211ff */
[----:B--2---:R-:W-:Y:S05]  /*aca0*/  @!P1 NANOSLEEP.SYNCS 0x989680 ;  /* 0x009896800000995d */ /* 0x004fea0003900000 */
[----:B------:R-:W2:Y:S02]  /*acb0*/  @!P1 SYNCS.PHASECHK.TRANS64 P1, [R2+URZ+0xa8], R8 ;  /* 0x0000a808020095a7 */ /* 0x000ea400080210ff */
[----:B--2---:R-:W-:Y:S05]  /*acc0*/  @!P1 BRA `(.L_x_184) ;  /* 0xfffffffc00f09947 */ /* 0x004fea000383ffff */
[----:B------:R-:W-:Y:S05]  /*acd0*/  BRA `(.L_x_185) ;  /* 0xffffffa8005c7947 */ /* 0x000fea000383ffff */
.L_x_91:
[----:B------:R-:W-:Y:S07]  /*ace0*/  MOV R2, UR20 ;  /* 0x0000001400027c02 */ /* 0x000fee0008000f00 */
.L_x_186:
[----:B-1----:R1:W2:Y:S02]  /*acf0*/  SYNCS.PHASECHK.TRANS64.TRYWAIT P1, [R2+URZ+0xb0], R8 ;  /* 0x0000b008020075a7 */ /* 0x0022a400080211ff */
[----:B--2---:R-:W-:Y:S05]  /*ad00*/  @!P1 NANOSLEEP.SYNCS 0x989680 ;  /* 0x009896800000995d */ /* 0x004fea0003900000 */
[----:B------:R-:W2:Y:S02]  /*ad10*/  @!P1 SYNCS.PHASECHK.TRANS64 P1, [R2+URZ+0xb0], R8 ;  /* 0x0000b008020095a7 */ /* 0x000ea400080210ff */
[----:B--2---:R-:W-:Y:S05]  /*ad20*/  @!P1 BRA `(.L_x_186) ;  /* 0xfffffffc00f09947 */ /* 0x004fea000383ffff */
[----:B------:R-:W-:Y:S05]  /*ad30*/  BRA `(.L_x_187) ;  /* 0xffffffa800a47947 */ /* 0x000fea000383ffff */
.L_x_92:
[----:B------:R-:W-:Y:S07]  /*ad40*/  MOV R0, UR20 ;  /* 0x0000001400007c02 */ /* 0x000fee0008000f00 */
.L_x_188:
[----:B-1----:R1:W2:Y:S02]  /*ad50*/  SYNCS.PHASECHK.TRANS64.TRYWAIT P0, [R0+URZ+0xb8], R8 ;  /* 0x0000b808000075a7 */ /* 0x0022a400080011ff */
[----:B--2---:R-:W-:Y:S05]  /*ad60*/  @!P0 NANOSLEEP.SYNCS 0x989680 ;  /* 0x009896800000895d */ /* 0x004fea0003900000 */
[----:B------:R-:W2:Y:S02]  /*ad70*/  @!P0 SYNCS.PHASECHK.TRANS64 P0, [R0+URZ+0xb8], R8 ;  /* 0x0000b808000085a7 */ /* 0x000ea400080010ff */
[----:B--2---:R-:W-:Y:S05]  /*ad80*/  @!P0 BRA `(.L_x_188) ;  /* 0xfffffffc00f08947 */ /* 0x004fea000383ffff */
[----:B------:R-:W-:Y:S05]  /*ad90*/  BRA `(.L_x_189) ;  /* 0xffffffa800ec7947 */ /* 0x000fea000383ffff */
.L_x_94:
[----:B------:R-:W-:-:S07]  /*ada0*/  MOV R0, UR20 ;  /* 0x0000001400007c02 */ /* 0x000fce0008000f00 */
.L_x_190:
[----:B--2---:R2:W3:Y:S02]  /*adb0*/  SYNCS.PHASECHK.TRANS64.TRYWAIT P0, [R0+URZ+0xa0], R2 ;  /* 0x0000a002000075a7 */ /* 0x0044e400080011ff */
[----:B---3--:R-:W-:Y:S05]  /*adc0*/  @!P0 NANOSLEEP.SYNCS 0x989680 ;  /* 0x009896800000895d */ /* 0x008fea0003900000 */
[----:B------:R-:W3:Y:S02]  /*add0*/  @!P0 SYNCS.PHASECHK.TRANS64 P0, [R0+URZ+0xa0], R2 ;  /* 0x0000a002000085a7 */ /* 0x000ee400080010ff */
[----:B---3--:R-:W-:Y:S05]  /*ade0*/  @!P0 BRA `(.L_x_190) ;  /* 0xfffffffc00f08947 */ /* 0x008fea000383ffff */
[----:B------:R-:W-:Y:S05]  /*adf0*/  BRA `(.L_x_191) ;  /* 0xffffffac00587947 */ /* 0x000fea000383ffff */
.L_x_95:
[----:B--2---:R-:W-:-:S07]  /*ae00*/  MOV R0, UR20 ;  /* 0x0000001400007c02 */ /* 0x004fce0008000f00 */
.L_x_192:
[----:B--2---:R2:W3:Y:S02]  /*ae10*/  SYNCS.PHASECHK.TRANS64.TRYWAIT P0, [R0+URZ+0xa8], R2 ;  /* 0x0000a802000075a7 */ /* 0x0044e400080011ff */
[----:B---3--:R-:W-:Y:S05]  /*ae20*/  @!P0 NANOSLEEP.SYNCS 0x989680 ;  /* 0x009896800000895d */ /* 0x008fea0003900000 */
[----:B------:R-:W3:Y:S02]  /*ae30*/  @!P0 SYNCS.PHASECHK.TRANS64 P0, [R0+URZ+0xa8], R2 ;  /* 0x0000a802000085a7 */ /* 0x000ee400080010ff */
[----:B---3--:R-:W-:Y:S05]  /*ae40*/  @!P0 BRA `(.L_x_192) ;  /* 0xfffffffc00f08947 */ /* 0x008fea000383ffff */
[----:B------:R-:W-:Y:S05]  /*ae50*/  BRA `(.L_x_193) ;  /* 0xffffffac00487947 */ /* 0x000fea000383ffff */
.L_x_96:
[----:B--2---:R-:W-:-:S07]  /*ae60*/  MOV R0, UR20 ;  /* 0x0000001400007c02 */ /* 0x004fce0008000f00 */
.L_x_194:
[----:B--2---:R2:W3:Y:S02]  /*ae70*/  SYNCS.PHASECHK.TRANS64.TRYWAIT P0, [R0+URZ+0xb0], R2 ;  /* 0x0000b002000075a7 */ /* 0x0044e400080011ff */
[----:B---3--:R-:W-:Y:S05]  /*ae80*/  @!P0 NANOSLEEP.SYNCS 0x989680 ;  /* 0x009896800000895d */ /* 0x008fea0003900000 */
[----:B------:R-:W3:Y:S02]  /*ae90*/  @!P0 SYNCS.PHASECHK.TRANS64 P0, [R0+URZ+0xb0], R2 ;  /* 0x0000b002000085a7 */ /* 0x000ee400080010ff */
[----:B---3--:R-:W-:Y:S05]  /*aea0*/  @!P0 BRA `(.L_x_194) ;  /* 0xfffffffc00f08947 */ /* 0x008fea000383ffff */
[----:B------:R-:W-:Y:S05]  /*aeb0*/  BRA `(.L_x_195) ;  /* 0xffffffac00387947 */ /* 0x000fea000383ffff */
.L_x_98:
[----:B------:R-:W-:Y:S07]  /*aec0*/  MOV R0, UR50 ;  /* 0x0000003200007c02 */ /* 0x000fee0008000f00 */
.L_x_196:
[----:B-1----:R1:W2:Y:S02]  /*aed0*/  SYNCS.PHASECHK.TRANS64.TRYWAIT P0, [R0+URZ+0xd0], R2 ;  /* 0x0000d002000075a7 */ /* 0x0022a400080011ff */
[----:B--2---:R-:W-:Y:S05]  /*aee0*/  @!P0 NANOSLEEP.SYNCS 0x989680 ;  /* 0x009896800000895d */ /* 0x004fea0003900000 */
[----:B------:R-:W2:Y:S02]  /*aef0*/  @!P0 SYNCS.PHASECHK.TRANS64 P0, [R0+URZ+0xd0], R2 ;  /* 0x0000d002000085a7 */ /* 0x000ea400080010ff */
[----:B--2---:R-:W-:Y:S05]  /*af00*/  @!P0 BRA `(.L_x_196) ;  /* 0xfffffffc00f08947 */ /* 0x004fea000383ffff */
[----:B------:R-:W-:Y:S05]  /*af10*/  BRA `(.L_x_197) ;  /* 0xffffffb000107947 */ /* 0x000fea000383ffff */
.L_x_109:
[----:B-1----:R-:W-:Y:S04]  /*af20*/  MOV R2, UR50 ;  /* 0x0000003200027c02 */ /* 0x002fe80008000f00 */
[----:B------:R1:W2:Y:S03]  /*af30*/  SYNCS.PHASECHK.TRANS64.TRYWAIT P1, [R2+URZ+0x80], R3 ;  /* 0x00008003020075a7 */ /* 0x0002a600080211ff */
[----:B--2---:R-:W-:Y:S05]  /*af40*/  @!P1 NANOSLEEP.SYNCS 0x989680 ;  /* 0x009896800000995d */ /* 0x004fea0003900000 */
[----:B------:R-:W2:Y:S02]  /*af50*/  @!P1 SYNCS.PHASECHK.TRANS64 P1, [R2+URZ+0x80], R3 ;  /* 0x00008003020095a7 */ /* 0x000ea400080210ff */
[----:B--2---:R-:W-:Y:S05]  /*af60*/  @!P1 BRA `(.L_x_109) ;  /* 0xfffffffc00ec9947 */ /* 0x004fea000383ffff */
[----:B------:R-:W-:Y:S05]  /*af70*/  BRA `(.L_x_108) ;  /* 0xffffffc000047947 */ /* 0x000fea000383ffff */
.L_x_111:
[----:B-1----:R1:W4:Y:S02]  /*af80*/  SYNCS.PHASECHK.TRANS64.TRYWAIT P0, [R103+URZ+0xe0], R0 ;  /* 0x0000e000670075a7 */ /* 0x00232400080011ff */
[----:B----4-:R-:W-:Y:S05]  /*af90*/  @!P0 NANOSLEEP.SYNCS 0x989680 ;  /* 0x009896800000895d */ /* 0x010fea0003900000 */
[----:B------:R-:W4:Y:S02]  /*afa0*/  @!P0 SYNCS.PHASECHK.TRANS64 P0, [R103+URZ+0xe0], R0 ;  /* 0x0000e000670085a7 */ /* 0x000f2400080010ff */
[----:B----4-:R-:W-:Y:S05]  /*afb0*/  @!P0 BRA `(.L_x_111) ;  /* 0xfffffffc00f08947 */ /* 0x010fea000383ffff */
[----:B------:R-:W-:Y:S05]  /*afc0*/  BRA `(.L_x_110) ;  /* 0xffffffc0002c7947 */ /* 0x000fea000383ffff */
.L_x_120:
[----:B---3--:R3:W4:Y:S02]  /*afd0*/  SYNCS.PHASECHK.TRANS64.TRYWAIT P0, [R2+URZ+0x80], R0 ;  /* 0x00008000020075a7 */ /* 0x00872400080011ff */
[----:B----4-:R-:W-:Y:S05]  /*afe0*/  @!P0 NANOSLEEP.SYNCS 0x989680 ;  /* 0x009896800000895d */ /* 0x010fea0003900000 */
[----:B------:R-:W4:Y:S02]  /*aff0*/  @!P0 SYNCS.PHASECHK.TRANS64 P0, [R2+URZ+0x80], R0 ;  /* 0x00008000020085a7 */ /* 0x000f2400080010ff */
[----:B----4-:R-:W-:Y:S05]  /*b000*/  @!P0 BRA `(.L_x_120) ;  /* 0xfffffffc00f08947 */ /* 0x010fea000383ffff */
[----:B------:R-:W-:Y:S05]  /*b010*/  BRA `(.L_x_119) ;  /* 0xffffffcc00147947 */ /* 0x000fea000383ffff */
.L_x_128:
[----:B-1----:R1:W3:Y:S02]  /*b020*/  SYNCS.PHASECHK.TRANS64.TRYWAIT P0, [R6+URZ+0x80], R5 ;  /* 0x00008005060075a7 */ /* 0x0022e400080011ff */
[----:B---3--:R-:W-:Y:S05]  /*b030*/  @!P0 NANOSLEEP.SYNCS 0x989680 ;  /* 0x009896800000895d */ /* 0x008fea0003900000 */
[----:B------:R-:W3:Y:S02]  /*b040*/  @!P0 SYNCS.PHASECHK.TRANS64 P0, [R6+URZ+0x80], R5 ;  /* 0x00008005060085a7 */ /* 0x000ee400080010ff */
[----:B---3--:R-:W-:Y:S05]  /*b050*/  @!P0 BRA `(.L_x_128) ;  /* 0xfffffffc00f08947 */ /* 0x008fea000383ffff */
[----:B------:R-:W-:Y:S05]  /*b060*/  BRA `(.L_x_127) ;  /* 0xffffffd800207947 */ /* 0x000fea000383ffff */
.L_x_136:
[----:B---3--:R3:W4:Y:S02]  /*b070*/  SYNCS.PHASECHK.TRANS64.TRYWAIT P0, [R2+URZ+0x80], R5 ;  /* 0x00008005020075a7 */ /* 0x00872400080011ff */
[----:B----4-:R-:W-:Y:S05]  /*b080*/  @!P0 NANOSLEEP.SYNCS 0x989680 ;  /* 0x009896800000895d */ /* 0x010fea0003900000 */
[----:B------:R-:W4:Y:S02]  /*b090*/  @!P0 SYNCS.PHASECHK.TRANS64 P0, [R2+URZ+0x80], R5 ;  /* 0x00008005020085a7 */ /* 0x000f2400080010ff */
[----:B----4-:R-:W-:Y:S05]  /*b0a0*/  @!P0 BRA `(.L_x_136) ;  /* 0xfffffffc00f08947 */ /* 0x010fea000383ffff */
[----:B------:R-:W-:Y:S05]  /*b0b0*/  BRA `(.L_x_135) ;  /* 0xffffffe400287947 */ /* 0x000fea000383ffff */
        .weak           $__internal_0_$__cuda_sm10x_tcgen05_guardrail_trap_col_being_dealloced_not_returned_by_alloc
        .type           $__internal_0_$__cuda_sm10x_tcgen05_guardrail_trap_col_being_dealloced_not_returned_by_alloc,@function
        .size           $__internal_0_$__cuda_sm10x_tcgen05_guardrail_trap_col_being_dealloced_not_returned_by_alloc,($__internal_1_$__cuda_sm10x_tcgen05_guardrail_trap_phase_invalid_during_alloc - $__internal_0_$__cuda_sm10x_tcgen05_guardrail_trap_col_being_dealloced_not_returned_by_alloc)
$__internal_0_$__cuda_sm10x_tcgen05_guardrail_trap_col_being_dealloced_not_returned_by_alloc:
[----:B------:R-:W-:Y:S05]  /*b0c0*/  BPT.TRAP 0x1 ;  /* 0x000000040000795c */ /* 0x000fea0000300000 */
[----:B------:R-:W-:-:S04]  /*b0d0*/  HFMA2 R3, -RZ, RZ, 0, 0 ;  /* 0x00000000ff037431 */ /* 0x000fc800000001ff */
[----:B------:R-:W-:Y:S05]  /*b0e0*/  RET.REL.NODEC R2 `(_ZN7cutlass13device_kernelINS_4conv6kernel13ConvUniversalINS1_16ConvProblemShapeILNS1_8OperatorE1ELi3EEENS1_10collective14CollectiveConvINS1_47MainloopSm100TmaUmmaWarpSpecializedImplicitGemmILS5_1ELi8ELi3ELi1ELi2EN4cute5tupleIJNSA_1CILi2EEENSC_ILi1EEESE_EEEEENSB_IJNSC_ILi256EEENSC_ILi128EEENSB_IJNSC_ILi64EEEEEEEEENS_10bfloat16_tESM_NSA_8TiledMMAINSA_8MMA_AtomIJNSA_26SM100_MMA_F16BF16_2x1SM_SSISM_SM_fLi256ELi128ELNSA_4UMMA5MajorE0ELSR_1ELNSQ_7ScaleInE0ELSS_0EEEEEENSA_6LayoutINSB_IJSE_SE_SE_EEENSB_IJNSC_ILi0EEESX_SX_EEEEENSB_IJNSA_10UnderscoreES10_S10_EEEEENS7_6detail27Sm100ImplicitGemmTileTraitsINSA_25SM100_TMA_2SM_LOAD_IM2COLENSA_14ComposedLayoutINSA_7SwizzleILi3ELi4ELi3EEENSA_18smem_ptr_flag_bitsILi16EEENSV_INSB_IJNSC_ILi8EEESJ_EEENSB_IJSJ_SE_EEEEEEEvEENS14_INSA_18SM100_TMA_2SM_LOADENS16_IS18_S1A_NSV_INSB_IJSJ_S1B_EEENSB_IJSE_SJ_EEEEEEEvEEEENS_8epilogue10collective18CollectiveEpilogueINS1O_23Sm100TmaWarpSpecializedILi4ELi2ELi32ELb1ELb0EEEJNSB_IJSI_SI_SK_EEENSB_IJNSV_ISI_SE_EENSV_INSC_ILi32EEESE_EEEEESM_NSB_IJNSB_IJllllEEESE_SX_EEESM_S1Z_NS1O_6fusion15FusionCallbacksIS1S_NS20_17LinearCombinationISM_fSM_fLNS_15FloatRoundStyleE2EEES1T_S1X_JEEENSA_5SM1004TMEM4LOAD26SM100_TMEM_LOAD_32dp32b32xENSA_20SM90_TMA_LOAD_IM2COLENS16_INS17_ILi2ELi4ELi3EEES1A_NSV_INSB_IJS1B_S1V_EEENSB_IJS1V_SE_EEEEEEENSA_39AutoVectorizingCopyWithAssumedAlignmentILi128EEENSA_21SM90_TMA_STORE_IM2COLES2F_S2H_S2H_EEEvvEEEEvNT_6ParamsE) ;  /* 0xffffff4c02c47950 */ /* 0x000fea0003c3ffff */
        .weak           $__internal_1_$__cuda_sm10x_tcgen05_guardrail_trap_phase_invalid_during_alloc
        .type           $__internal_1_$__cuda_sm10x_tcgen05_guardrail_trap_phase_invalid_during_alloc,@function
        .size           $__internal_1_$__cuda_sm10x_tcgen05_guardrail_trap_phase_invalid_during_alloc,($__internal_2_$__cuda_sm10x_tcgen05_guardrail_trap_unallocated_columns_being_dealloced - $__internal_1_$__cuda_sm10x_tcgen05_guardrail_trap_phase_invalid_during_alloc)
$__internal_1_$__cuda_sm10x_tcgen05_guardrail_trap_phase_invalid_during_alloc:
[----:B------:R-:W-:Y:S05]  /*b0f0*/  BPT.TRAP 0x1 ;  /* 0x000000040000795c */ /* 0x000fea0000300000 */
[----:B------:R-:W-:-:S04]  /*b100*/  MOV R5, 0x0 ;  /* 0x0000000000057802 */ /* 0x000fc80000000f00 */
[----:B------:R-:W-:Y:S05]  /*b110*/  RET.REL.NODEC R4 `(_ZN7cutlass13device_kernelINS_4conv6kernel13ConvUniversalINS1_16ConvProblemShapeILNS1_8OperatorE1ELi3EEENS1_10collective14CollectiveConvINS1_47MainloopSm100TmaUmmaWarpSpecializedImplicitGemmILS5_1ELi8ELi3ELi1ELi2EN4cute5tupleIJNSA_1CILi2EEENSC_ILi1EEESE_EEEEENSB_IJNSC_ILi256EEENSC_ILi128EEENSB_IJNSC_ILi64EEEEEEEEENS_10bfloat16_tESM_NSA_8TiledMMAINSA_8MMA_AtomIJNSA_26SM100_MMA_F16BF16_2x1SM_SSISM_SM_fLi256ELi128ELNSA_4UMMA5MajorE0ELSR_1ELNSQ_7ScaleInE0ELSS_0EEEEEENSA_6LayoutINSB_IJSE_SE_SE_EEENSB_IJNSC_ILi0EEESX_SX_EEEEENSB_IJNSA_10UnderscoreES10_S10_EEEEENS7_6detail27Sm100ImplicitGemmTileTraitsINSA_25SM100_TMA_2SM_LOAD_IM2COLENSA_14ComposedLayoutINSA_7SwizzleILi3ELi4ELi3EEENSA_18smem_ptr_flag_bitsILi16EEENSV_INSB_IJNSC_ILi8EEESJ_EEENSB_IJSJ_SE_EEEEEEEvEENS14_INSA_18SM100_TMA_2SM_LOADENS16_IS18_S1A_NSV_INSB_IJSJ_S1B_EEENSB_IJSE_SJ_EEEEEEEvEEEENS_8epilogue10collective18CollectiveEpilogueINS1O_23Sm100TmaWarpSpecializedILi4ELi2ELi32ELb1ELb0EEEJNSB_IJSI_SI_SK_EEENSB_IJNSV_ISI_SE_EENSV_INSC_ILi32EEESE_EEEEESM_NSB_IJNSB_IJllllEEESE_SX_EEESM_S1Z_NS1O_6fusion15FusionCallbacksIS1S_NS20_17LinearCombinationISM_fSM_fLNS_15FloatRoundStyleE2EEES1T_S1X_JEEENSA_5SM1004TMEM4LOAD26SM100_TMEM_LOAD_32dp32b32xENSA_20SM90_TMA_LOAD_IM2COLENS16_INS17_ILi2ELi4ELi3EEES1A_NSV_INSB_IJS1B_S1V_EEENSB_IJS1V_SE_EEEEEEENSA_39AutoVectorizingCopyWithAssumedAlignmentILi128EEENSA_21SM90_TMA_STORE_IM2COLES2F_S2H_S2H_EEEvvEEEEvNT_6ParamsE) ;  /* 0xffffff4c04b87950 */ /* 0x000fea0003c3ffff */
        .weak           $__internal_2_$__cuda_sm10x_tcgen05_guardrail_trap_unallocated_columns_being_dealloced
        .type           $__internal_2_$__cuda_sm10x_tcgen05_guardrail_trap_unallocated_columns_being_dealloced,@function
        .size           $__internal_2_$__cuda_sm10x_tcgen05_guardrail_trap_unallocated_columns_being_dealloced,(.L_x_199 - $__internal_2_$__cuda_sm10x_tcgen05_guardrail_trap_unallocated_columns_being_dealloced)
$__internal_2_$__cuda_sm10x_tcgen05_guardrail_trap_unallocated_columns_being_dealloced:
[----:B------:R-:W-:Y:S05]  /*b120*/  BPT.TRAP 0x1 ;  /* 0x000000040000795c */ /* 0x000fea0000300000 */
[----:B------:R-:W-:-:S04]  /*b130*/  HFMA2 R3, -RZ, RZ, 0, 0 ;  /* 0x00000000ff037431 */ /* 0x000fc800000001ff */
[----:B------:R-:W-:Y:S05]  /*b140*/  RET.REL.NODEC R2 `(_ZN7cutlass13device_kernelINS_4conv6kernel13ConvUniversalINS1_16ConvProblemShapeILNS1_8OperatorE1ELi3EEENS1_10collective14CollectiveConvINS1_47MainloopSm100TmaUmmaWarpSpecializedImplicitGemmILS5_1ELi8ELi3ELi1ELi2EN4cute5tupleIJNSA_1CILi2EEENSC_ILi1EEESE_EEEEENSB_IJNSC_ILi256EEENSC_ILi128EEENSB_IJNSC_ILi64EEEEEEEEENS_10bfloat16_tESM_NSA_8TiledMMAINSA_8MMA_AtomIJNSA_26SM100_MMA_F16BF16_2x1SM_SSISM_SM_fLi256ELi128ELNSA_4UMMA5MajorE0ELSR_1ELNSQ_7ScaleInE0ELSS_0EEEEEENSA_6LayoutINSB_IJSE_SE_SE_EEENSB_IJNSC_ILi0EEESX_SX_EEEEENSB_IJNSA_10UnderscoreES10_S10_EEEEENS7_6detail27Sm100ImplicitGemmTileTraitsINSA_25SM100_TMA_2SM_LOAD_IM2COLENSA_14ComposedLayoutINSA_7SwizzleILi3ELi4ELi3EEENSA_18smem_ptr_flag_bitsILi16EEENSV_INSB_IJNSC_ILi8EEESJ_EEENSB_IJSJ_SE_EEEEEEEvEENS14_INSA_18SM100_TMA_2SM_LOADENS16_IS18_S1A_NSV_INSB_IJSJ_S1B_EEENSB_IJSE_SJ_EEEEEEEvEEEENS_8epilogue10collective18CollectiveEpilogueINS1O_23Sm100TmaWarpSpecializedILi4ELi2ELi32ELb1ELb0EEEJNSB_IJSI_SI_SK_EEENSB_IJNSV_ISI_SE_EENSV_INSC_ILi32EEESE_EEEEESM_NSB_IJNSB_IJllllEEESE_SX_EEESM_S1Z_NS1O_6fusion15FusionCallbacksIS1S_NS20_17LinearCombinationISM_fSM_fLNS_15FloatRoundStyleE2EEES1T_S1X_JEEENSA_5SM1004TMEM4LOAD26SM100_TMEM_LOAD_32dp32b32xENSA_20SM90_TMA_LOAD_IM2COLENS16_INS17_ILi2ELi4ELi3EEES1A_NSV_INSB_IJS1B_S1V_EEENSB_IJS1V_SE_EEEEEEENSA_39AutoVectorizingCopyWithAssumedAlignmentILi128EEENSA_21SM90_TMA_STORE_IM2COLES2F_S2H_S2H_EEEvvEEEEvNT_6ParamsE) ;  /* 0xffffff4c02ac7950 */ /* 0x000fea0003c3ffff */
.L_x_198:
[----:B------:R-:W-:-:S00]  /*b150*/  BRA `(.L_x_198) ;  /* 0xfffffffc00fc7947 */ /* 0x000fc0000383ffff */
[----:B------:R-:W-:-:S00]  /*b160*/  NOP ;  /* 0x0000000000007918 */ /* 0x000fc00000000000 */
        /* <DEDUP_REMOVED lines=9> */
.L_x_199:


//--------------------- .nv.global.init           --------------------------
	.section	.nv.global.init,"aw",@progbits
.nv.global.init:
	.type		$str$29,@object
	.size		$str$29,($str$30 - $str$29)
$str$29:
        /*0000*/ 	.byte	0x28, 0x61, 0x64, 0x64, 0x72, 0x65, 0x73, 0x73, 0x20, 0x26, 0x20, 0x6d, 0x61, 0x73, 0x6b, 0x29
        /*0010*/ 	.byte	0x20, 0x3d, 0x3d, 0x20, 0x30, 0x00
	.type		$str$30,@object
	.size		$str$30,($str$28 - $str$30)
$str$30:
        /*0016*/ 	.byte	0x2f, 0x74, 0x6d, 0x70, 0x2f, 0x63, 0x75, 0x74, 0x6c, 0x61, 0x73, 0x73, 0x5f, 0x73, 0x77, 0x65
        /*0026*/ 	.byte	0x65, 0x70, 0x5f, 0x73, 0x72, 0x63, 0x2f, 0x69, 0x6e, 0x63, 0x6c, 0x75, 0x64, 0x65, 0x2f, 0x63
        /*0036*/ 	.byte	0x75, 0x74, 0x65, 0x2f, 0x70, 0x6f, 0x69, 0x6e, 0x74, 0x65, 0x72, 0x5f, 0x66, 0x6c, 0x61, 0x67
        /*0046*/ 	.byte	0x67, 0x65, 0x64, 0x2e, 0x68, 0x70, 0x70, 0x00
	.type		$str$28,@object
	.size		$str$28,($str$27 - $str$28)
$str$28:
        /*004e*/ 	.byte	0x2f, 0x74, 0x6d, 0x70, 0x2f, 0x63, 0x75, 0x74, 0x6c, 0x61, 0x73, 0x73, 0x5f, 0x73, 0x77, 0x65
        /*005e*/ 	.byte	0x65, 0x70, 0x5f, 0x73, 0x72, 0x63, 0x2f, 0x69, 0x6e, 0x63, 0x6c, 0x75, 0x64, 0x65, 0x2f, 0x63
        /*006e*/ 	.byte	0x75, 0x74, 0x65, 0x2f, 0x61, 0x74, 0x6f, 0x6d, 0x2f, 0x63, 0x6f, 0x70, 0x79, 0x5f, 0x74, 0x72
        /*007e*/ 	.byte	0x61, 0x69, 0x74, 0x73, 0x5f, 0x73, 0x6d, 0x31, 0x30, 0x30, 0x2e, 0x68, 0x70, 0x70, 0x00
	.type		$str$27,@object
	.size		$str$27,(__unnamed_1 - $str$27)
$str$27:
        /*008d*/ 	.byte	0x28, 0x28, 0x75, 0x69, 0x6e, 0x74, 0x33, 0x32, 0x5f, 0x74, 0x28, 0x74, 0x68, 0x72, 0x65, 0x61
        /*009d*/ 	.byte	0x64, 0x49, 0x64, 0x78, 0x2e, 0x78, 0x29, 0x20, 0x2f, 0x20, 0x33, 0x32, 0x29, 0x20, 0x25, 0x20
        /*00ad*/ 	.byte	0x34, 0x29, 0x20, 0x3d, 0x3d, 0x20, 0x28, 0x28, 0x28, 0x74, 0x6d, 0x65, 0x6d, 0x5f, 0x61, 0x64
        /*00bd*/ 	.byte	0x64, 0x72, 0x20, 0x3e, 0x3e, 0x20, 0x31, 0x36, 0x29, 0x20, 0x2f, 0x20, 0x33, 0x32, 0x29, 0x20
        /*00cd*/ 	.byte	0x25, 0x20, 0x34, 0x29, 0x00
	.type		__unnamed_1,@object
	.size		__unnamed_1,(__unnamed_2 - __unnamed_1)
__unnamed_1:
        /*00d2*/ 	.byte	0x61, 0x75, 0x74, 0x6f, 0x20, 0x63, 0x75, 0x74, 0x65, 0x3a, 0x3a, 0x61, 0x73, 0x5f, 0x70, 0x6f
        /* <DEDUP_REMOVED lines=24> */
        /*0262*/ 	.byte	0x34, 0x30, 0x39, 0x36, 0x3e, 0x3e, 0x3e, 0x3e, 0x5d, 0x00
	.type		__unnamed_2,@object
	.size		__unnamed_2,(.L_2 - __unnamed_2)
__unnamed_2:
        /* <DEDUP_REMOVED lines=42> */
        /*050c*/ 	.byte	0x3e, 0x3e, 0x5d, 0x00
.L_2:


//--------------------- .nv.shared._ZN7cutlass13device_kernelINS_4conv6kernel13ConvUniversalINS1_16ConvProblemShapeILNS1_8OperatorE1ELi3EEENS1_10collective14CollectiveConvINS1_47MainloopSm100TmaUmmaWarpSpecializedImplicitGemmILS5_1ELi8ELi3ELi1ELi2EN4cute5tupleIJNSA_1CILi2EEENSC_ILi1EEESE_EEEEENSB_IJNSC_ILi256EEENSC_ILi128EEENSB_IJNSC_ILi64EEEEEEEEENS_10bfloat16_tESM_NSA_8TiledMMAINSA_8MMA_AtomIJNSA_26SM100_MMA_F16BF16_2x1SM_SSISM_SM_fLi256ELi128ELNSA_4UMMA5MajorE0ELSR_1ELNSQ_7ScaleInE0ELSS_0EEEEEENSA_6LayoutINSB_IJSE_SE_SE_EEENSB_IJNSC_ILi0EEESX_SX_EEEEENSB_IJNSA_10UnderscoreES10_S10_EEEEENS7_6detail27Sm100ImplicitGemmTileTraitsINSA_25SM100_TMA_2SM_LOAD_IM2COLENSA_14ComposedLayoutINSA_7SwizzleILi3ELi4ELi3EEENSA_18smem_ptr_flag_bitsILi16EEENSV_INSB_IJNSC_ILi8EEESJ_EEENSB_IJSJ_SE_EEEEEEEvEENS14_INSA_18SM100_TMA_2SM_LOADENS16_IS18_S1A_NSV_INSB_IJSJ_S1B_EEENSB_IJSE_SJ_EEEEEEEvEEEENS_8epilogue10collective18CollectiveEpilogueINS1O_23Sm100TmaWarpSpecializedILi4ELi2ELi32ELb1ELb0EEEJNSB_IJSI_SI_SK_EEENSB_IJNSV_ISI_SE_EENSV_INSC_ILi32EEESE_EEEEESM_NSB_IJNSB_IJllllEEESE_SX_EEESM_S1Z_NS1O_6fusion15FusionCallbacksIS1S_NS20_17LinearCombinationISM_fSM_fLNS_15FloatRoundStyleE2EEES1T_S1X_JEEENSA_5SM1004TMEM4LOAD26SM100_TMEM_LOAD_32dp32b32xENSA_20SM90_TMA_LOAD_IM2COLENS16_INS17_ILi2ELi4ELi3EEES1A_NSV_INSB_IJS1B_S1V_EEENSB_IJS1V_SE_EEEEEEENSA_39AutoVectorizingCopyWithAssumedAlignmentILi128EEENSA_21SM90_TMA_STORE_IM2COLES2F_S2H_S2H_EEEvvEEEEvNT_6ParamsE --------------------------
	.section	.nv.shared._ZN7cutlass13device_kernelINS_4conv6kernel13ConvUniversalINS1_16ConvProblemShapeILNS1_8OperatorE1ELi3EEENS1_10collective14CollectiveConvINS1_47MainloopSm100TmaUmmaWarpSpecializedImplicitGemmILS5_1ELi8ELi3ELi1ELi2EN4cute5tupleIJNSA_1CILi2EEENSC_ILi1EEESE_EEEEENSB_IJNSC_ILi256EEENSC_ILi128EEENSB_IJNSC_ILi64EEEEEEEEENS_10bfloat16_tESM_NSA_8TiledMMAINSA_8MMA_AtomIJNSA_26SM100_MMA_F16BF16_2x1SM_SSISM_SM_fLi256ELi128ELNSA_4UMMA5MajorE0ELSR_1ELNSQ_7ScaleInE0ELSS_0EEEEEENSA_6LayoutINSB_IJSE_SE_SE_EEENSB_IJNSC_ILi0EEESX_SX_EEEEENSB_IJNSA_10UnderscoreES10_S10_EEEEENS7_6detail27Sm100ImplicitGemmTileTraitsINSA_25SM100_TMA_2SM_LOAD_IM2COLENSA_14ComposedLayoutINSA_7SwizzleILi3ELi4ELi3EEENSA_18smem_ptr_flag_bitsILi16EEENSV_INSB_IJNSC_ILi8EEESJ_EEENSB_IJSJ_SE_EEEEEEEvEENS14_INSA_18SM100_TMA_2SM_LOADENS16_IS18_S1A_NSV_INSB_IJSJ_S1B_EEENSB_IJSE_SJ_EEEEEEEvEEEENS_8epilogue10collective18CollectiveEpilogueINS1O_23Sm100TmaWarpSpecializedILi4ELi2ELi32ELb1ELb0EEEJNSB_IJSI_SI_SK_EEENSB_IJNSV_ISI_SE_EENSV_INSC_ILi32EEESE_EEEEESM_NSB_IJNSB_IJllllEEESE_SX_EEESM_S1Z_NS1O_6fusion15FusionCallbacksIS1S_NS20_17LinearCombinationISM_fSM_fLNS_15FloatRoundStyleE2EEES1T_S1X_JEEENSA_5SM1004TMEM4LOAD26SM100_TMEM_LOAD_32dp32b32xENSA_20SM90_TMA_LOAD_IM2COLENS16_INS17_ILi2ELi4ELi3EEES1A_NSV_INSB_IJS1B_S1V_EEENSB_IJS1V_SE_EEEEEEENSA_39AutoVectorizingCopyWithAssumedAlignmentILi128EEENSA_21SM90_TMA_STORE_IM2COLES2F_S2H_S2H_EEEvvEEEEvNT_6ParamsE,"aw",@nobits
	.sectionflags	@""
	.align	16
	.zero		1024


//--------------------- .nv.shared.reserved.0     --------------------------
	.section	.nv.shared.reserved.0,"aw",@nobits
	.weak		__nv_reservedSMEM_offset_0_alias
	.size		__nv_reservedSMEM_offset_0_alias, 0, 64
	.other		__nv_reservedSMEM_offset_0_alias,@"STO_CUDA_RESERVED_SHARED STV_DEFAULT"
__nv_reservedSMEM_offset_0_alias:
	.zero		0
.nv.shared.reserved.0:
	.zero		64
	.weak		__nv_reservedSMEM_tcgen05_partition
	.type		__nv_reservedSMEM_tcgen05_partition,@object
	.size		__nv_reservedSMEM_tcgen05_partition,(.L_0 - __nv_reservedSMEM_tcgen05_partition)
__nv_reservedSMEM_tcgen05_partition:
	.zero		32
.L_0:


//--------------------- .nv.global                --------------------------
	.section	.nv.global,"aw",@nobits
.nv.global:
	.type		_ZN39_INTERNAL_5b0d76ff_4_k_cu_a239dc32_38594cute1_E,@object
	.size		_ZN39_INTERNAL_5b0d76ff_4_k_cu_a239dc32_38594cute1_E,(_ZN39_INTERNAL_5b0d76ff_4_k_cu_a239dc32_38594cuda3std3__45__cpo6cbeginE - _ZN39_INTERNAL_5b0d76ff_4_k_cu_a239dc32_38594cute1_E)
_ZN39_INTERNAL_5b0d76ff_4_k_cu_a239dc32_38594cute1_E:
	.zero		1
	.type		_ZN39_INTERNAL_5b0d76ff_4_k_cu_a239dc32_38594cuda3std3__45__cpo6cbeginE,@object
	.size		_ZN39_INTERNAL_5b0d76ff_4_k_cu_a239dc32_38594cuda3std3__45__cpo6cbeginE,(_ZN39_INTERNAL_5b0d76ff_4_k_cu_a239dc32_38594cuda3std3__48in_placeE - _ZN39_INTERNAL_5b0d76ff_4_k_cu_a239dc32_38594cuda3std3__45__cpo6cbeginE)
_ZN39_INTERNAL_5b0d76ff_4_k_cu_a239dc32_38594cuda3std3__45__cpo6cbeginE:
	.zero		1
	.type		_ZN39_INTERNAL_5b0d76ff_4_k_cu_a239dc32_38594cuda3std3__48in_placeE,@object
	.size		_ZN39_INTERNAL_5b0d76ff_4_k_cu_a239dc32_38594cuda3std3__48in_placeE,(_ZN39_INTERNAL_5b0d76ff_4_k_cu_a239dc32_38594cuda3std6ranges3__45__cpo9iter_moveE - _ZN39_INTERNAL_5b0d76ff_4_k_cu_a239dc32_38594cuda3std3__48in_placeE)
_ZN39_INTERNAL_5b0d76ff_4_k_cu_a239dc32_38594cuda3std3__48in_placeE:
	.zero		1
	.type		_ZN39_INTERNAL_5b0d76ff_4_k_cu_a239dc32_38594cuda3std6ranges3__45__cpo9iter_moveE,@object
	.size		_ZN39_INTERNAL_5b0d76ff_4_k_cu_a239dc32_38594cuda3std6ranges3__45__cpo9iter_moveE,(_ZN39_INTERNAL_5b0d76ff_4_k_cu_a239dc32_38594cuda3std3__45__cpo5beginE - _ZN39_INTERNAL_5b0d76ff_4_k_cu_a239dc32_38594cuda3std6ranges3__45__cpo9iter_moveE)
_ZN39_INTERNAL_5b0d76ff_4_k_cu_a239dc32_38594cuda3std6ranges3__45__cpo9iter_moveE:
	.zero		1
	.type		_ZN39_INTERNAL_5b0d76ff_4_k_cu_a239dc32_38594cuda3std3__45__cpo5beginE,@object
	.size		_ZN39_INTERNAL_5b0d76ff_4_k_cu_a239dc32_38594cuda3std3__45__cpo5beginE,(_ZN39_INTERNAL_5b0d76ff_4_k_cu_a239dc32_38594cuda3std3__441_GLOBAL__N__5b0d76ff_4_k_cu_a239dc32_38596ignoreE - _ZN39_INTERNAL_5b0d76ff_4_k_cu_a239dc32_38594cuda3std3__45__cpo5beginE)
_ZN39_INTERNAL_5b0d76ff_4_k_cu_a239dc32_38594cuda3std3__45__cpo5beginE:
	.zero		1
	.type		_ZN39_INTERNAL_5b0d76ff_4_k_cu_a239dc32_38594cuda3std3__441_GLOBAL__N__5b0d76ff_4_k_cu_a239dc32_38596ignoreE,@object
	.size		_ZN39_INTERNAL_5b0d76ff_4_k_cu_a239dc32_38594cuda3std3__441_GLOBAL__N__5b0d76ff_4_k_cu_a239dc32_38596ignoreE,(_ZN39_INTERNAL_5b0d76ff_4_k_cu_a239dc32_38594cute7productE - _ZN39_INTERNAL_5b0d76ff_4_k_cu_a239dc32_38594cuda3std3__441_GLOBAL__N__5b0d76ff_4_k_cu_a239dc32_38596ignoreE)
_ZN39_INTERNAL_5b0d76ff_4_k_cu_a239dc32_38594cuda3std3__441_GLOBAL__N__5b0d76ff_4_k_cu_a239dc32_38596ignoreE:
	.zero		1
	.type		_ZN39_INTERNAL_5b0d76ff_4_k_cu_a239dc32_38594cute7productE,@object
	.size		_ZN39_INTERNAL_5b0d76ff_4_k_cu_a239dc32_38594cute7productE,(_ZN39_INTERNAL_5b0d76ff_4_k_cu_a239dc32_38594cuda3std3__45__cpo3endE - _ZN39_INTERNAL_5b0d76ff_4_k_cu_a239dc32_38594cute7productE)
_ZN39_INTERNAL_5b0d76ff_4_k_cu_a239dc32_38594cute7productE:
	.zero		1
	.type		_ZN39_INTERNAL_5b0d76ff_4_k_cu_a239dc32_38594cuda3std3__45__cpo3endE,@object
	.size		_ZN39_INTERNAL_5b0d76ff_4_k_cu_a239dc32_38594cuda3std3__45__cpo3endE,(_ZN39_INTERNAL_5b0d76ff_4_k_cu_a239dc32_38594cuda3std3__419piecewise_constructE - _ZN39_INTERNAL_5b0d76ff_4_k_cu_a239dc32_38594cuda3std3__45__cpo3endE)
_ZN39_INTERNAL_5b0d76ff_4_k_cu_a239dc32_38594cuda3std3__45__cpo3endE:
	.zero		1
	.type		_ZN39_INTERNAL_5b0d76ff_4_k_cu_a239dc32_38594cuda3std3__419piecewise_constructE,@object
	.size		_ZN39_INTERNAL_5b0d76ff_4_k_cu_a239dc32_38594cuda3std3__419piecewise_constructE,(_ZN39_INTERNAL_5b0d76ff_4_k_cu_a239dc32_38594cuda3std3__45__cpo4cendE - _ZN39_INTERNAL_5b0d76ff_4_k_cu_a239dc32_38594cuda3std3__419piecewise_constructE)
_ZN39_INTERNAL_5b0d76ff_4_k_cu_a239dc32_38594cuda3std3__419piecewise_constructE:
	.zero		1
	.type		_ZN39_INTERNAL_5b0d76ff_4_k_cu_a239dc32_38594cuda3std3__45__cpo4cendE,@object
	.size		_ZN39_INTERNAL_5b0d76ff_4_k_cu_a239dc32_38594cuda3std3__45__cpo4cendE,(_ZN39_INTERNAL_5b0d76ff_4_k_cu_a239dc32_38594cuda3std6ranges3__45__cpo4swapE - _ZN39_INTERNAL_5b0d76ff_4_k_cu_a239dc32_38594cuda3std3__45__cpo4cendE)
_ZN39_INTERNAL_5b0d76ff_4_k_cu_a239dc32_38594cuda3std3__45__cpo4cendE:
	.zero		1
	.type		_ZN39_INTERNAL_5b0d76ff_4_k_cu_a239dc32_38594cuda3std6ranges3__45__cpo4swapE,@object
	.size		_ZN39_INTERNAL_5b0d76ff_4_k_cu_a239dc32_38594cuda3std6ranges3__45__cpo4swapE,(.L_10 - _ZN39_INTERNAL_5b0d76ff_4_k_cu_a239dc32_38594cuda3std6ranges3__45__cpo4swapE)
_ZN39_INTERNAL_5b0d76ff_4_k_cu_a239dc32_38594cuda3std6ranges3__45__cpo4swapE:
	.zero		1
.L_10:


//--------------------- .nv.constant0._ZN7cutlass13device_kernelINS_4conv6kernel13ConvUniversalINS1_16ConvProblemShapeILNS1_8OperatorE1ELi3EEENS1_10collective14CollectiveConvINS1_47MainloopSm100TmaUmmaWarpSpecializedImplicitGemmILS5_1ELi8ELi3ELi1ELi2EN4cute5tupleIJNSA_1CILi2EEENSC_ILi1EEESE_EEEEENSB_IJNSC_ILi256EEENSC_ILi128EEENSB_IJNSC_ILi64EEEEEEEEENS_10bfloat16_tESM_NSA_8TiledMMAINSA_8MMA_AtomIJNSA_26SM100_MMA_F16BF16_2x1SM_SSISM_SM_fLi256ELi128ELNSA_4UMMA5MajorE0ELSR_1ELNSQ_7ScaleInE0ELSS_0EEEEEENSA_6LayoutINSB_IJSE_SE_SE_EEENSB_IJNSC_ILi0EEESX_SX_EEEEENSB_IJNSA_10UnderscoreES10_S10_EEEEENS7_6detail27Sm100ImplicitGemmTileTraitsINSA_25SM100_TMA_2SM_LOAD_IM2COLENSA_14ComposedLayoutINSA_7SwizzleILi3ELi4ELi3EEENSA_18smem_ptr_flag_bitsILi16EEENSV_INSB_IJNSC_ILi8EEESJ_EEENSB_IJSJ_SE_EEEEEEEvEENS14_INSA_18SM100_TMA_2SM_LOADENS16_IS18_S1A_NSV_INSB_IJSJ_S1B_EEENSB_IJSE_SJ_EEEEEEEvEEEENS_8epilogue10collective18CollectiveEpilogueINS1O_23Sm100TmaWarpSpecializedILi4ELi2ELi32ELb1ELb0EEEJNSB_IJSI_SI_SK_EEENSB_IJNSV_ISI_SE_EENSV_INSC_ILi32EEESE_EEEEESM_NSB_IJNSB_IJllllEEESE_SX_EEESM_S1Z_NS1O_6fusion15FusionCallbacksIS1S_NS20_17LinearCombinationISM_fSM_fLNS_15FloatRoundStyleE2EEES1T_S1X_JEEENSA_5SM1004TMEM4LOAD26SM100_TMEM_LOAD_32dp32b32xENSA_20SM90_TMA_LOAD_IM2COLENS16_INS17_ILi2ELi4ELi3EEES1A_NSV_INSB_IJS1B_S1V_EEENSB_IJS1V_SE_EEEEEEENSA_39AutoVectorizingCopyWithAssumedAlignmentILi128EEENSA_21SM90_TMA_STORE_IM2COLES2F_S2H_S2H_EEEvvEEEEvNT_6ParamsE --------------------------
	.section	.nv.constant0._ZN7cutlass13device_kernelINS_4conv6kernel13ConvUniversalINS1_16ConvProblemShapeILNS1_8OperatorE1ELi3EEENS1_10collective14CollectiveConvINS1_47MainloopSm100TmaUmmaWarpSpecializedImplicitGemmILS5_1ELi8ELi3ELi1ELi2EN4cute5tupleIJNSA_1CILi2EEENSC_ILi1EEESE_EEEEENSB_IJNSC_ILi256EEENSC_ILi128EEENSB_IJNSC_ILi64EEEEEEEEENS_10bfloat16_tESM_NSA_8TiledMMAINSA_8MMA_AtomIJNSA_26SM100_MMA_F16BF16_2x1SM_SSISM_SM_fLi256ELi128ELNSA_4UMMA5MajorE0ELSR_1ELNSQ_7ScaleInE0ELSS_0EEEEEENSA_6LayoutINSB_IJSE_SE_SE_EEENSB_IJNSC_ILi0EEESX_SX_EEEEENSB_IJNSA_10UnderscoreES10_S10_EEEEENS7_6detail27Sm100ImplicitGemmTileTraitsINSA_25SM100_TMA_2SM_LOAD_IM2COLENSA_14ComposedLayoutINSA_7SwizzleILi3ELi4ELi3EEENSA_18smem_ptr_flag_bitsILi16EEENSV_INSB_IJNSC_ILi8EEESJ_EEENSB_IJSJ_SE_EEEEEEEvEENS14_INSA_18SM100_TMA_2SM_LOADENS16_IS18_S1A_NSV_INSB_IJSJ_S1B_EEENSB_IJSE_SJ_EEEEEEEvEEEENS_8epilogue10collective18CollectiveEpilogueINS1O_23Sm100TmaWarpSpecializedILi4ELi2ELi32ELb1ELb0EEEJNSB_IJSI_SI_SK_EEENSB_IJNSV_ISI_SE_EENSV_INSC_ILi32EEESE_EEEEESM_NSB_IJNSB_IJllllEEESE_SX_EEESM_S1Z_NS1O_6fusion15FusionCallbacksIS1S_NS20_17LinearCombinationISM_fSM_fLNS_15FloatRoundStyleE2EEES1T_S1X_JEEENSA_5SM1004TMEM4LOAD26SM100_TMEM_LOAD_32dp32b32xENSA_20SM90_TMA_LOAD_IM2COLENS16_INS17_ILi2ELi4ELi3EEES1A_NSV_INSB_IJS1B_S1V_EEENSB_IJS1V_SE_EEEEEEENSA_39AutoVectorizingCopyWithAssumedAlignmentILi128EEENSA_21SM90_TMA_STORE_IM2COLES2F_S2H_S2H_EEEvvEEEEvNT_6ParamsE,"a",@progbits
	.sectionflags	@""
	.align	4
.nv.constant0._ZN7cutlass13device_kernelINS_4conv6kernel13ConvUniversalINS1_16ConvProblemShapeILNS1_8OperatorE1ELi3EEENS1_10collective14CollectiveConvINS1_47MainloopSm100TmaUmmaWarpSpecializedImplicitGemmILS5_1ELi8ELi3ELi1ELi2EN4cute5tupleIJNSA_1CILi2EEENSC_ILi1EEESE_EEEEENSB_IJNSC_ILi256EEENSC_ILi128EEENSB_IJNSC_ILi64EEEEEEEEENS_10bfloat16_tESM_NSA_8TiledMMAINSA_8MMA_AtomIJNSA_26SM100_MMA_F16BF16_2x1SM_SSISM_SM_fLi256ELi128ELNSA_4UMMA5MajorE0ELSR_1ELNSQ_7ScaleInE0ELSS_0EEEEEENSA_6LayoutINSB_IJSE_SE_SE_EEENSB_IJNSC_ILi0EEESX_SX_EEEEENSB_IJNSA_10UnderscoreES10_S10_EEEEENS7_6detail27Sm100ImplicitGemmTileTraitsINSA_25SM100_TMA_2SM_LOAD_IM2COLENSA_14ComposedLayoutINSA_7SwizzleILi3ELi4ELi3EEENSA_18smem_ptr_flag_bitsILi16EEENSV_INSB_IJNSC_ILi8EEESJ_EEENSB_IJSJ_SE_EEEEEEEvEENS14_INSA_18SM100_TMA_2SM_LOADENS16_IS18_S1A_NSV_INSB_IJSJ_S1B_EEENSB_IJSE_SJ_EEEEEEEvEEEENS_8epilogue10collective18CollectiveEpilogueINS1O_23Sm100TmaWarpSpecializedILi4ELi2ELi32ELb1ELb0EEEJNSB_IJSI_SI_SK_EEENSB_IJNSV_ISI_SE_EENSV_INSC_ILi32EEESE_EEEEESM_NSB_IJNSB_IJllllEEESE_SX_EEESM_S1Z_NS1O_6fusion15FusionCallbacksIS1S_NS20_17LinearCombinationISM_fSM_fLNS_15FloatRoundStyleE2EEES1T_S1X_JEEENSA_5SM1004TMEM4LOAD26SM100_TMEM_LOAD_32dp32b32xENSA_20SM90_TMA_LOAD_IM2COLENS16_INS17_ILi2ELi4ELi3EEES1A_NSV_INSB_IJS1B_S1V_EEENSB_IJS1V_SE_EEEEEEENSA_39AutoVectorizingCopyWithAssumedAlignmentILi128EEENSA_21SM90_TMA_STORE_IM2COLES2F_S2H_S2H_EEEvvEEEEvNT_6ParamsE:
	.zero		3200


//--------------------- SYMBOLS --------------------------

	.type		.nv.reservedSmem.offset0,@object
	.size		.nv.reservedSmem.offset0,0x4
	.type		.nv.reservedSmem.cap,@object
	.size		.nv.reservedSmem.cap,0x4
	.type		__assertfail,@function
